//
// Generated by NVIDIA NVVM Compiler
//
// Compiler Build ID: CL-36424714
// Cuda compilation tools, release 13.0, V13.0.88
// Based on NVVM 20.0.0
//

.version 9.0
.target sm_100
.address_size 64

	// .globl	fmad

.visible .entry fmad(
	.param .u64 .ptr .align 1 fmad_param_0
)
{
	.reg .pred 	%p<2>;
	.reg .b32 	%r<9>;
	.reg .b32 	%f<4104>;
	.reg .b64 	%rd<5>;

	ld.param.u64 	%rd2, [fmad_param_0];
	cvta.to.global.u64 	%rd3, %rd2;
	mov.u32 	%r4, %ntid.x;
	mov.u32 	%r5, %ctaid.x;
	mov.u32 	%r6, %tid.x;
	mad.lo.s32 	%r7, %r4, %r5, %r6;
	mul.wide.u32 	%rd4, %r7, 4;
	add.s64 	%rd1, %rd3, %rd4;
	ld.global.f32 	%f4102, [%rd1];
	cvt.rn.f32.u32 	%f4103, %r7;
	mov.b32 	%r8, 0;
$L__BB0_1:
	fma.rn.f32 	%f7, %f4103, %f4102, %f4102;
	fma.rn.f32 	%f8, %f4102, %f7, %f7;
	fma.rn.f32 	%f9, %f7, %f8, %f8;
	fma.rn.f32 	%f10, %f8, %f9, %f9;
	fma.rn.f32 	%f11, %f9, %f10, %f10;
	fma.rn.f32 	%f12, %f10, %f11, %f11;
	fma.rn.f32 	%f13, %f11, %f12, %f12;
	fma.rn.f32 	%f14, %f12, %f13, %f13;
	fma.rn.f32 	%f15, %f13, %f14, %f14;
	fma.rn.f32 	%f16, %f14, %f15, %f15;
	fma.rn.f32 	%f17, %f15, %f16, %f16;
	fma.rn.f32 	%f18, %f16, %f17, %f17;
	fma.rn.f32 	%f19, %f17, %f18, %f18;
	fma.rn.f32 	%f20, %f18, %f19, %f19;
	fma.rn.f32 	%f21, %f19, %f20, %f20;
	fma.rn.f32 	%f22, %f20, %f21, %f21;
	fma.rn.f32 	%f23, %f21, %f22, %f22;
	fma.rn.f32 	%f24, %f22, %f23, %f23;
	fma.rn.f32 	%f25, %f23, %f24, %f24;
	fma.rn.f32 	%f26, %f24, %f25, %f25;
	fma.rn.f32 	%f27, %f25, %f26, %f26;
	fma.rn.f32 	%f28, %f26, %f27, %f27;
	fma.rn.f32 	%f29, %f27, %f28, %f28;
	fma.rn.f32 	%f30, %f28, %f29, %f29;
	fma.rn.f32 	%f31, %f29, %f30, %f30;
	fma.rn.f32 	%f32, %f30, %f31, %f31;
	fma.rn.f32 	%f33, %f31, %f32, %f32;
	fma.rn.f32 	%f34, %f32, %f33, %f33;
	fma.rn.f32 	%f35, %f33, %f34, %f34;
	fma.rn.f32 	%f36, %f34, %f35, %f35;
	fma.rn.f32 	%f37, %f35, %f36, %f36;
	fma.rn.f32 	%f38, %f36, %f37, %f37;
	fma.rn.f32 	%f39, %f37, %f38, %f38;
	fma.rn.f32 	%f40, %f38, %f39, %f39;
	fma.rn.f32 	%f41, %f39, %f40, %f40;
	fma.rn.f32 	%f42, %f40, %f41, %f41;
	fma.rn.f32 	%f43, %f41, %f42, %f42;
	fma.rn.f32 	%f44, %f42, %f43, %f43;
	fma.rn.f32 	%f45, %f43, %f44, %f44;
	fma.rn.f32 	%f46, %f44, %f45, %f45;
	fma.rn.f32 	%f47, %f45, %f46, %f46;
	fma.rn.f32 	%f48, %f46, %f47, %f47;
	fma.rn.f32 	%f49, %f47, %f48, %f48;
	fma.rn.f32 	%f50, %f48, %f49, %f49;
	fma.rn.f32 	%f51, %f49, %f50, %f50;
	fma.rn.f32 	%f52, %f50, %f51, %f51;
	fma.rn.f32 	%f53, %f51, %f52, %f52;
	fma.rn.f32 	%f54, %f52, %f53, %f53;
	fma.rn.f32 	%f55, %f53, %f54, %f54;
	fma.rn.f32 	%f56, %f54, %f55, %f55;
	fma.rn.f32 	%f57, %f55, %f56, %f56;
	fma.rn.f32 	%f58, %f56, %f57, %f57;
	fma.rn.f32 	%f59, %f57, %f58, %f58;
	fma.rn.f32 	%f60, %f58, %f59, %f59;
	fma.rn.f32 	%f61, %f59, %f60, %f60;
	fma.rn.f32 	%f62, %f60, %f61, %f61;
	fma.rn.f32 	%f63, %f61, %f62, %f62;
	fma.rn.f32 	%f64, %f62, %f63, %f63;
	fma.rn.f32 	%f65, %f63, %f64, %f64;
	fma.rn.f32 	%f66, %f64, %f65, %f65;
	fma.rn.f32 	%f67, %f65, %f66, %f66;
	fma.rn.f32 	%f68, %f66, %f67, %f67;
	fma.rn.f32 	%f69, %f67, %f68, %f68;
	fma.rn.f32 	%f70, %f68, %f69, %f69;
	fma.rn.f32 	%f71, %f69, %f70, %f70;
	fma.rn.f32 	%f72, %f70, %f71, %f71;
	fma.rn.f32 	%f73, %f71, %f72, %f72;
	fma.rn.f32 	%f74, %f72, %f73, %f73;
	fma.rn.f32 	%f75, %f73, %f74, %f74;
	fma.rn.f32 	%f76, %f74, %f75, %f75;
	fma.rn.f32 	%f77, %f75, %f76, %f76;
	fma.rn.f32 	%f78, %f76, %f77, %f77;
	fma.rn.f32 	%f79, %f77, %f78, %f78;
	fma.rn.f32 	%f80, %f78, %f79, %f79;
	fma.rn.f32 	%f81, %f79, %f80, %f80;
	fma.rn.f32 	%f82, %f80, %f81, %f81;
	fma.rn.f32 	%f83, %f81, %f82, %f82;
	fma.rn.f32 	%f84, %f82, %f83, %f83;
	fma.rn.f32 	%f85, %f83, %f84, %f84;
	fma.rn.f32 	%f86, %f84, %f85, %f85;
	fma.rn.f32 	%f87, %f85, %f86, %f86;
	fma.rn.f32 	%f88, %f86, %f87, %f87;
	fma.rn.f32 	%f89, %f87, %f88, %f88;
	fma.rn.f32 	%f90, %f88, %f89, %f89;
	fma.rn.f32 	%f91, %f89, %f90, %f90;
	fma.rn.f32 	%f92, %f90, %f91, %f91;
	fma.rn.f32 	%f93, %f91, %f92, %f92;
	fma.rn.f32 	%f94, %f92, %f93, %f93;
	fma.rn.f32 	%f95, %f93, %f94, %f94;
	fma.rn.f32 	%f96, %f94, %f95, %f95;
	fma.rn.f32 	%f97, %f95, %f96, %f96;
	fma.rn.f32 	%f98, %f96, %f97, %f97;
	fma.rn.f32 	%f99, %f97, %f98, %f98;
	fma.rn.f32 	%f100, %f98, %f99, %f99;
	fma.rn.f32 	%f101, %f99, %f100, %f100;
	fma.rn.f32 	%f102, %f100, %f101, %f101;
	fma.rn.f32 	%f103, %f101, %f102, %f102;
	fma.rn.f32 	%f104, %f102, %f103, %f103;
	fma.rn.f32 	%f105, %f103, %f104, %f104;
	fma.rn.f32 	%f106, %f104, %f105, %f105;
	fma.rn.f32 	%f107, %f105, %f106, %f106;
	fma.rn.f32 	%f108, %f106, %f107, %f107;
	fma.rn.f32 	%f109, %f107, %f108, %f108;
	fma.rn.f32 	%f110, %f108, %f109, %f109;
	fma.rn.f32 	%f111, %f109, %f110, %f110;
	fma.rn.f32 	%f112, %f110, %f111, %f111;
	fma.rn.f32 	%f113, %f111, %f112, %f112;
	fma.rn.f32 	%f114, %f112, %f113, %f113;
	fma.rn.f32 	%f115, %f113, %f114, %f114;
	fma.rn.f32 	%f116, %f114, %f115, %f115;
	fma.rn.f32 	%f117, %f115, %f116, %f116;
	fma.rn.f32 	%f118, %f116, %f117, %f117;
	fma.rn.f32 	%f119, %f117, %f118, %f118;
	fma.rn.f32 	%f120, %f118, %f119, %f119;
	fma.rn.f32 	%f121, %f119, %f120, %f120;
	fma.rn.f32 	%f122, %f120, %f121, %f121;
	fma.rn.f32 	%f123, %f121, %f122, %f122;
	fma.rn.f32 	%f124, %f122, %f123, %f123;
	fma.rn.f32 	%f125, %f123, %f124, %f124;
	fma.rn.f32 	%f126, %f124, %f125, %f125;
	fma.rn.f32 	%f127, %f125, %f126, %f126;
	fma.rn.f32 	%f128, %f126, %f127, %f127;
	fma.rn.f32 	%f129, %f127, %f128, %f128;
	fma.rn.f32 	%f130, %f128, %f129, %f129;
	fma.rn.f32 	%f131, %f129, %f130, %f130;
	fma.rn.f32 	%f132, %f130, %f131, %f131;
	fma.rn.f32 	%f133, %f131, %f132, %f132;
	fma.rn.f32 	%f134, %f132, %f133, %f133;
	fma.rn.f32 	%f135, %f133, %f134, %f134;
	fma.rn.f32 	%f136, %f134, %f135, %f135;
	fma.rn.f32 	%f137, %f135, %f136, %f136;
	fma.rn.f32 	%f138, %f136, %f137, %f137;
	fma.rn.f32 	%f139, %f137, %f138, %f138;
	fma.rn.f32 	%f140, %f138, %f139, %f139;
	fma.rn.f32 	%f141, %f139, %f140, %f140;
	fma.rn.f32 	%f142, %f140, %f141, %f141;
	fma.rn.f32 	%f143, %f141, %f142, %f142;
	fma.rn.f32 	%f144, %f142, %f143, %f143;
	fma.rn.f32 	%f145, %f143, %f144, %f144;
	fma.rn.f32 	%f146, %f144, %f145, %f145;
	fma.rn.f32 	%f147, %f145, %f146, %f146;
	fma.rn.f32 	%f148, %f146, %f147, %f147;
	fma.rn.f32 	%f149, %f147, %f148, %f148;
	fma.rn.f32 	%f150, %f148, %f149, %f149;
	fma.rn.f32 	%f151, %f149, %f150, %f150;
	fma.rn.f32 	%f152, %f150, %f151, %f151;
	fma.rn.f32 	%f153, %f151, %f152, %f152;
	fma.rn.f32 	%f154, %f152, %f153, %f153;
	fma.rn.f32 	%f155, %f153, %f154, %f154;
	fma.rn.f32 	%f156, %f154, %f155, %f155;
	fma.rn.f32 	%f157, %f155, %f156, %f156;
	fma.rn.f32 	%f158, %f156, %f157, %f157;
	fma.rn.f32 	%f159, %f157, %f158, %f158;
	fma.rn.f32 	%f160, %f158, %f159, %f159;
	fma.rn.f32 	%f161, %f159, %f160, %f160;
	fma.rn.f32 	%f162, %f160, %f161, %f161;
	fma.rn.f32 	%f163, %f161, %f162, %f162;
	fma.rn.f32 	%f164, %f162, %f163, %f163;
	fma.rn.f32 	%f165, %f163, %f164, %f164;
	fma.rn.f32 	%f166, %f164, %f165, %f165;
	fma.rn.f32 	%f167, %f165, %f166, %f166;
	fma.rn.f32 	%f168, %f166, %f167, %f167;
	fma.rn.f32 	%f169, %f167, %f168, %f168;
	fma.rn.f32 	%f170, %f168, %f169, %f169;
	fma.rn.f32 	%f171, %f169, %f170, %f170;
	fma.rn.f32 	%f172, %f170, %f171, %f171;
	fma.rn.f32 	%f173, %f171, %f172, %f172;
	fma.rn.f32 	%f174, %f172, %f173, %f173;
	fma.rn.f32 	%f175, %f173, %f174, %f174;
	fma.rn.f32 	%f176, %f174, %f175, %f175;
	fma.rn.f32 	%f177, %f175, %f176, %f176;
	fma.rn.f32 	%f178, %f176, %f177, %f177;
	fma.rn.f32 	%f179, %f177, %f178, %f178;
	fma.rn.f32 	%f180, %f178, %f179, %f179;
	fma.rn.f32 	%f181, %f179, %f180, %f180;
	fma.rn.f32 	%f182, %f180, %f181, %f181;
	fma.rn.f32 	%f183, %f181, %f182, %f182;
	fma.rn.f32 	%f184, %f182, %f183, %f183;
	fma.rn.f32 	%f185, %f183, %f184, %f184;
	fma.rn.f32 	%f186, %f184, %f185, %f185;
	fma.rn.f32 	%f187, %f185, %f186, %f186;
	fma.rn.f32 	%f188, %f186, %f187, %f187;
	fma.rn.f32 	%f189, %f187, %f188, %f188;
	fma.rn.f32 	%f190, %f188, %f189, %f189;
	fma.rn.f32 	%f191, %f189, %f190, %f190;
	fma.rn.f32 	%f192, %f190, %f191, %f191;
	fma.rn.f32 	%f193, %f191, %f192, %f192;
	fma.rn.f32 	%f194, %f192, %f193, %f193;
	fma.rn.f32 	%f195, %f193, %f194, %f194;
	fma.rn.f32 	%f196, %f194, %f195, %f195;
	fma.rn.f32 	%f197, %f195, %f196, %f196;
	fma.rn.f32 	%f198, %f196, %f197, %f197;
	fma.rn.f32 	%f199, %f197, %f198, %f198;
	fma.rn.f32 	%f200, %f198, %f199, %f199;
	fma.rn.f32 	%f201, %f199, %f200, %f200;
	fma.rn.f32 	%f202, %f200, %f201, %f201;
	fma.rn.f32 	%f203, %f201, %f202, %f202;
	fma.rn.f32 	%f204, %f202, %f203, %f203;
	fma.rn.f32 	%f205, %f203, %f204, %f204;
	fma.rn.f32 	%f206, %f204, %f205, %f205;
	fma.rn.f32 	%f207, %f205, %f206, %f206;
	fma.rn.f32 	%f208, %f206, %f207, %f207;
	fma.rn.f32 	%f209, %f207, %f208, %f208;
	fma.rn.f32 	%f210, %f208, %f209, %f209;
	fma.rn.f32 	%f211, %f209, %f210, %f210;
	fma.rn.f32 	%f212, %f210, %f211, %f211;
	fma.rn.f32 	%f213, %f211, %f212, %f212;
	fma.rn.f32 	%f214, %f212, %f213, %f213;
	fma.rn.f32 	%f215, %f213, %f214, %f214;
	fma.rn.f32 	%f216, %f214, %f215, %f215;
	fma.rn.f32 	%f217, %f215, %f216, %f216;
	fma.rn.f32 	%f218, %f216, %f217, %f217;
	fma.rn.f32 	%f219, %f217, %f218, %f218;
	fma.rn.f32 	%f220, %f218, %f219, %f219;
	fma.rn.f32 	%f221, %f219, %f220, %f220;
	fma.rn.f32 	%f222, %f220, %f221, %f221;
	fma.rn.f32 	%f223, %f221, %f222, %f222;
	fma.rn.f32 	%f224, %f222, %f223, %f223;
	fma.rn.f32 	%f225, %f223, %f224, %f224;
	fma.rn.f32 	%f226, %f224, %f225, %f225;
	fma.rn.f32 	%f227, %f225, %f226, %f226;
	fma.rn.f32 	%f228, %f226, %f227, %f227;
	fma.rn.f32 	%f229, %f227, %f228, %f228;
	fma.rn.f32 	%f230, %f228, %f229, %f229;
	fma.rn.f32 	%f231, %f229, %f230, %f230;
	fma.rn.f32 	%f232, %f230, %f231, %f231;
	fma.rn.f32 	%f233, %f231, %f232, %f232;
	fma.rn.f32 	%f234, %f232, %f233, %f233;
	fma.rn.f32 	%f235, %f233, %f234, %f234;
	fma.rn.f32 	%f236, %f234, %f235, %f235;
	fma.rn.f32 	%f237, %f235, %f236, %f236;
	fma.rn.f32 	%f238, %f236, %f237, %f237;
	fma.rn.f32 	%f239, %f237, %f238, %f238;
	fma.rn.f32 	%f240, %f238, %f239, %f239;
	fma.rn.f32 	%f241, %f239, %f240, %f240;
	fma.rn.f32 	%f242, %f240, %f241, %f241;
	fma.rn.f32 	%f243, %f241, %f242, %f242;
	fma.rn.f32 	%f244, %f242, %f243, %f243;
	fma.rn.f32 	%f245, %f243, %f244, %f244;
	fma.rn.f32 	%f246, %f244, %f245, %f245;
	fma.rn.f32 	%f247, %f245, %f246, %f246;
	fma.rn.f32 	%f248, %f246, %f247, %f247;
	fma.rn.f32 	%f249, %f247, %f248, %f248;
	fma.rn.f32 	%f250, %f248, %f249, %f249;
	fma.rn.f32 	%f251, %f249, %f250, %f250;
	fma.rn.f32 	%f252, %f250, %f251, %f251;
	fma.rn.f32 	%f253, %f251, %f252, %f252;
	fma.rn.f32 	%f254, %f252, %f253, %f253;
	fma.rn.f32 	%f255, %f253, %f254, %f254;
	fma.rn.f32 	%f256, %f254, %f255, %f255;
	fma.rn.f32 	%f257, %f255, %f256, %f256;
	fma.rn.f32 	%f258, %f256, %f257, %f257;
	fma.rn.f32 	%f259, %f257, %f258, %f258;
	fma.rn.f32 	%f260, %f258, %f259, %f259;
	fma.rn.f32 	%f261, %f259, %f260, %f260;
	fma.rn.f32 	%f262, %f260, %f261, %f261;
	fma.rn.f32 	%f263, %f261, %f262, %f262;
	fma.rn.f32 	%f264, %f262, %f263, %f263;
	fma.rn.f32 	%f265, %f263, %f264, %f264;
	fma.rn.f32 	%f266, %f264, %f265, %f265;
	fma.rn.f32 	%f267, %f265, %f266, %f266;
	fma.rn.f32 	%f268, %f266, %f267, %f267;
	fma.rn.f32 	%f269, %f267, %f268, %f268;
	fma.rn.f32 	%f270, %f268, %f269, %f269;
	fma.rn.f32 	%f271, %f269, %f270, %f270;
	fma.rn.f32 	%f272, %f270, %f271, %f271;
	fma.rn.f32 	%f273, %f271, %f272, %f272;
	fma.rn.f32 	%f274, %f272, %f273, %f273;
	fma.rn.f32 	%f275, %f273, %f274, %f274;
	fma.rn.f32 	%f276, %f274, %f275, %f275;
	fma.rn.f32 	%f277, %f275, %f276, %f276;
	fma.rn.f32 	%f278, %f276, %f277, %f277;
	fma.rn.f32 	%f279, %f277, %f278, %f278;
	fma.rn.f32 	%f280, %f278, %f279, %f279;
	fma.rn.f32 	%f281, %f279, %f280, %f280;
	fma.rn.f32 	%f282, %f280, %f281, %f281;
	fma.rn.f32 	%f283, %f281, %f282, %f282;
	fma.rn.f32 	%f284, %f282, %f283, %f283;
	fma.rn.f32 	%f285, %f283, %f284, %f284;
	fma.rn.f32 	%f286, %f284, %f285, %f285;
	fma.rn.f32 	%f287, %f285, %f286, %f286;
	fma.rn.f32 	%f288, %f286, %f287, %f287;
	fma.rn.f32 	%f289, %f287, %f288, %f288;
	fma.rn.f32 	%f290, %f288, %f289, %f289;
	fma.rn.f32 	%f291, %f289, %f290, %f290;
	fma.rn.f32 	%f292, %f290, %f291, %f291;
	fma.rn.f32 	%f293, %f291, %f292, %f292;
	fma.rn.f32 	%f294, %f292, %f293, %f293;
	fma.rn.f32 	%f295, %f293, %f294, %f294;
	fma.rn.f32 	%f296, %f294, %f295, %f295;
	fma.rn.f32 	%f297, %f295, %f296, %f296;
	fma.rn.f32 	%f298, %f296, %f297, %f297;
	fma.rn.f32 	%f299, %f297, %f298, %f298;
	fma.rn.f32 	%f300, %f298, %f299, %f299;
	fma.rn.f32 	%f301, %f299, %f300, %f300;
	fma.rn.f32 	%f302, %f300, %f301, %f301;
	fma.rn.f32 	%f303, %f301, %f302, %f302;
	fma.rn.f32 	%f304, %f302, %f303, %f303;
	fma.rn.f32 	%f305, %f303, %f304, %f304;
	fma.rn.f32 	%f306, %f304, %f305, %f305;
	fma.rn.f32 	%f307, %f305, %f306, %f306;
	fma.rn.f32 	%f308, %f306, %f307, %f307;
	fma.rn.f32 	%f309, %f307, %f308, %f308;
	fma.rn.f32 	%f310, %f308, %f309, %f309;
	fma.rn.f32 	%f311, %f309, %f310, %f310;
	fma.rn.f32 	%f312, %f310, %f311, %f311;
	fma.rn.f32 	%f313, %f311, %f312, %f312;
	fma.rn.f32 	%f314, %f312, %f313, %f313;
	fma.rn.f32 	%f315, %f313, %f314, %f314;
	fma.rn.f32 	%f316, %f314, %f315, %f315;
	fma.rn.f32 	%f317, %f315, %f316, %f316;
	fma.rn.f32 	%f318, %f316, %f317, %f317;
	fma.rn.f32 	%f319, %f317, %f318, %f318;
	fma.rn.f32 	%f320, %f318, %f319, %f319;
	fma.rn.f32 	%f321, %f319, %f320, %f320;
	fma.rn.f32 	%f322, %f320, %f321, %f321;
	fma.rn.f32 	%f323, %f321, %f322, %f322;
	fma.rn.f32 	%f324, %f322, %f323, %f323;
	fma.rn.f32 	%f325, %f323, %f324, %f324;
	fma.rn.f32 	%f326, %f324, %f325, %f325;
	fma.rn.f32 	%f327, %f325, %f326, %f326;
	fma.rn.f32 	%f328, %f326, %f327, %f327;
	fma.rn.f32 	%f329, %f327, %f328, %f328;
	fma.rn.f32 	%f330, %f328, %f329, %f329;
	fma.rn.f32 	%f331, %f329, %f330, %f330;
	fma.rn.f32 	%f332, %f330, %f331, %f331;
	fma.rn.f32 	%f333, %f331, %f332, %f332;
	fma.rn.f32 	%f334, %f332, %f333, %f333;
	fma.rn.f32 	%f335, %f333, %f334, %f334;
	fma.rn.f32 	%f336, %f334, %f335, %f335;
	fma.rn.f32 	%f337, %f335, %f336, %f336;
	fma.rn.f32 	%f338, %f336, %f337, %f337;
	fma.rn.f32 	%f339, %f337, %f338, %f338;
	fma.rn.f32 	%f340, %f338, %f339, %f339;
	fma.rn.f32 	%f341, %f339, %f340, %f340;
	fma.rn.f32 	%f342, %f340, %f341, %f341;
	fma.rn.f32 	%f343, %f341, %f342, %f342;
	fma.rn.f32 	%f344, %f342, %f343, %f343;
	fma.rn.f32 	%f345, %f343, %f344, %f344;
	fma.rn.f32 	%f346, %f344, %f345, %f345;
	fma.rn.f32 	%f347, %f345, %f346, %f346;
	fma.rn.f32 	%f348, %f346, %f347, %f347;
	fma.rn.f32 	%f349, %f347, %f348, %f348;
	fma.rn.f32 	%f350, %f348, %f349, %f349;
	fma.rn.f32 	%f351, %f349, %f350, %f350;
	fma.rn.f32 	%f352, %f350, %f351, %f351;
	fma.rn.f32 	%f353, %f351, %f352, %f352;
	fma.rn.f32 	%f354, %f352, %f353, %f353;
	fma.rn.f32 	%f355, %f353, %f354, %f354;
	fma.rn.f32 	%f356, %f354, %f355, %f355;
	fma.rn.f32 	%f357, %f355, %f356, %f356;
	fma.rn.f32 	%f358, %f356, %f357, %f357;
	fma.rn.f32 	%f359, %f357, %f358, %f358;
	fma.rn.f32 	%f360, %f358, %f359, %f359;
	fma.rn.f32 	%f361, %f359, %f360, %f360;
	fma.rn.f32 	%f362, %f360, %f361, %f361;
	fma.rn.f32 	%f363, %f361, %f362, %f362;
	fma.rn.f32 	%f364, %f362, %f363, %f363;
	fma.rn.f32 	%f365, %f363, %f364, %f364;
	fma.rn.f32 	%f366, %f364, %f365, %f365;
	fma.rn.f32 	%f367, %f365, %f366, %f366;
	fma.rn.f32 	%f368, %f366, %f367, %f367;
	fma.rn.f32 	%f369, %f367, %f368, %f368;
	fma.rn.f32 	%f370, %f368, %f369, %f369;
	fma.rn.f32 	%f371, %f369, %f370, %f370;
	fma.rn.f32 	%f372, %f370, %f371, %f371;
	fma.rn.f32 	%f373, %f371, %f372, %f372;
	fma.rn.f32 	%f374, %f372, %f373, %f373;
	fma.rn.f32 	%f375, %f373, %f374, %f374;
	fma.rn.f32 	%f376, %f374, %f375, %f375;
	fma.rn.f32 	%f377, %f375, %f376, %f376;
	fma.rn.f32 	%f378, %f376, %f377, %f377;
	fma.rn.f32 	%f379, %f377, %f378, %f378;
	fma.rn.f32 	%f380, %f378, %f379, %f379;
	fma.rn.f32 	%f381, %f379, %f380, %f380;
	fma.rn.f32 	%f382, %f380, %f381, %f381;
	fma.rn.f32 	%f383, %f381, %f382, %f382;
	fma.rn.f32 	%f384, %f382, %f383, %f383;
	fma.rn.f32 	%f385, %f383, %f384, %f384;
	fma.rn.f32 	%f386, %f384, %f385, %f385;
	fma.rn.f32 	%f387, %f385, %f386, %f386;
	fma.rn.f32 	%f388, %f386, %f387, %f387;
	fma.rn.f32 	%f389, %f387, %f388, %f388;
	fma.rn.f32 	%f390, %f388, %f389, %f389;
	fma.rn.f32 	%f391, %f389, %f390, %f390;
	fma.rn.f32 	%f392, %f390, %f391, %f391;
	fma.rn.f32 	%f393, %f391, %f392, %f392;
	fma.rn.f32 	%f394, %f392, %f393, %f393;
	fma.rn.f32 	%f395, %f393, %f394, %f394;
	fma.rn.f32 	%f396, %f394, %f395, %f395;
	fma.rn.f32 	%f397, %f395, %f396, %f396;
	fma.rn.f32 	%f398, %f396, %f397, %f397;
	fma.rn.f32 	%f399, %f397, %f398, %f398;
	fma.rn.f32 	%f400, %f398, %f399, %f399;
	fma.rn.f32 	%f401, %f399, %f400, %f400;
	fma.rn.f32 	%f402, %f400, %f401, %f401;
	fma.rn.f32 	%f403, %f401, %f402, %f402;
	fma.rn.f32 	%f404, %f402, %f403, %f403;
	fma.rn.f32 	%f405, %f403, %f404, %f404;
	fma.rn.f32 	%f406, %f404, %f405, %f405;
	fma.rn.f32 	%f407, %f405, %f406, %f406;
	fma.rn.f32 	%f408, %f406, %f407, %f407;
	fma.rn.f32 	%f409, %f407, %f408, %f408;
	fma.rn.f32 	%f410, %f408, %f409, %f409;
	fma.rn.f32 	%f411, %f409, %f410, %f410;
	fma.rn.f32 	%f412, %f410, %f411, %f411;
	fma.rn.f32 	%f413, %f411, %f412, %f412;
	fma.rn.f32 	%f414, %f412, %f413, %f413;
	fma.rn.f32 	%f415, %f413, %f414, %f414;
	fma.rn.f32 	%f416, %f414, %f415, %f415;
	fma.rn.f32 	%f417, %f415, %f416, %f416;
	fma.rn.f32 	%f418, %f416, %f417, %f417;
	fma.rn.f32 	%f419, %f417, %f418, %f418;
	fma.rn.f32 	%f420, %f418, %f419, %f419;
	fma.rn.f32 	%f421, %f419, %f420, %f420;
	fma.rn.f32 	%f422, %f420, %f421, %f421;
	fma.rn.f32 	%f423, %f421, %f422, %f422;
	fma.rn.f32 	%f424, %f422, %f423, %f423;
	fma.rn.f32 	%f425, %f423, %f424, %f424;
	fma.rn.f32 	%f426, %f424, %f425, %f425;
	fma.rn.f32 	%f427, %f425, %f426, %f426;
	fma.rn.f32 	%f428, %f426, %f427, %f427;
	fma.rn.f32 	%f429, %f427, %f428, %f428;
	fma.rn.f32 	%f430, %f428, %f429, %f429;
	fma.rn.f32 	%f431, %f429, %f430, %f430;
	fma.rn.f32 	%f432, %f430, %f431, %f431;
	fma.rn.f32 	%f433, %f431, %f432, %f432;
	fma.rn.f32 	%f434, %f432, %f433, %f433;
	fma.rn.f32 	%f435, %f433, %f434, %f434;
	fma.rn.f32 	%f436, %f434, %f435, %f435;
	fma.rn.f32 	%f437, %f435, %f436, %f436;
	fma.rn.f32 	%f438, %f436, %f437, %f437;
	fma.rn.f32 	%f439, %f437, %f438, %f438;
	fma.rn.f32 	%f440, %f438, %f439, %f439;
	fma.rn.f32 	%f441, %f439, %f440, %f440;
	fma.rn.f32 	%f442, %f440, %f441, %f441;
	fma.rn.f32 	%f443, %f441, %f442, %f442;
	fma.rn.f32 	%f444, %f442, %f443, %f443;
	fma.rn.f32 	%f445, %f443, %f444, %f444;
	fma.rn.f32 	%f446, %f444, %f445, %f445;
	fma.rn.f32 	%f447, %f445, %f446, %f446;
	fma.rn.f32 	%f448, %f446, %f447, %f447;
	fma.rn.f32 	%f449, %f447, %f448, %f448;
	fma.rn.f32 	%f450, %f448, %f449, %f449;
	fma.rn.f32 	%f451, %f449, %f450, %f450;
	fma.rn.f32 	%f452, %f450, %f451, %f451;
	fma.rn.f32 	%f453, %f451, %f452, %f452;
	fma.rn.f32 	%f454, %f452, %f453, %f453;
	fma.rn.f32 	%f455, %f453, %f454, %f454;
	fma.rn.f32 	%f456, %f454, %f455, %f455;
	fma.rn.f32 	%f457, %f455, %f456, %f456;
	fma.rn.f32 	%f458, %f456, %f457, %f457;
	fma.rn.f32 	%f459, %f457, %f458, %f458;
	fma.rn.f32 	%f460, %f458, %f459, %f459;
	fma.rn.f32 	%f461, %f459, %f460, %f460;
	fma.rn.f32 	%f462, %f460, %f461, %f461;
	fma.rn.f32 	%f463, %f461, %f462, %f462;
	fma.rn.f32 	%f464, %f462, %f463, %f463;
	fma.rn.f32 	%f465, %f463, %f464, %f464;
	fma.rn.f32 	%f466, %f464, %f465, %f465;
	fma.rn.f32 	%f467, %f465, %f466, %f466;
	fma.rn.f32 	%f468, %f466, %f467, %f467;
	fma.rn.f32 	%f469, %f467, %f468, %f468;
	fma.rn.f32 	%f470, %f468, %f469, %f469;
	fma.rn.f32 	%f471, %f469, %f470, %f470;
	fma.rn.f32 	%f472, %f470, %f471, %f471;
	fma.rn.f32 	%f473, %f471, %f472, %f472;
	fma.rn.f32 	%f474, %f472, %f473, %f473;
	fma.rn.f32 	%f475, %f473, %f474, %f474;
	fma.rn.f32 	%f476, %f474, %f475, %f475;
	fma.rn.f32 	%f477, %f475, %f476, %f476;
	fma.rn.f32 	%f478, %f476, %f477, %f477;
	fma.rn.f32 	%f479, %f477, %f478, %f478;
	fma.rn.f32 	%f480, %f478, %f479, %f479;
	fma.rn.f32 	%f481, %f479, %f480, %f480;
	fma.rn.f32 	%f482, %f480, %f481, %f481;
	fma.rn.f32 	%f483, %f481, %f482, %f482;
	fma.rn.f32 	%f484, %f482, %f483, %f483;
	fma.rn.f32 	%f485, %f483, %f484, %f484;
	fma.rn.f32 	%f486, %f484, %f485, %f485;
	fma.rn.f32 	%f487, %f485, %f486, %f486;
	fma.rn.f32 	%f488, %f486, %f487, %f487;
	fma.rn.f32 	%f489, %f487, %f488, %f488;
	fma.rn.f32 	%f490, %f488, %f489, %f489;
	fma.rn.f32 	%f491, %f489, %f490, %f490;
	fma.rn.f32 	%f492, %f490, %f491, %f491;
	fma.rn.f32 	%f493, %f491, %f492, %f492;
	fma.rn.f32 	%f494, %f492, %f493, %f493;
	fma.rn.f32 	%f495, %f493, %f494, %f494;
	fma.rn.f32 	%f496, %f494, %f495, %f495;
	fma.rn.f32 	%f497, %f495, %f496, %f496;
	fma.rn.f32 	%f498, %f496, %f497, %f497;
	fma.rn.f32 	%f499, %f497, %f498, %f498;
	fma.rn.f32 	%f500, %f498, %f499, %f499;
	fma.rn.f32 	%f501, %f499, %f500, %f500;
	fma.rn.f32 	%f502, %f500, %f501, %f501;
	fma.rn.f32 	%f503, %f501, %f502, %f502;
	fma.rn.f32 	%f504, %f502, %f503, %f503;
	fma.rn.f32 	%f505, %f503, %f504, %f504;
	fma.rn.f32 	%f506, %f504, %f505, %f505;
	fma.rn.f32 	%f507, %f505, %f506, %f506;
	fma.rn.f32 	%f508, %f506, %f507, %f507;
	fma.rn.f32 	%f509, %f507, %f508, %f508;
	fma.rn.f32 	%f510, %f508, %f509, %f509;
	fma.rn.f32 	%f511, %f509, %f510, %f510;
	fma.rn.f32 	%f512, %f510, %f511, %f511;
	fma.rn.f32 	%f513, %f511, %f512, %f512;
	fma.rn.f32 	%f514, %f512, %f513, %f513;
	fma.rn.f32 	%f515, %f513, %f514, %f514;
	fma.rn.f32 	%f516, %f514, %f515, %f515;
	fma.rn.f32 	%f517, %f515, %f516, %f516;
	fma.rn.f32 	%f518, %f516, %f517, %f517;
	fma.rn.f32 	%f519, %f517, %f518, %f518;
	fma.rn.f32 	%f520, %f518, %f519, %f519;
	fma.rn.f32 	%f521, %f519, %f520, %f520;
	fma.rn.f32 	%f522, %f520, %f521, %f521;
	fma.rn.f32 	%f523, %f521, %f522, %f522;
	fma.rn.f32 	%f524, %f522, %f523, %f523;
	fma.rn.f32 	%f525, %f523, %f524, %f524;
	fma.rn.f32 	%f526, %f524, %f525, %f525;
	fma.rn.f32 	%f527, %f525, %f526, %f526;
	fma.rn.f32 	%f528, %f526, %f527, %f527;
	fma.rn.f32 	%f529, %f527, %f528, %f528;
	fma.rn.f32 	%f530, %f528, %f529, %f529;
	fma.rn.f32 	%f531, %f529, %f530, %f530;
	fma.rn.f32 	%f532, %f530, %f531, %f531;
	fma.rn.f32 	%f533, %f531, %f532, %f532;
	fma.rn.f32 	%f534, %f532, %f533, %f533;
	fma.rn.f32 	%f535, %f533, %f534, %f534;
	fma.rn.f32 	%f536, %f534, %f535, %f535;
	fma.rn.f32 	%f537, %f535, %f536, %f536;
	fma.rn.f32 	%f538, %f536, %f537, %f537;
	fma.rn.f32 	%f539, %f537, %f538, %f538;
	fma.rn.f32 	%f540, %f538, %f539, %f539;
	fma.rn.f32 	%f541, %f539, %f540, %f540;
	fma.rn.f32 	%f542, %f540, %f541, %f541;
	fma.rn.f32 	%f543, %f541, %f542, %f542;
	fma.rn.f32 	%f544, %f542, %f543, %f543;
	fma.rn.f32 	%f545, %f543, %f544, %f544;
	fma.rn.f32 	%f546, %f544, %f545, %f545;
	fma.rn.f32 	%f547, %f545, %f546, %f546;
	fma.rn.f32 	%f548, %f546, %f547, %f547;
	fma.rn.f32 	%f549, %f547, %f548, %f548;
	fma.rn.f32 	%f550, %f548, %f549, %f549;
	fma.rn.f32 	%f551, %f549, %f550, %f550;
	fma.rn.f32 	%f552, %f550, %f551, %f551;
	fma.rn.f32 	%f553, %f551, %f552, %f552;
	fma.rn.f32 	%f554, %f552, %f553, %f553;
	fma.rn.f32 	%f555, %f553, %f554, %f554;
	fma.rn.f32 	%f556, %f554, %f555, %f555;
	fma.rn.f32 	%f557, %f555, %f556, %f556;
	fma.rn.f32 	%f558, %f556, %f557, %f557;
	fma.rn.f32 	%f559, %f557, %f558, %f558;
	fma.rn.f32 	%f560, %f558, %f559, %f559;
	fma.rn.f32 	%f561, %f559, %f560, %f560;
	fma.rn.f32 	%f562, %f560, %f561, %f561;
	fma.rn.f32 	%f563, %f561, %f562, %f562;
	fma.rn.f32 	%f564, %f562, %f563, %f563;
	fma.rn.f32 	%f565, %f563, %f564, %f564;
	fma.rn.f32 	%f566, %f564, %f565, %f565;
	fma.rn.f32 	%f567, %f565, %f566, %f566;
	fma.rn.f32 	%f568, %f566, %f567, %f567;
	fma.rn.f32 	%f569, %f567, %f568, %f568;
	fma.rn.f32 	%f570, %f568, %f569, %f569;
	fma.rn.f32 	%f571, %f569, %f570, %f570;
	fma.rn.f32 	%f572, %f570, %f571, %f571;
	fma.rn.f32 	%f573, %f571, %f572, %f572;
	fma.rn.f32 	%f574, %f572, %f573, %f573;
	fma.rn.f32 	%f575, %f573, %f574, %f574;
	fma.rn.f32 	%f576, %f574, %f575, %f575;
	fma.rn.f32 	%f577, %f575, %f576, %f576;
	fma.rn.f32 	%f578, %f576, %f577, %f577;
	fma.rn.f32 	%f579, %f577, %f578, %f578;
	fma.rn.f32 	%f580, %f578, %f579, %f579;
	fma.rn.f32 	%f581, %f579, %f580, %f580;
	fma.rn.f32 	%f582, %f580, %f581, %f581;
	fma.rn.f32 	%f583, %f581, %f582, %f582;
	fma.rn.f32 	%f584, %f582, %f583, %f583;
	fma.rn.f32 	%f585, %f583, %f584, %f584;
	fma.rn.f32 	%f586, %f584, %f585, %f585;
	fma.rn.f32 	%f587, %f585, %f586, %f586;
	fma.rn.f32 	%f588, %f586, %f587, %f587;
	fma.rn.f32 	%f589, %f587, %f588, %f588;
	fma.rn.f32 	%f590, %f588, %f589, %f589;
	fma.rn.f32 	%f591, %f589, %f590, %f590;
	fma.rn.f32 	%f592, %f590, %f591, %f591;
	fma.rn.f32 	%f593, %f591, %f592, %f592;
	fma.rn.f32 	%f594, %f592, %f593, %f593;
	fma.rn.f32 	%f595, %f593, %f594, %f594;
	fma.rn.f32 	%f596, %f594, %f595, %f595;
	fma.rn.f32 	%f597, %f595, %f596, %f596;
	fma.rn.f32 	%f598, %f596, %f597, %f597;
	fma.rn.f32 	%f599, %f597, %f598, %f598;
	fma.rn.f32 	%f600, %f598, %f599, %f599;
	fma.rn.f32 	%f601, %f599, %f600, %f600;
	fma.rn.f32 	%f602, %f600, %f601, %f601;
	fma.rn.f32 	%f603, %f601, %f602, %f602;
	fma.rn.f32 	%f604, %f602, %f603, %f603;
	fma.rn.f32 	%f605, %f603, %f604, %f604;
	fma.rn.f32 	%f606, %f604, %f605, %f605;
	fma.rn.f32 	%f607, %f605, %f606, %f606;
	fma.rn.f32 	%f608, %f606, %f607, %f607;
	fma.rn.f32 	%f609, %f607, %f608, %f608;
	fma.rn.f32 	%f610, %f608, %f609, %f609;
	fma.rn.f32 	%f611, %f609, %f610, %f610;
	fma.rn.f32 	%f612, %f610, %f611, %f611;
	fma.rn.f32 	%f613, %f611, %f612, %f612;
	fma.rn.f32 	%f614, %f612, %f613, %f613;
	fma.rn.f32 	%f615, %f613, %f614, %f614;
	fma.rn.f32 	%f616, %f614, %f615, %f615;
	fma.rn.f32 	%f617, %f615, %f616, %f616;
	fma.rn.f32 	%f618, %f616, %f617, %f617;
	fma.rn.f32 	%f619, %f617, %f618, %f618;
	fma.rn.f32 	%f620, %f618, %f619, %f619;
	fma.rn.f32 	%f621, %f619, %f620, %f620;
	fma.rn.f32 	%f622, %f620, %f621, %f621;
	fma.rn.f32 	%f623, %f621, %f622, %f622;
	fma.rn.f32 	%f624, %f622, %f623, %f623;
	fma.rn.f32 	%f625, %f623, %f624, %f624;
	fma.rn.f32 	%f626, %f624, %f625, %f625;
	fma.rn.f32 	%f627, %f625, %f626, %f626;
	fma.rn.f32 	%f628, %f626, %f627, %f627;
	fma.rn.f32 	%f629, %f627, %f628, %f628;
	fma.rn.f32 	%f630, %f628, %f629, %f629;
	fma.rn.f32 	%f631, %f629, %f630, %f630;
	fma.rn.f32 	%f632, %f630, %f631, %f631;
	fma.rn.f32 	%f633, %f631, %f632, %f632;
	fma.rn.f32 	%f634, %f632, %f633, %f633;
	fma.rn.f32 	%f635, %f633, %f634, %f634;
	fma.rn.f32 	%f636, %f634, %f635, %f635;
	fma.rn.f32 	%f637, %f635, %f636, %f636;
	fma.rn.f32 	%f638, %f636, %f637, %f637;
	fma.rn.f32 	%f639, %f637, %f638, %f638;
	fma.rn.f32 	%f640, %f638, %f639, %f639;
	fma.rn.f32 	%f641, %f639, %f640, %f640;
	fma.rn.f32 	%f642, %f640, %f641, %f641;
	fma.rn.f32 	%f643, %f641, %f642, %f642;
	fma.rn.f32 	%f644, %f642, %f643, %f643;
	fma.rn.f32 	%f645, %f643, %f644, %f644;
	fma.rn.f32 	%f646, %f644, %f645, %f645;
	fma.rn.f32 	%f647, %f645, %f646, %f646;
	fma.rn.f32 	%f648, %f646, %f647, %f647;
	fma.rn.f32 	%f649, %f647, %f648, %f648;
	fma.rn.f32 	%f650, %f648, %f649, %f649;
	fma.rn.f32 	%f651, %f649, %f650, %f650;
	fma.rn.f32 	%f652, %f650, %f651, %f651;
	fma.rn.f32 	%f653, %f651, %f652, %f652;
	fma.rn.f32 	%f654, %f652, %f653, %f653;
	fma.rn.f32 	%f655, %f653, %f654, %f654;
	fma.rn.f32 	%f656, %f654, %f655, %f655;
	fma.rn.f32 	%f657, %f655, %f656, %f656;
	fma.rn.f32 	%f658, %f656, %f657, %f657;
	fma.rn.f32 	%f659, %f657, %f658, %f658;
	fma.rn.f32 	%f660, %f658, %f659, %f659;
	fma.rn.f32 	%f661, %f659, %f660, %f660;
	fma.rn.f32 	%f662, %f660, %f661, %f661;
	fma.rn.f32 	%f663, %f661, %f662, %f662;
	fma.rn.f32 	%f664, %f662, %f663, %f663;
	fma.rn.f32 	%f665, %f663, %f664, %f664;
	fma.rn.f32 	%f666, %f664, %f665, %f665;
	fma.rn.f32 	%f667, %f665, %f666, %f666;
	fma.rn.f32 	%f668, %f666, %f667, %f667;
	fma.rn.f32 	%f669, %f667, %f668, %f668;
	fma.rn.f32 	%f670, %f668, %f669, %f669;
	fma.rn.f32 	%f671, %f669, %f670, %f670;
	fma.rn.f32 	%f672, %f670, %f671, %f671;
	fma.rn.f32 	%f673, %f671, %f672, %f672;
	fma.rn.f32 	%f674, %f672, %f673, %f673;
	fma.rn.f32 	%f675, %f673, %f674, %f674;
	fma.rn.f32 	%f676, %f674, %f675, %f675;
	fma.rn.f32 	%f677, %f675, %f676, %f676;
	fma.rn.f32 	%f678, %f676, %f677, %f677;
	fma.rn.f32 	%f679, %f677, %f678, %f678;
	fma.rn.f32 	%f680, %f678, %f679, %f679;
	fma.rn.f32 	%f681, %f679, %f680, %f680;
	fma.rn.f32 	%f682, %f680, %f681, %f681;
	fma.rn.f32 	%f683, %f681, %f682, %f682;
	fma.rn.f32 	%f684, %f682, %f683, %f683;
	fma.rn.f32 	%f685, %f683, %f684, %f684;
	fma.rn.f32 	%f686, %f684, %f685, %f685;
	fma.rn.f32 	%f687, %f685, %f686, %f686;
	fma.rn.f32 	%f688, %f686, %f687, %f687;
	fma.rn.f32 	%f689, %f687, %f688, %f688;
	fma.rn.f32 	%f690, %f688, %f689, %f689;
	fma.rn.f32 	%f691, %f689, %f690, %f690;
	fma.rn.f32 	%f692, %f690, %f691, %f691;
	fma.rn.f32 	%f693, %f691, %f692, %f692;
	fma.rn.f32 	%f694, %f692, %f693, %f693;
	fma.rn.f32 	%f695, %f693, %f694, %f694;
	fma.rn.f32 	%f696, %f694, %f695, %f695;
	fma.rn.f32 	%f697, %f695, %f696, %f696;
	fma.rn.f32 	%f698, %f696, %f697, %f697;
	fma.rn.f32 	%f699, %f697, %f698, %f698;
	fma.rn.f32 	%f700, %f698, %f699, %f699;
	fma.rn.f32 	%f701, %f699, %f700, %f700;
	fma.rn.f32 	%f702, %f700, %f701, %f701;
	fma.rn.f32 	%f703, %f701, %f702, %f702;
	fma.rn.f32 	%f704, %f702, %f703, %f703;
	fma.rn.f32 	%f705, %f703, %f704, %f704;
	fma.rn.f32 	%f706, %f704, %f705, %f705;
	fma.rn.f32 	%f707, %f705, %f706, %f706;
	fma.rn.f32 	%f708, %f706, %f707, %f707;
	fma.rn.f32 	%f709, %f707, %f708, %f708;
	fma.rn.f32 	%f710, %f708, %f709, %f709;
	fma.rn.f32 	%f711, %f709, %f710, %f710;
	fma.rn.f32 	%f712, %f710, %f711, %f711;
	fma.rn.f32 	%f713, %f711, %f712, %f712;
	fma.rn.f32 	%f714, %f712, %f713, %f713;
	fma.rn.f32 	%f715, %f713, %f714, %f714;
	fma.rn.f32 	%f716, %f714, %f715, %f715;
	fma.rn.f32 	%f717, %f715, %f716, %f716;
	fma.rn.f32 	%f718, %f716, %f717, %f717;
	fma.rn.f32 	%f719, %f717, %f718, %f718;
	fma.rn.f32 	%f720, %f718, %f719, %f719;
	fma.rn.f32 	%f721, %f719, %f720, %f720;
	fma.rn.f32 	%f722, %f720, %f721, %f721;
	fma.rn.f32 	%f723, %f721, %f722, %f722;
	fma.rn.f32 	%f724, %f722, %f723, %f723;
	fma.rn.f32 	%f725, %f723, %f724, %f724;
	fma.rn.f32 	%f726, %f724, %f725, %f725;
	fma.rn.f32 	%f727, %f725, %f726, %f726;
	fma.rn.f32 	%f728, %f726, %f727, %f727;
	fma.rn.f32 	%f729, %f727, %f728, %f728;
	fma.rn.f32 	%f730, %f728, %f729, %f729;
	fma.rn.f32 	%f731, %f729, %f730, %f730;
	fma.rn.f32 	%f732, %f730, %f731, %f731;
	fma.rn.f32 	%f733, %f731, %f732, %f732;
	fma.rn.f32 	%f734, %f732, %f733, %f733;
	fma.rn.f32 	%f735, %f733, %f734, %f734;
	fma.rn.f32 	%f736, %f734, %f735, %f735;
	fma.rn.f32 	%f737, %f735, %f736, %f736;
	fma.rn.f32 	%f738, %f736, %f737, %f737;
	fma.rn.f32 	%f739, %f737, %f738, %f738;
	fma.rn.f32 	%f740, %f738, %f739, %f739;
	fma.rn.f32 	%f741, %f739, %f740, %f740;
	fma.rn.f32 	%f742, %f740, %f741, %f741;
	fma.rn.f32 	%f743, %f741, %f742, %f742;
	fma.rn.f32 	%f744, %f742, %f743, %f743;
	fma.rn.f32 	%f745, %f743, %f744, %f744;
	fma.rn.f32 	%f746, %f744, %f745, %f745;
	fma.rn.f32 	%f747, %f745, %f746, %f746;
	fma.rn.f32 	%f748, %f746, %f747, %f747;
	fma.rn.f32 	%f749, %f747, %f748, %f748;
	fma.rn.f32 	%f750, %f748, %f749, %f749;
	fma.rn.f32 	%f751, %f749, %f750, %f750;
	fma.rn.f32 	%f752, %f750, %f751, %f751;
	fma.rn.f32 	%f753, %f751, %f752, %f752;
	fma.rn.f32 	%f754, %f752, %f753, %f753;
	fma.rn.f32 	%f755, %f753, %f754, %f754;
	fma.rn.f32 	%f756, %f754, %f755, %f755;
	fma.rn.f32 	%f757, %f755, %f756, %f756;
	fma.rn.f32 	%f758, %f756, %f757, %f757;
	fma.rn.f32 	%f759, %f757, %f758, %f758;
	fma.rn.f32 	%f760, %f758, %f759, %f759;
	fma.rn.f32 	%f761, %f759, %f760, %f760;
	fma.rn.f32 	%f762, %f760, %f761, %f761;
	fma.rn.f32 	%f763, %f761, %f762, %f762;
	fma.rn.f32 	%f764, %f762, %f763, %f763;
	fma.rn.f32 	%f765, %f763, %f764, %f764;
	fma.rn.f32 	%f766, %f764, %f765, %f765;
	fma.rn.f32 	%f767, %f765, %f766, %f766;
	fma.rn.f32 	%f768, %f766, %f767, %f767;
	fma.rn.f32 	%f769, %f767, %f768, %f768;
	fma.rn.f32 	%f770, %f768, %f769, %f769;
	fma.rn.f32 	%f771, %f769, %f770, %f770;
	fma.rn.f32 	%f772, %f770, %f771, %f771;
	fma.rn.f32 	%f773, %f771, %f772, %f772;
	fma.rn.f32 	%f774, %f772, %f773, %f773;
	fma.rn.f32 	%f775, %f773, %f774, %f774;
	fma.rn.f32 	%f776, %f774, %f775, %f775;
	fma.rn.f32 	%f777, %f775, %f776, %f776;
	fma.rn.f32 	%f778, %f776, %f777, %f777;
	fma.rn.f32 	%f779, %f777, %f778, %f778;
	fma.rn.f32 	%f780, %f778, %f779, %f779;
	fma.rn.f32 	%f781, %f779, %f780, %f780;
	fma.rn.f32 	%f782, %f780, %f781, %f781;
	fma.rn.f32 	%f783, %f781, %f782, %f782;
	fma.rn.f32 	%f784, %f782, %f783, %f783;
	fma.rn.f32 	%f785, %f783, %f784, %f784;
	fma.rn.f32 	%f786, %f784, %f785, %f785;
	fma.rn.f32 	%f787, %f785, %f786, %f786;
	fma.rn.f32 	%f788, %f786, %f787, %f787;
	fma.rn.f32 	%f789, %f787, %f788, %f788;
	fma.rn.f32 	%f790, %f788, %f789, %f789;
	fma.rn.f32 	%f791, %f789, %f790, %f790;
	fma.rn.f32 	%f792, %f790, %f791, %f791;
	fma.rn.f32 	%f793, %f791, %f792, %f792;
	fma.rn.f32 	%f794, %f792, %f793, %f793;
	fma.rn.f32 	%f795, %f793, %f794, %f794;
	fma.rn.f32 	%f796, %f794, %f795, %f795;
	fma.rn.f32 	%f797, %f795, %f796, %f796;
	fma.rn.f32 	%f798, %f796, %f797, %f797;
	fma.rn.f32 	%f799, %f797, %f798, %f798;
	fma.rn.f32 	%f800, %f798, %f799, %f799;
	fma.rn.f32 	%f801, %f799, %f800, %f800;
	fma.rn.f32 	%f802, %f800, %f801, %f801;
	fma.rn.f32 	%f803, %f801, %f802, %f802;
	fma.rn.f32 	%f804, %f802, %f803, %f803;
	fma.rn.f32 	%f805, %f803, %f804, %f804;
	fma.rn.f32 	%f806, %f804, %f805, %f805;
	fma.rn.f32 	%f807, %f805, %f806, %f806;
	fma.rn.f32 	%f808, %f806, %f807, %f807;
	fma.rn.f32 	%f809, %f807, %f808, %f808;
	fma.rn.f32 	%f810, %f808, %f809, %f809;
	fma.rn.f32 	%f811, %f809, %f810, %f810;
	fma.rn.f32 	%f812, %f810, %f811, %f811;
	fma.rn.f32 	%f813, %f811, %f812, %f812;
	fma.rn.f32 	%f814, %f812, %f813, %f813;
	fma.rn.f32 	%f815, %f813, %f814, %f814;
	fma.rn.f32 	%f816, %f814, %f815, %f815;
	fma.rn.f32 	%f817, %f815, %f816, %f816;
	fma.rn.f32 	%f818, %f816, %f817, %f817;
	fma.rn.f32 	%f819, %f817, %f818, %f818;
	fma.rn.f32 	%f820, %f818, %f819, %f819;
	fma.rn.f32 	%f821, %f819, %f820, %f820;
	fma.rn.f32 	%f822, %f820, %f821, %f821;
	fma.rn.f32 	%f823, %f821, %f822, %f822;
	fma.rn.f32 	%f824, %f822, %f823, %f823;
	fma.rn.f32 	%f825, %f823, %f824, %f824;
	fma.rn.f32 	%f826, %f824, %f825, %f825;
	fma.rn.f32 	%f827, %f825, %f826, %f826;
	fma.rn.f32 	%f828, %f826, %f827, %f827;
	fma.rn.f32 	%f829, %f827, %f828, %f828;
	fma.rn.f32 	%f830, %f828, %f829, %f829;
	fma.rn.f32 	%f831, %f829, %f830, %f830;
	fma.rn.f32 	%f832, %f830, %f831, %f831;
	fma.rn.f32 	%f833, %f831, %f832, %f832;
	fma.rn.f32 	%f834, %f832, %f833, %f833;
	fma.rn.f32 	%f835, %f833, %f834, %f834;
	fma.rn.f32 	%f836, %f834, %f835, %f835;
	fma.rn.f32 	%f837, %f835, %f836, %f836;
	fma.rn.f32 	%f838, %f836, %f837, %f837;
	fma.rn.f32 	%f839, %f837, %f838, %f838;
	fma.rn.f32 	%f840, %f838, %f839, %f839;
	fma.rn.f32 	%f841, %f839, %f840, %f840;
	fma.rn.f32 	%f842, %f840, %f841, %f841;
	fma.rn.f32 	%f843, %f841, %f842, %f842;
	fma.rn.f32 	%f844, %f842, %f843, %f843;
	fma.rn.f32 	%f845, %f843, %f844, %f844;
	fma.rn.f32 	%f846, %f844, %f845, %f845;
	fma.rn.f32 	%f847, %f845, %f846, %f846;
	fma.rn.f32 	%f848, %f846, %f847, %f847;
	fma.rn.f32 	%f849, %f847, %f848, %f848;
	fma.rn.f32 	%f850, %f848, %f849, %f849;
	fma.rn.f32 	%f851, %f849, %f850, %f850;
	fma.rn.f32 	%f852, %f850, %f851, %f851;
	fma.rn.f32 	%f853, %f851, %f852, %f852;
	fma.rn.f32 	%f854, %f852, %f853, %f853;
	fma.rn.f32 	%f855, %f853, %f854, %f854;
	fma.rn.f32 	%f856, %f854, %f855, %f855;
	fma.rn.f32 	%f857, %f855, %f856, %f856;
	fma.rn.f32 	%f858, %f856, %f857, %f857;
	fma.rn.f32 	%f859, %f857, %f858, %f858;
	fma.rn.f32 	%f860, %f858, %f859, %f859;
	fma.rn.f32 	%f861, %f859, %f860, %f860;
	fma.rn.f32 	%f862, %f860, %f861, %f861;
	fma.rn.f32 	%f863, %f861, %f862, %f862;
	fma.rn.f32 	%f864, %f862, %f863, %f863;
	fma.rn.f32 	%f865, %f863, %f864, %f864;
	fma.rn.f32 	%f866, %f864, %f865, %f865;
	fma.rn.f32 	%f867, %f865, %f866, %f866;
	fma.rn.f32 	%f868, %f866, %f867, %f867;
	fma.rn.f32 	%f869, %f867, %f868, %f868;
	fma.rn.f32 	%f870, %f868, %f869, %f869;
	fma.rn.f32 	%f871, %f869, %f870, %f870;
	fma.rn.f32 	%f872, %f870, %f871, %f871;
	fma.rn.f32 	%f873, %f871, %f872, %f872;
	fma.rn.f32 	%f874, %f872, %f873, %f873;
	fma.rn.f32 	%f875, %f873, %f874, %f874;
	fma.rn.f32 	%f876, %f874, %f875, %f875;
	fma.rn.f32 	%f877, %f875, %f876, %f876;
	fma.rn.f32 	%f878, %f876, %f877, %f877;
	fma.rn.f32 	%f879, %f877, %f878, %f878;
	fma.rn.f32 	%f880, %f878, %f879, %f879;
	fma.rn.f32 	%f881, %f879, %f880, %f880;
	fma.rn.f32 	%f882, %f880, %f881, %f881;
	fma.rn.f32 	%f883, %f881, %f882, %f882;
	fma.rn.f32 	%f884, %f882, %f883, %f883;
	fma.rn.f32 	%f885, %f883, %f884, %f884;
	fma.rn.f32 	%f886, %f884, %f885, %f885;
	fma.rn.f32 	%f887, %f885, %f886, %f886;
	fma.rn.f32 	%f888, %f886, %f887, %f887;
	fma.rn.f32 	%f889, %f887, %f888, %f888;
	fma.rn.f32 	%f890, %f888, %f889, %f889;
	fma.rn.f32 	%f891, %f889, %f890, %f890;
	fma.rn.f32 	%f892, %f890, %f891, %f891;
	fma.rn.f32 	%f893, %f891, %f892, %f892;
	fma.rn.f32 	%f894, %f892, %f893, %f893;
	fma.rn.f32 	%f895, %f893, %f894, %f894;
	fma.rn.f32 	%f896, %f894, %f895, %f895;
	fma.rn.f32 	%f897, %f895, %f896, %f896;
	fma.rn.f32 	%f898, %f896, %f897, %f897;
	fma.rn.f32 	%f899, %f897, %f898, %f898;
	fma.rn.f32 	%f900, %f898, %f899, %f899;
	fma.rn.f32 	%f901, %f899, %f900, %f900;
	fma.rn.f32 	%f902, %f900, %f901, %f901;
	fma.rn.f32 	%f903, %f901, %f902, %f902;
	fma.rn.f32 	%f904, %f902, %f903, %f903;
	fma.rn.f32 	%f905, %f903, %f904, %f904;
	fma.rn.f32 	%f906, %f904, %f905, %f905;
	fma.rn.f32 	%f907, %f905, %f906, %f906;
	fma.rn.f32 	%f908, %f906, %f907, %f907;
	fma.rn.f32 	%f909, %f907, %f908, %f908;
	fma.rn.f32 	%f910, %f908, %f909, %f909;
	fma.rn.f32 	%f911, %f909, %f910, %f910;
	fma.rn.f32 	%f912, %f910, %f911, %f911;
	fma.rn.f32 	%f913, %f911, %f912, %f912;
	fma.rn.f32 	%f914, %f912, %f913, %f913;
	fma.rn.f32 	%f915, %f913, %f914, %f914;
	fma.rn.f32 	%f916, %f914, %f915, %f915;
	fma.rn.f32 	%f917, %f915, %f916, %f916;
	fma.rn.f32 	%f918, %f916, %f917, %f917;
	fma.rn.f32 	%f919, %f917, %f918, %f918;
	fma.rn.f32 	%f920, %f918, %f919, %f919;
	fma.rn.f32 	%f921, %f919, %f920, %f920;
	fma.rn.f32 	%f922, %f920, %f921, %f921;
	fma.rn.f32 	%f923, %f921, %f922, %f922;
	fma.rn.f32 	%f924, %f922, %f923, %f923;
	fma.rn.f32 	%f925, %f923, %f924, %f924;
	fma.rn.f32 	%f926, %f924, %f925, %f925;
	fma.rn.f32 	%f927, %f925, %f926, %f926;
	fma.rn.f32 	%f928, %f926, %f927, %f927;
	fma.rn.f32 	%f929, %f927, %f928, %f928;
	fma.rn.f32 	%f930, %f928, %f929, %f929;
	fma.rn.f32 	%f931, %f929, %f930, %f930;
	fma.rn.f32 	%f932, %f930, %f931, %f931;
	fma.rn.f32 	%f933, %f931, %f932, %f932;
	fma.rn.f32 	%f934, %f932, %f933, %f933;
	fma.rn.f32 	%f935, %f933, %f934, %f934;
	fma.rn.f32 	%f936, %f934, %f935, %f935;
	fma.rn.f32 	%f937, %f935, %f936, %f936;
	fma.rn.f32 	%f938, %f936, %f937, %f937;
	fma.rn.f32 	%f939, %f937, %f938, %f938;
	fma.rn.f32 	%f940, %f938, %f939, %f939;
	fma.rn.f32 	%f941, %f939, %f940, %f940;
	fma.rn.f32 	%f942, %f940, %f941, %f941;
	fma.rn.f32 	%f943, %f941, %f942, %f942;
	fma.rn.f32 	%f944, %f942, %f943, %f943;
	fma.rn.f32 	%f945, %f943, %f944, %f944;
	fma.rn.f32 	%f946, %f944, %f945, %f945;
	fma.rn.f32 	%f947, %f945, %f946, %f946;
	fma.rn.f32 	%f948, %f946, %f947, %f947;
	fma.rn.f32 	%f949, %f947, %f948, %f948;
	fma.rn.f32 	%f950, %f948, %f949, %f949;
	fma.rn.f32 	%f951, %f949, %f950, %f950;
	fma.rn.f32 	%f952, %f950, %f951, %f951;
	fma.rn.f32 	%f953, %f951, %f952, %f952;
	fma.rn.f32 	%f954, %f952, %f953, %f953;
	fma.rn.f32 	%f955, %f953, %f954, %f954;
	fma.rn.f32 	%f956, %f954, %f955, %f955;
	fma.rn.f32 	%f957, %f955, %f956, %f956;
	fma.rn.f32 	%f958, %f956, %f957, %f957;
	fma.rn.f32 	%f959, %f957, %f958, %f958;
	fma.rn.f32 	%f960, %f958, %f959, %f959;
	fma.rn.f32 	%f961, %f959, %f960, %f960;
	fma.rn.f32 	%f962, %f960, %f961, %f961;
	fma.rn.f32 	%f963, %f961, %f962, %f962;
	fma.rn.f32 	%f964, %f962, %f963, %f963;
	fma.rn.f32 	%f965, %f963, %f964, %f964;
	fma.rn.f32 	%f966, %f964, %f965, %f965;
	fma.rn.f32 	%f967, %f965, %f966, %f966;
	fma.rn.f32 	%f968, %f966, %f967, %f967;
	fma.rn.f32 	%f969, %f967, %f968, %f968;
	fma.rn.f32 	%f970, %f968, %f969, %f969;
	fma.rn.f32 	%f971, %f969, %f970, %f970;
	fma.rn.f32 	%f972, %f970, %f971, %f971;
	fma.rn.f32 	%f973, %f971, %f972, %f972;
	fma.rn.f32 	%f974, %f972, %f973, %f973;
	fma.rn.f32 	%f975, %f973, %f974, %f974;
	fma.rn.f32 	%f976, %f974, %f975, %f975;
	fma.rn.f32 	%f977, %f975, %f976, %f976;
	fma.rn.f32 	%f978, %f976, %f977, %f977;
	fma.rn.f32 	%f979, %f977, %f978, %f978;
	fma.rn.f32 	%f980, %f978, %f979, %f979;
	fma.rn.f32 	%f981, %f979, %f980, %f980;
	fma.rn.f32 	%f982, %f980, %f981, %f981;
	fma.rn.f32 	%f983, %f981, %f982, %f982;
	fma.rn.f32 	%f984, %f982, %f983, %f983;
	fma.rn.f32 	%f985, %f983, %f984, %f984;
	fma.rn.f32 	%f986, %f984, %f985, %f985;
	fma.rn.f32 	%f987, %f985, %f986, %f986;
	fma.rn.f32 	%f988, %f986, %f987, %f987;
	fma.rn.f32 	%f989, %f987, %f988, %f988;
	fma.rn.f32 	%f990, %f988, %f989, %f989;
	fma.rn.f32 	%f991, %f989, %f990, %f990;
	fma.rn.f32 	%f992, %f990, %f991, %f991;
	fma.rn.f32 	%f993, %f991, %f992, %f992;
	fma.rn.f32 	%f994, %f992, %f993, %f993;
	fma.rn.f32 	%f995, %f993, %f994, %f994;
	fma.rn.f32 	%f996, %f994, %f995, %f995;
	fma.rn.f32 	%f997, %f995, %f996, %f996;
	fma.rn.f32 	%f998, %f996, %f997, %f997;
	fma.rn.f32 	%f999, %f997, %f998, %f998;
	fma.rn.f32 	%f1000, %f998, %f999, %f999;
	fma.rn.f32 	%f1001, %f999, %f1000, %f1000;
	fma.rn.f32 	%f1002, %f1000, %f1001, %f1001;
	fma.rn.f32 	%f1003, %f1001, %f1002, %f1002;
	fma.rn.f32 	%f1004, %f1002, %f1003, %f1003;
	fma.rn.f32 	%f1005, %f1003, %f1004, %f1004;
	fma.rn.f32 	%f1006, %f1004, %f1005, %f1005;
	fma.rn.f32 	%f1007, %f1005, %f1006, %f1006;
	fma.rn.f32 	%f1008, %f1006, %f1007, %f1007;
	fma.rn.f32 	%f1009, %f1007, %f1008, %f1008;
	fma.rn.f32 	%f1010, %f1008, %f1009, %f1009;
	fma.rn.f32 	%f1011, %f1009, %f1010, %f1010;
	fma.rn.f32 	%f1012, %f1010, %f1011, %f1011;
	fma.rn.f32 	%f1013, %f1011, %f1012, %f1012;
	fma.rn.f32 	%f1014, %f1012, %f1013, %f1013;
	fma.rn.f32 	%f1015, %f1013, %f1014, %f1014;
	fma.rn.f32 	%f1016, %f1014, %f1015, %f1015;
	fma.rn.f32 	%f1017, %f1015, %f1016, %f1016;
	fma.rn.f32 	%f1018, %f1016, %f1017, %f1017;
	fma.rn.f32 	%f1019, %f1017, %f1018, %f1018;
	fma.rn.f32 	%f1020, %f1018, %f1019, %f1019;
	fma.rn.f32 	%f1021, %f1019, %f1020, %f1020;
	fma.rn.f32 	%f1022, %f1020, %f1021, %f1021;
	fma.rn.f32 	%f1023, %f1021, %f1022, %f1022;
	fma.rn.f32 	%f1024, %f1022, %f1023, %f1023;
	fma.rn.f32 	%f1025, %f1023, %f1024, %f1024;
	fma.rn.f32 	%f1026, %f1024, %f1025, %f1025;
	fma.rn.f32 	%f1027, %f1025, %f1026, %f1026;
	fma.rn.f32 	%f1028, %f1026, %f1027, %f1027;
	fma.rn.f32 	%f1029, %f1027, %f1028, %f1028;
	fma.rn.f32 	%f1030, %f1028, %f1029, %f1029;
	fma.rn.f32 	%f1031, %f1029, %f1030, %f1030;
	fma.rn.f32 	%f1032, %f1030, %f1031, %f1031;
	fma.rn.f32 	%f1033, %f1031, %f1032, %f1032;
	fma.rn.f32 	%f1034, %f1032, %f1033, %f1033;
	fma.rn.f32 	%f1035, %f1033, %f1034, %f1034;
	fma.rn.f32 	%f1036, %f1034, %f1035, %f1035;
	fma.rn.f32 	%f1037, %f1035, %f1036, %f1036;
	fma.rn.f32 	%f1038, %f1036, %f1037, %f1037;
	fma.rn.f32 	%f1039, %f1037, %f1038, %f1038;
	fma.rn.f32 	%f1040, %f1038, %f1039, %f1039;
	fma.rn.f32 	%f1041, %f1039, %f1040, %f1040;
	fma.rn.f32 	%f1042, %f1040, %f1041, %f1041;
	fma.rn.f32 	%f1043, %f1041, %f1042, %f1042;
	fma.rn.f32 	%f1044, %f1042, %f1043, %f1043;
	fma.rn.f32 	%f1045, %f1043, %f1044, %f1044;
	fma.rn.f32 	%f1046, %f1044, %f1045, %f1045;
	fma.rn.f32 	%f1047, %f1045, %f1046, %f1046;
	fma.rn.f32 	%f1048, %f1046, %f1047, %f1047;
	fma.rn.f32 	%f1049, %f1047, %f1048, %f1048;
	fma.rn.f32 	%f1050, %f1048, %f1049, %f1049;
	fma.rn.f32 	%f1051, %f1049, %f1050, %f1050;
	fma.rn.f32 	%f1052, %f1050, %f1051, %f1051;
	fma.rn.f32 	%f1053, %f1051, %f1052, %f1052;
	fma.rn.f32 	%f1054, %f1052, %f1053, %f1053;
	fma.rn.f32 	%f1055, %f1053, %f1054, %f1054;
	fma.rn.f32 	%f1056, %f1054, %f1055, %f1055;
	fma.rn.f32 	%f1057, %f1055, %f1056, %f1056;
	fma.rn.f32 	%f1058, %f1056, %f1057, %f1057;
	fma.rn.f32 	%f1059, %f1057, %f1058, %f1058;
	fma.rn.f32 	%f1060, %f1058, %f1059, %f1059;
	fma.rn.f32 	%f1061, %f1059, %f1060, %f1060;
	fma.rn.f32 	%f1062, %f1060, %f1061, %f1061;
	fma.rn.f32 	%f1063, %f1061, %f1062, %f1062;
	fma.rn.f32 	%f1064, %f1062, %f1063, %f1063;
	fma.rn.f32 	%f1065, %f1063, %f1064, %f1064;
	fma.rn.f32 	%f1066, %f1064, %f1065, %f1065;
	fma.rn.f32 	%f1067, %f1065, %f1066, %f1066;
	fma.rn.f32 	%f1068, %f1066, %f1067, %f1067;
	fma.rn.f32 	%f1069, %f1067, %f1068, %f1068;
	fma.rn.f32 	%f1070, %f1068, %f1069, %f1069;
	fma.rn.f32 	%f1071, %f1069, %f1070, %f1070;
	fma.rn.f32 	%f1072, %f1070, %f1071, %f1071;
	fma.rn.f32 	%f1073, %f1071, %f1072, %f1072;
	fma.rn.f32 	%f1074, %f1072, %f1073, %f1073;
	fma.rn.f32 	%f1075, %f1073, %f1074, %f1074;
	fma.rn.f32 	%f1076, %f1074, %f1075, %f1075;
	fma.rn.f32 	%f1077, %f1075, %f1076, %f1076;
	fma.rn.f32 	%f1078, %f1076, %f1077, %f1077;
	fma.rn.f32 	%f1079, %f1077, %f1078, %f1078;
	fma.rn.f32 	%f1080, %f1078, %f1079, %f1079;
	fma.rn.f32 	%f1081, %f1079, %f1080, %f1080;
	fma.rn.f32 	%f1082, %f1080, %f1081, %f1081;
	fma.rn.f32 	%f1083, %f1081, %f1082, %f1082;
	fma.rn.f32 	%f1084, %f1082, %f1083, %f1083;
	fma.rn.f32 	%f1085, %f1083, %f1084, %f1084;
	fma.rn.f32 	%f1086, %f1084, %f1085, %f1085;
	fma.rn.f32 	%f1087, %f1085, %f1086, %f1086;
	fma.rn.f32 	%f1088, %f1086, %f1087, %f1087;
	fma.rn.f32 	%f1089, %f1087, %f1088, %f1088;
	fma.rn.f32 	%f1090, %f1088, %f1089, %f1089;
	fma.rn.f32 	%f1091, %f1089, %f1090, %f1090;
	fma.rn.f32 	%f1092, %f1090, %f1091, %f1091;
	fma.rn.f32 	%f1093, %f1091, %f1092, %f1092;
	fma.rn.f32 	%f1094, %f1092, %f1093, %f1093;
	fma.rn.f32 	%f1095, %f1093, %f1094, %f1094;
	fma.rn.f32 	%f1096, %f1094, %f1095, %f1095;
	fma.rn.f32 	%f1097, %f1095, %f1096, %f1096;
	fma.rn.f32 	%f1098, %f1096, %f1097, %f1097;
	fma.rn.f32 	%f1099, %f1097, %f1098, %f1098;
	fma.rn.f32 	%f1100, %f1098, %f1099, %f1099;
	fma.rn.f32 	%f1101, %f1099, %f1100, %f1100;
	fma.rn.f32 	%f1102, %f1100, %f1101, %f1101;
	fma.rn.f32 	%f1103, %f1101, %f1102, %f1102;
	fma.rn.f32 	%f1104, %f1102, %f1103, %f1103;
	fma.rn.f32 	%f1105, %f1103, %f1104, %f1104;
	fma.rn.f32 	%f1106, %f1104, %f1105, %f1105;
	fma.rn.f32 	%f1107, %f1105, %f1106, %f1106;
	fma.rn.f32 	%f1108, %f1106, %f1107, %f1107;
	fma.rn.f32 	%f1109, %f1107, %f1108, %f1108;
	fma.rn.f32 	%f1110, %f1108, %f1109, %f1109;
	fma.rn.f32 	%f1111, %f1109, %f1110, %f1110;
	fma.rn.f32 	%f1112, %f1110, %f1111, %f1111;
	fma.rn.f32 	%f1113, %f1111, %f1112, %f1112;
	fma.rn.f32 	%f1114, %f1112, %f1113, %f1113;
	fma.rn.f32 	%f1115, %f1113, %f1114, %f1114;
	fma.rn.f32 	%f1116, %f1114, %f1115, %f1115;
	fma.rn.f32 	%f1117, %f1115, %f1116, %f1116;
	fma.rn.f32 	%f1118, %f1116, %f1117, %f1117;
	fma.rn.f32 	%f1119, %f1117, %f1118, %f1118;
	fma.rn.f32 	%f1120, %f1118, %f1119, %f1119;
	fma.rn.f32 	%f1121, %f1119, %f1120, %f1120;
	fma.rn.f32 	%f1122, %f1120, %f1121, %f1121;
	fma.rn.f32 	%f1123, %f1121, %f1122, %f1122;
	fma.rn.f32 	%f1124, %f1122, %f1123, %f1123;
	fma.rn.f32 	%f1125, %f1123, %f1124, %f1124;
	fma.rn.f32 	%f1126, %f1124, %f1125, %f1125;
	fma.rn.f32 	%f1127, %f1125, %f1126, %f1126;
	fma.rn.f32 	%f1128, %f1126, %f1127, %f1127;
	fma.rn.f32 	%f1129, %f1127, %f1128, %f1128;
	fma.rn.f32 	%f1130, %f1128, %f1129, %f1129;
	fma.rn.f32 	%f1131, %f1129, %f1130, %f1130;
	fma.rn.f32 	%f1132, %f1130, %f1131, %f1131;
	fma.rn.f32 	%f1133, %f1131, %f1132, %f1132;
	fma.rn.f32 	%f1134, %f1132, %f1133, %f1133;
	fma.rn.f32 	%f1135, %f1133, %f1134, %f1134;
	fma.rn.f32 	%f1136, %f1134, %f1135, %f1135;
	fma.rn.f32 	%f1137, %f1135, %f1136, %f1136;
	fma.rn.f32 	%f1138, %f1136, %f1137, %f1137;
	fma.rn.f32 	%f1139, %f1137, %f1138, %f1138;
	fma.rn.f32 	%f1140, %f1138, %f1139, %f1139;
	fma.rn.f32 	%f1141, %f1139, %f1140, %f1140;
	fma.rn.f32 	%f1142, %f1140, %f1141, %f1141;
	fma.rn.f32 	%f1143, %f1141, %f1142, %f1142;
	fma.rn.f32 	%f1144, %f1142, %f1143, %f1143;
	fma.rn.f32 	%f1145, %f1143, %f1144, %f1144;
	fma.rn.f32 	%f1146, %f1144, %f1145, %f1145;
	fma.rn.f32 	%f1147, %f1145, %f1146, %f1146;
	fma.rn.f32 	%f1148, %f1146, %f1147, %f1147;
	fma.rn.f32 	%f1149, %f1147, %f1148, %f1148;
	fma.rn.f32 	%f1150, %f1148, %f1149, %f1149;
	fma.rn.f32 	%f1151, %f1149, %f1150, %f1150;
	fma.rn.f32 	%f1152, %f1150, %f1151, %f1151;
	fma.rn.f32 	%f1153, %f1151, %f1152, %f1152;
	fma.rn.f32 	%f1154, %f1152, %f1153, %f1153;
	fma.rn.f32 	%f1155, %f1153, %f1154, %f1154;
	fma.rn.f32 	%f1156, %f1154, %f1155, %f1155;
	fma.rn.f32 	%f1157, %f1155, %f1156, %f1156;
	fma.rn.f32 	%f1158, %f1156, %f1157, %f1157;
	fma.rn.f32 	%f1159, %f1157, %f1158, %f1158;
	fma.rn.f32 	%f1160, %f1158, %f1159, %f1159;
	fma.rn.f32 	%f1161, %f1159, %f1160, %f1160;
	fma.rn.f32 	%f1162, %f1160, %f1161, %f1161;
	fma.rn.f32 	%f1163, %f1161, %f1162, %f1162;
	fma.rn.f32 	%f1164, %f1162, %f1163, %f1163;
	fma.rn.f32 	%f1165, %f1163, %f1164, %f1164;
	fma.rn.f32 	%f1166, %f1164, %f1165, %f1165;
	fma.rn.f32 	%f1167, %f1165, %f1166, %f1166;
	fma.rn.f32 	%f1168, %f1166, %f1167, %f1167;
	fma.rn.f32 	%f1169, %f1167, %f1168, %f1168;
	fma.rn.f32 	%f1170, %f1168, %f1169, %f1169;
	fma.rn.f32 	%f1171, %f1169, %f1170, %f1170;
	fma.rn.f32 	%f1172, %f1170, %f1171, %f1171;
	fma.rn.f32 	%f1173, %f1171, %f1172, %f1172;
	fma.rn.f32 	%f1174, %f1172, %f1173, %f1173;
	fma.rn.f32 	%f1175, %f1173, %f1174, %f1174;
	fma.rn.f32 	%f1176, %f1174, %f1175, %f1175;
	fma.rn.f32 	%f1177, %f1175, %f1176, %f1176;
	fma.rn.f32 	%f1178, %f1176, %f1177, %f1177;
	fma.rn.f32 	%f1179, %f1177, %f1178, %f1178;
	fma.rn.f32 	%f1180, %f1178, %f1179, %f1179;
	fma.rn.f32 	%f1181, %f1179, %f1180, %f1180;
	fma.rn.f32 	%f1182, %f1180, %f1181, %f1181;
	fma.rn.f32 	%f1183, %f1181, %f1182, %f1182;
	fma.rn.f32 	%f1184, %f1182, %f1183, %f1183;
	fma.rn.f32 	%f1185, %f1183, %f1184, %f1184;
	fma.rn.f32 	%f1186, %f1184, %f1185, %f1185;
	fma.rn.f32 	%f1187, %f1185, %f1186, %f1186;
	fma.rn.f32 	%f1188, %f1186, %f1187, %f1187;
	fma.rn.f32 	%f1189, %f1187, %f1188, %f1188;
	fma.rn.f32 	%f1190, %f1188, %f1189, %f1189;
	fma.rn.f32 	%f1191, %f1189, %f1190, %f1190;
	fma.rn.f32 	%f1192, %f1190, %f1191, %f1191;
	fma.rn.f32 	%f1193, %f1191, %f1192, %f1192;
	fma.rn.f32 	%f1194, %f1192, %f1193, %f1193;
	fma.rn.f32 	%f1195, %f1193, %f1194, %f1194;
	fma.rn.f32 	%f1196, %f1194, %f1195, %f1195;
	fma.rn.f32 	%f1197, %f1195, %f1196, %f1196;
	fma.rn.f32 	%f1198, %f1196, %f1197, %f1197;
	fma.rn.f32 	%f1199, %f1197, %f1198, %f1198;
	fma.rn.f32 	%f1200, %f1198, %f1199, %f1199;
	fma.rn.f32 	%f1201, %f1199, %f1200, %f1200;
	fma.rn.f32 	%f1202, %f1200, %f1201, %f1201;
	fma.rn.f32 	%f1203, %f1201, %f1202, %f1202;
	fma.rn.f32 	%f1204, %f1202, %f1203, %f1203;
	fma.rn.f32 	%f1205, %f1203, %f1204, %f1204;
	fma.rn.f32 	%f1206, %f1204, %f1205, %f1205;
	fma.rn.f32 	%f1207, %f1205, %f1206, %f1206;
	fma.rn.f32 	%f1208, %f1206, %f1207, %f1207;
	fma.rn.f32 	%f1209, %f1207, %f1208, %f1208;
	fma.rn.f32 	%f1210, %f1208, %f1209, %f1209;
	fma.rn.f32 	%f1211, %f1209, %f1210, %f1210;
	fma.rn.f32 	%f1212, %f1210, %f1211, %f1211;
	fma.rn.f32 	%f1213, %f1211, %f1212, %f1212;
	fma.rn.f32 	%f1214, %f1212, %f1213, %f1213;
	fma.rn.f32 	%f1215, %f1213, %f1214, %f1214;
	fma.rn.f32 	%f1216, %f1214, %f1215, %f1215;
	fma.rn.f32 	%f1217, %f1215, %f1216, %f1216;
	fma.rn.f32 	%f1218, %f1216, %f1217, %f1217;
	fma.rn.f32 	%f1219, %f1217, %f1218, %f1218;
	fma.rn.f32 	%f1220, %f1218, %f1219, %f1219;
	fma.rn.f32 	%f1221, %f1219, %f1220, %f1220;
	fma.rn.f32 	%f1222, %f1220, %f1221, %f1221;
	fma.rn.f32 	%f1223, %f1221, %f1222, %f1222;
	fma.rn.f32 	%f1224, %f1222, %f1223, %f1223;
	fma.rn.f32 	%f1225, %f1223, %f1224, %f1224;
	fma.rn.f32 	%f1226, %f1224, %f1225, %f1225;
	fma.rn.f32 	%f1227, %f1225, %f1226, %f1226;
	fma.rn.f32 	%f1228, %f1226, %f1227, %f1227;
	fma.rn.f32 	%f1229, %f1227, %f1228, %f1228;
	fma.rn.f32 	%f1230, %f1228, %f1229, %f1229;
	fma.rn.f32 	%f1231, %f1229, %f1230, %f1230;
	fma.rn.f32 	%f1232, %f1230, %f1231, %f1231;
	fma.rn.f32 	%f1233, %f1231, %f1232, %f1232;
	fma.rn.f32 	%f1234, %f1232, %f1233, %f1233;
	fma.rn.f32 	%f1235, %f1233, %f1234, %f1234;
	fma.rn.f32 	%f1236, %f1234, %f1235, %f1235;
	fma.rn.f32 	%f1237, %f1235, %f1236, %f1236;
	fma.rn.f32 	%f1238, %f1236, %f1237, %f1237;
	fma.rn.f32 	%f1239, %f1237, %f1238, %f1238;
	fma.rn.f32 	%f1240, %f1238, %f1239, %f1239;
	fma.rn.f32 	%f1241, %f1239, %f1240, %f1240;
	fma.rn.f32 	%f1242, %f1240, %f1241, %f1241;
	fma.rn.f32 	%f1243, %f1241, %f1242, %f1242;
	fma.rn.f32 	%f1244, %f1242, %f1243, %f1243;
	fma.rn.f32 	%f1245, %f1243, %f1244, %f1244;
	fma.rn.f32 	%f1246, %f1244, %f1245, %f1245;
	fma.rn.f32 	%f1247, %f1245, %f1246, %f1246;
	fma.rn.f32 	%f1248, %f1246, %f1247, %f1247;
	fma.rn.f32 	%f1249, %f1247, %f1248, %f1248;
	fma.rn.f32 	%f1250, %f1248, %f1249, %f1249;
	fma.rn.f32 	%f1251, %f1249, %f1250, %f1250;
	fma.rn.f32 	%f1252, %f1250, %f1251, %f1251;
	fma.rn.f32 	%f1253, %f1251, %f1252, %f1252;
	fma.rn.f32 	%f1254, %f1252, %f1253, %f1253;
	fma.rn.f32 	%f1255, %f1253, %f1254, %f1254;
	fma.rn.f32 	%f1256, %f1254, %f1255, %f1255;
	fma.rn.f32 	%f1257, %f1255, %f1256, %f1256;
	fma.rn.f32 	%f1258, %f1256, %f1257, %f1257;
	fma.rn.f32 	%f1259, %f1257, %f1258, %f1258;
	fma.rn.f32 	%f1260, %f1258, %f1259, %f1259;
	fma.rn.f32 	%f1261, %f1259, %f1260, %f1260;
	fma.rn.f32 	%f1262, %f1260, %f1261, %f1261;
	fma.rn.f32 	%f1263, %f1261, %f1262, %f1262;
	fma.rn.f32 	%f1264, %f1262, %f1263, %f1263;
	fma.rn.f32 	%f1265, %f1263, %f1264, %f1264;
	fma.rn.f32 	%f1266, %f1264, %f1265, %f1265;
	fma.rn.f32 	%f1267, %f1265, %f1266, %f1266;
	fma.rn.f32 	%f1268, %f1266, %f1267, %f1267;
	fma.rn.f32 	%f1269, %f1267, %f1268, %f1268;
	fma.rn.f32 	%f1270, %f1268, %f1269, %f1269;
	fma.rn.f32 	%f1271, %f1269, %f1270, %f1270;
	fma.rn.f32 	%f1272, %f1270, %f1271, %f1271;
	fma.rn.f32 	%f1273, %f1271, %f1272, %f1272;
	fma.rn.f32 	%f1274, %f1272, %f1273, %f1273;
	fma.rn.f32 	%f1275, %f1273, %f1274, %f1274;
	fma.rn.f32 	%f1276, %f1274, %f1275, %f1275;
	fma.rn.f32 	%f1277, %f1275, %f1276, %f1276;
	fma.rn.f32 	%f1278, %f1276, %f1277, %f1277;
	fma.rn.f32 	%f1279, %f1277, %f1278, %f1278;
	fma.rn.f32 	%f1280, %f1278, %f1279, %f1279;
	fma.rn.f32 	%f1281, %f1279, %f1280, %f1280;
	fma.rn.f32 	%f1282, %f1280, %f1281, %f1281;
	fma.rn.f32 	%f1283, %f1281, %f1282, %f1282;
	fma.rn.f32 	%f1284, %f1282, %f1283, %f1283;
	fma.rn.f32 	%f1285, %f1283, %f1284, %f1284;
	fma.rn.f32 	%f1286, %f1284, %f1285, %f1285;
	fma.rn.f32 	%f1287, %f1285, %f1286, %f1286;
	fma.rn.f32 	%f1288, %f1286, %f1287, %f1287;
	fma.rn.f32 	%f1289, %f1287, %f1288, %f1288;
	fma.rn.f32 	%f1290, %f1288, %f1289, %f1289;
	fma.rn.f32 	%f1291, %f1289, %f1290, %f1290;
	fma.rn.f32 	%f1292, %f1290, %f1291, %f1291;
	fma.rn.f32 	%f1293, %f1291, %f1292, %f1292;
	fma.rn.f32 	%f1294, %f1292, %f1293, %f1293;
	fma.rn.f32 	%f1295, %f1293, %f1294, %f1294;
	fma.rn.f32 	%f1296, %f1294, %f1295, %f1295;
	fma.rn.f32 	%f1297, %f1295, %f1296, %f1296;
	fma.rn.f32 	%f1298, %f1296, %f1297, %f1297;
	fma.rn.f32 	%f1299, %f1297, %f1298, %f1298;
	fma.rn.f32 	%f1300, %f1298, %f1299, %f1299;
	fma.rn.f32 	%f1301, %f1299, %f1300, %f1300;
	fma.rn.f32 	%f1302, %f1300, %f1301, %f1301;
	fma.rn.f32 	%f1303, %f1301, %f1302, %f1302;
	fma.rn.f32 	%f1304, %f1302, %f1303, %f1303;
	fma.rn.f32 	%f1305, %f1303, %f1304, %f1304;
	fma.rn.f32 	%f1306, %f1304, %f1305, %f1305;
	fma.rn.f32 	%f1307, %f1305, %f1306, %f1306;
	fma.rn.f32 	%f1308, %f1306, %f1307, %f1307;
	fma.rn.f32 	%f1309, %f1307, %f1308, %f1308;
	fma.rn.f32 	%f1310, %f1308, %f1309, %f1309;
	fma.rn.f32 	%f1311, %f1309, %f1310, %f1310;
	fma.rn.f32 	%f1312, %f1310, %f1311, %f1311;
	fma.rn.f32 	%f1313, %f1311, %f1312, %f1312;
	fma.rn.f32 	%f1314, %f1312, %f1313, %f1313;
	fma.rn.f32 	%f1315, %f1313, %f1314, %f1314;
	fma.rn.f32 	%f1316, %f1314, %f1315, %f1315;
	fma.rn.f32 	%f1317, %f1315, %f1316, %f1316;
	fma.rn.f32 	%f1318, %f1316, %f1317, %f1317;
	fma.rn.f32 	%f1319, %f1317, %f1318, %f1318;
	fma.rn.f32 	%f1320, %f1318, %f1319, %f1319;
	fma.rn.f32 	%f1321, %f1319, %f1320, %f1320;
	fma.rn.f32 	%f1322, %f1320, %f1321, %f1321;
	fma.rn.f32 	%f1323, %f1321, %f1322, %f1322;
	fma.rn.f32 	%f1324, %f1322, %f1323, %f1323;
	fma.rn.f32 	%f1325, %f1323, %f1324, %f1324;
	fma.rn.f32 	%f1326, %f1324, %f1325, %f1325;
	fma.rn.f32 	%f1327, %f1325, %f1326, %f1326;
	fma.rn.f32 	%f1328, %f1326, %f1327, %f1327;
	fma.rn.f32 	%f1329, %f1327, %f1328, %f1328;
	fma.rn.f32 	%f1330, %f1328, %f1329, %f1329;
	fma.rn.f32 	%f1331, %f1329, %f1330, %f1330;
	fma.rn.f32 	%f1332, %f1330, %f1331, %f1331;
	fma.rn.f32 	%f1333, %f1331, %f1332, %f1332;
	fma.rn.f32 	%f1334, %f1332, %f1333, %f1333;
	fma.rn.f32 	%f1335, %f1333, %f1334, %f1334;
	fma.rn.f32 	%f1336, %f1334, %f1335, %f1335;
	fma.rn.f32 	%f1337, %f1335, %f1336, %f1336;
	fma.rn.f32 	%f1338, %f1336, %f1337, %f1337;
	fma.rn.f32 	%f1339, %f1337, %f1338, %f1338;
	fma.rn.f32 	%f1340, %f1338, %f1339, %f1339;
	fma.rn.f32 	%f1341, %f1339, %f1340, %f1340;
	fma.rn.f32 	%f1342, %f1340, %f1341, %f1341;
	fma.rn.f32 	%f1343, %f1341, %f1342, %f1342;
	fma.rn.f32 	%f1344, %f1342, %f1343, %f1343;
	fma.rn.f32 	%f1345, %f1343, %f1344, %f1344;
	fma.rn.f32 	%f1346, %f1344, %f1345, %f1345;
	fma.rn.f32 	%f1347, %f1345, %f1346, %f1346;
	fma.rn.f32 	%f1348, %f1346, %f1347, %f1347;
	fma.rn.f32 	%f1349, %f1347, %f1348, %f1348;
	fma.rn.f32 	%f1350, %f1348, %f1349, %f1349;
	fma.rn.f32 	%f1351, %f1349, %f1350, %f1350;
	fma.rn.f32 	%f1352, %f1350, %f1351, %f1351;
	fma.rn.f32 	%f1353, %f1351, %f1352, %f1352;
	fma.rn.f32 	%f1354, %f1352, %f1353, %f1353;
	fma.rn.f32 	%f1355, %f1353, %f1354, %f1354;
	fma.rn.f32 	%f1356, %f1354, %f1355, %f1355;
	fma.rn.f32 	%f1357, %f1355, %f1356, %f1356;
	fma.rn.f32 	%f1358, %f1356, %f1357, %f1357;
	fma.rn.f32 	%f1359, %f1357, %f1358, %f1358;
	fma.rn.f32 	%f1360, %f1358, %f1359, %f1359;
	fma.rn.f32 	%f1361, %f1359, %f1360, %f1360;
	fma.rn.f32 	%f1362, %f1360, %f1361, %f1361;
	fma.rn.f32 	%f1363, %f1361, %f1362, %f1362;
	fma.rn.f32 	%f1364, %f1362, %f1363, %f1363;
	fma.rn.f32 	%f1365, %f1363, %f1364, %f1364;
	fma.rn.f32 	%f1366, %f1364, %f1365, %f1365;
	fma.rn.f32 	%f1367, %f1365, %f1366, %f1366;
	fma.rn.f32 	%f1368, %f1366, %f1367, %f1367;
	fma.rn.f32 	%f1369, %f1367, %f1368, %f1368;
	fma.rn.f32 	%f1370, %f1368, %f1369, %f1369;
	fma.rn.f32 	%f1371, %f1369, %f1370, %f1370;
	fma.rn.f32 	%f1372, %f1370, %f1371, %f1371;
	fma.rn.f32 	%f1373, %f1371, %f1372, %f1372;
	fma.rn.f32 	%f1374, %f1372, %f1373, %f1373;
	fma.rn.f32 	%f1375, %f1373, %f1374, %f1374;
	fma.rn.f32 	%f1376, %f1374, %f1375, %f1375;
	fma.rn.f32 	%f1377, %f1375, %f1376, %f1376;
	fma.rn.f32 	%f1378, %f1376, %f1377, %f1377;
	fma.rn.f32 	%f1379, %f1377, %f1378, %f1378;
	fma.rn.f32 	%f1380, %f1378, %f1379, %f1379;
	fma.rn.f32 	%f1381, %f1379, %f1380, %f1380;
	fma.rn.f32 	%f1382, %f1380, %f1381, %f1381;
	fma.rn.f32 	%f1383, %f1381, %f1382, %f1382;
	fma.rn.f32 	%f1384, %f1382, %f1383, %f1383;
	fma.rn.f32 	%f1385, %f1383, %f1384, %f1384;
	fma.rn.f32 	%f1386, %f1384, %f1385, %f1385;
	fma.rn.f32 	%f1387, %f1385, %f1386, %f1386;
	fma.rn.f32 	%f1388, %f1386, %f1387, %f1387;
	fma.rn.f32 	%f1389, %f1387, %f1388, %f1388;
	fma.rn.f32 	%f1390, %f1388, %f1389, %f1389;
	fma.rn.f32 	%f1391, %f1389, %f1390, %f1390;
	fma.rn.f32 	%f1392, %f1390, %f1391, %f1391;
	fma.rn.f32 	%f1393, %f1391, %f1392, %f1392;
	fma.rn.f32 	%f1394, %f1392, %f1393, %f1393;
	fma.rn.f32 	%f1395, %f1393, %f1394, %f1394;
	fma.rn.f32 	%f1396, %f1394, %f1395, %f1395;
	fma.rn.f32 	%f1397, %f1395, %f1396, %f1396;
	fma.rn.f32 	%f1398, %f1396, %f1397, %f1397;
	fma.rn.f32 	%f1399, %f1397, %f1398, %f1398;
	fma.rn.f32 	%f1400, %f1398, %f1399, %f1399;
	fma.rn.f32 	%f1401, %f1399, %f1400, %f1400;
	fma.rn.f32 	%f1402, %f1400, %f1401, %f1401;
	fma.rn.f32 	%f1403, %f1401, %f1402, %f1402;
	fma.rn.f32 	%f1404, %f1402, %f1403, %f1403;
	fma.rn.f32 	%f1405, %f1403, %f1404, %f1404;
	fma.rn.f32 	%f1406, %f1404, %f1405, %f1405;
	fma.rn.f32 	%f1407, %f1405, %f1406, %f1406;
	fma.rn.f32 	%f1408, %f1406, %f1407, %f1407;
	fma.rn.f32 	%f1409, %f1407, %f1408, %f1408;
	fma.rn.f32 	%f1410, %f1408, %f1409, %f1409;
	fma.rn.f32 	%f1411, %f1409, %f1410, %f1410;
	fma.rn.f32 	%f1412, %f1410, %f1411, %f1411;
	fma.rn.f32 	%f1413, %f1411, %f1412, %f1412;
	fma.rn.f32 	%f1414, %f1412, %f1413, %f1413;
	fma.rn.f32 	%f1415, %f1413, %f1414, %f1414;
	fma.rn.f32 	%f1416, %f1414, %f1415, %f1415;
	fma.rn.f32 	%f1417, %f1415, %f1416, %f1416;
	fma.rn.f32 	%f1418, %f1416, %f1417, %f1417;
	fma.rn.f32 	%f1419, %f1417, %f1418, %f1418;
	fma.rn.f32 	%f1420, %f1418, %f1419, %f1419;
	fma.rn.f32 	%f1421, %f1419, %f1420, %f1420;
	fma.rn.f32 	%f1422, %f1420, %f1421, %f1421;
	fma.rn.f32 	%f1423, %f1421, %f1422, %f1422;
	fma.rn.f32 	%f1424, %f1422, %f1423, %f1423;
	fma.rn.f32 	%f1425, %f1423, %f1424, %f1424;
	fma.rn.f32 	%f1426, %f1424, %f1425, %f1425;
	fma.rn.f32 	%f1427, %f1425, %f1426, %f1426;
	fma.rn.f32 	%f1428, %f1426, %f1427, %f1427;
	fma.rn.f32 	%f1429, %f1427, %f1428, %f1428;
	fma.rn.f32 	%f1430, %f1428, %f1429, %f1429;
	fma.rn.f32 	%f1431, %f1429, %f1430, %f1430;
	fma.rn.f32 	%f1432, %f1430, %f1431, %f1431;
	fma.rn.f32 	%f1433, %f1431, %f1432, %f1432;
	fma.rn.f32 	%f1434, %f1432, %f1433, %f1433;
	fma.rn.f32 	%f1435, %f1433, %f1434, %f1434;
	fma.rn.f32 	%f1436, %f1434, %f1435, %f1435;
	fma.rn.f32 	%f1437, %f1435, %f1436, %f1436;
	fma.rn.f32 	%f1438, %f1436, %f1437, %f1437;
	fma.rn.f32 	%f1439, %f1437, %f1438, %f1438;
	fma.rn.f32 	%f1440, %f1438, %f1439, %f1439;
	fma.rn.f32 	%f1441, %f1439, %f1440, %f1440;
	fma.rn.f32 	%f1442, %f1440, %f1441, %f1441;
	fma.rn.f32 	%f1443, %f1441, %f1442, %f1442;
	fma.rn.f32 	%f1444, %f1442, %f1443, %f1443;
	fma.rn.f32 	%f1445, %f1443, %f1444, %f1444;
	fma.rn.f32 	%f1446, %f1444, %f1445, %f1445;
	fma.rn.f32 	%f1447, %f1445, %f1446, %f1446;
	fma.rn.f32 	%f1448, %f1446, %f1447, %f1447;
	fma.rn.f32 	%f1449, %f1447, %f1448, %f1448;
	fma.rn.f32 	%f1450, %f1448, %f1449, %f1449;
	fma.rn.f32 	%f1451, %f1449, %f1450, %f1450;
	fma.rn.f32 	%f1452, %f1450, %f1451, %f1451;
	fma.rn.f32 	%f1453, %f1451, %f1452, %f1452;
	fma.rn.f32 	%f1454, %f1452, %f1453, %f1453;
	fma.rn.f32 	%f1455, %f1453, %f1454, %f1454;
	fma.rn.f32 	%f1456, %f1454, %f1455, %f1455;
	fma.rn.f32 	%f1457, %f1455, %f1456, %f1456;
	fma.rn.f32 	%f1458, %f1456, %f1457, %f1457;
	fma.rn.f32 	%f1459, %f1457, %f1458, %f1458;
	fma.rn.f32 	%f1460, %f1458, %f1459, %f1459;
	fma.rn.f32 	%f1461, %f1459, %f1460, %f1460;
	fma.rn.f32 	%f1462, %f1460, %f1461, %f1461;
	fma.rn.f32 	%f1463, %f1461, %f1462, %f1462;
	fma.rn.f32 	%f1464, %f1462, %f1463, %f1463;
	fma.rn.f32 	%f1465, %f1463, %f1464, %f1464;
	fma.rn.f32 	%f1466, %f1464, %f1465, %f1465;
	fma.rn.f32 	%f1467, %f1465, %f1466, %f1466;
	fma.rn.f32 	%f1468, %f1466, %f1467, %f1467;
	fma.rn.f32 	%f1469, %f1467, %f1468, %f1468;
	fma.rn.f32 	%f1470, %f1468, %f1469, %f1469;
	fma.rn.f32 	%f1471, %f1469, %f1470, %f1470;
	fma.rn.f32 	%f1472, %f1470, %f1471, %f1471;
	fma.rn.f32 	%f1473, %f1471, %f1472, %f1472;
	fma.rn.f32 	%f1474, %f1472, %f1473, %f1473;
	fma.rn.f32 	%f1475, %f1473, %f1474, %f1474;
	fma.rn.f32 	%f1476, %f1474, %f1475, %f1475;
	fma.rn.f32 	%f1477, %f1475, %f1476, %f1476;
	fma.rn.f32 	%f1478, %f1476, %f1477, %f1477;
	fma.rn.f32 	%f1479, %f1477, %f1478, %f1478;
	fma.rn.f32 	%f1480, %f1478, %f1479, %f1479;
	fma.rn.f32 	%f1481, %f1479, %f1480, %f1480;
	fma.rn.f32 	%f1482, %f1480, %f1481, %f1481;
	fma.rn.f32 	%f1483, %f1481, %f1482, %f1482;
	fma.rn.f32 	%f1484, %f1482, %f1483, %f1483;
	fma.rn.f32 	%f1485, %f1483, %f1484, %f1484;
	fma.rn.f32 	%f1486, %f1484, %f1485, %f1485;
	fma.rn.f32 	%f1487, %f1485, %f1486, %f1486;
	fma.rn.f32 	%f1488, %f1486, %f1487, %f1487;
	fma.rn.f32 	%f1489, %f1487, %f1488, %f1488;
	fma.rn.f32 	%f1490, %f1488, %f1489, %f1489;
	fma.rn.f32 	%f1491, %f1489, %f1490, %f1490;
	fma.rn.f32 	%f1492, %f1490, %f1491, %f1491;
	fma.rn.f32 	%f1493, %f1491, %f1492, %f1492;
	fma.rn.f32 	%f1494, %f1492, %f1493, %f1493;
	fma.rn.f32 	%f1495, %f1493, %f1494, %f1494;
	fma.rn.f32 	%f1496, %f1494, %f1495, %f1495;
	fma.rn.f32 	%f1497, %f1495, %f1496, %f1496;
	fma.rn.f32 	%f1498, %f1496, %f1497, %f1497;
	fma.rn.f32 	%f1499, %f1497, %f1498, %f1498;
	fma.rn.f32 	%f1500, %f1498, %f1499, %f1499;
	fma.rn.f32 	%f1501, %f1499, %f1500, %f1500;
	fma.rn.f32 	%f1502, %f1500, %f1501, %f1501;
	fma.rn.f32 	%f1503, %f1501, %f1502, %f1502;
	fma.rn.f32 	%f1504, %f1502, %f1503, %f1503;
	fma.rn.f32 	%f1505, %f1503, %f1504, %f1504;
	fma.rn.f32 	%f1506, %f1504, %f1505, %f1505;
	fma.rn.f32 	%f1507, %f1505, %f1506, %f1506;
	fma.rn.f32 	%f1508, %f1506, %f1507, %f1507;
	fma.rn.f32 	%f1509, %f1507, %f1508, %f1508;
	fma.rn.f32 	%f1510, %f1508, %f1509, %f1509;
	fma.rn.f32 	%f1511, %f1509, %f1510, %f1510;
	fma.rn.f32 	%f1512, %f1510, %f1511, %f1511;
	fma.rn.f32 	%f1513, %f1511, %f1512, %f1512;
	fma.rn.f32 	%f1514, %f1512, %f1513, %f1513;
	fma.rn.f32 	%f1515, %f1513, %f1514, %f1514;
	fma.rn.f32 	%f1516, %f1514, %f1515, %f1515;
	fma.rn.f32 	%f1517, %f1515, %f1516, %f1516;
	fma.rn.f32 	%f1518, %f1516, %f1517, %f1517;
	fma.rn.f32 	%f1519, %f1517, %f1518, %f1518;
	fma.rn.f32 	%f1520, %f1518, %f1519, %f1519;
	fma.rn.f32 	%f1521, %f1519, %f1520, %f1520;
	fma.rn.f32 	%f1522, %f1520, %f1521, %f1521;
	fma.rn.f32 	%f1523, %f1521, %f1522, %f1522;
	fma.rn.f32 	%f1524, %f1522, %f1523, %f1523;
	fma.rn.f32 	%f1525, %f1523, %f1524, %f1524;
	fma.rn.f32 	%f1526, %f1524, %f1525, %f1525;
	fma.rn.f32 	%f1527, %f1525, %f1526, %f1526;
	fma.rn.f32 	%f1528, %f1526, %f1527, %f1527;
	fma.rn.f32 	%f1529, %f1527, %f1528, %f1528;
	fma.rn.f32 	%f1530, %f1528, %f1529, %f1529;
	fma.rn.f32 	%f1531, %f1529, %f1530, %f1530;
	fma.rn.f32 	%f1532, %f1530, %f1531, %f1531;
	fma.rn.f32 	%f1533, %f1531, %f1532, %f1532;
	fma.rn.f32 	%f1534, %f1532, %f1533, %f1533;
	fma.rn.f32 	%f1535, %f1533, %f1534, %f1534;
	fma.rn.f32 	%f1536, %f1534, %f1535, %f1535;
	fma.rn.f32 	%f1537, %f1535, %f1536, %f1536;
	fma.rn.f32 	%f1538, %f1536, %f1537, %f1537;
	fma.rn.f32 	%f1539, %f1537, %f1538, %f1538;
	fma.rn.f32 	%f1540, %f1538, %f1539, %f1539;
	fma.rn.f32 	%f1541, %f1539, %f1540, %f1540;
	fma.rn.f32 	%f1542, %f1540, %f1541, %f1541;
	fma.rn.f32 	%f1543, %f1541, %f1542, %f1542;
	fma.rn.f32 	%f1544, %f1542, %f1543, %f1543;
	fma.rn.f32 	%f1545, %f1543, %f1544, %f1544;
	fma.rn.f32 	%f1546, %f1544, %f1545, %f1545;
	fma.rn.f32 	%f1547, %f1545, %f1546, %f1546;
	fma.rn.f32 	%f1548, %f1546, %f1547, %f1547;
	fma.rn.f32 	%f1549, %f1547, %f1548, %f1548;
	fma.rn.f32 	%f1550, %f1548, %f1549, %f1549;
	fma.rn.f32 	%f1551, %f1549, %f1550, %f1550;
	fma.rn.f32 	%f1552, %f1550, %f1551, %f1551;
	fma.rn.f32 	%f1553, %f1551, %f1552, %f1552;
	fma.rn.f32 	%f1554, %f1552, %f1553, %f1553;
	fma.rn.f32 	%f1555, %f1553, %f1554, %f1554;
	fma.rn.f32 	%f1556, %f1554, %f1555, %f1555;
	fma.rn.f32 	%f1557, %f1555, %f1556, %f1556;
	fma.rn.f32 	%f1558, %f1556, %f1557, %f1557;
	fma.rn.f32 	%f1559, %f1557, %f1558, %f1558;
	fma.rn.f32 	%f1560, %f1558, %f1559, %f1559;
	fma.rn.f32 	%f1561, %f1559, %f1560, %f1560;
	fma.rn.f32 	%f1562, %f1560, %f1561, %f1561;
	fma.rn.f32 	%f1563, %f1561, %f1562, %f1562;
	fma.rn.f32 	%f1564, %f1562, %f1563, %f1563;
	fma.rn.f32 	%f1565, %f1563, %f1564, %f1564;
	fma.rn.f32 	%f1566, %f1564, %f1565, %f1565;
	fma.rn.f32 	%f1567, %f1565, %f1566, %f1566;
	fma.rn.f32 	%f1568, %f1566, %f1567, %f1567;
	fma.rn.f32 	%f1569, %f1567, %f1568, %f1568;
	fma.rn.f32 	%f1570, %f1568, %f1569, %f1569;
	fma.rn.f32 	%f1571, %f1569, %f1570, %f1570;
	fma.rn.f32 	%f1572, %f1570, %f1571, %f1571;
	fma.rn.f32 	%f1573, %f1571, %f1572, %f1572;
	fma.rn.f32 	%f1574, %f1572, %f1573, %f1573;
	fma.rn.f32 	%f1575, %f1573, %f1574, %f1574;
	fma.rn.f32 	%f1576, %f1574, %f1575, %f1575;
	fma.rn.f32 	%f1577, %f1575, %f1576, %f1576;
	fma.rn.f32 	%f1578, %f1576, %f1577, %f1577;
	fma.rn.f32 	%f1579, %f1577, %f1578, %f1578;
	fma.rn.f32 	%f1580, %f1578, %f1579, %f1579;
	fma.rn.f32 	%f1581, %f1579, %f1580, %f1580;
	fma.rn.f32 	%f1582, %f1580, %f1581, %f1581;
	fma.rn.f32 	%f1583, %f1581, %f1582, %f1582;
	fma.rn.f32 	%f1584, %f1582, %f1583, %f1583;
	fma.rn.f32 	%f1585, %f1583, %f1584, %f1584;
	fma.rn.f32 	%f1586, %f1584, %f1585, %f1585;
	fma.rn.f32 	%f1587, %f1585, %f1586, %f1586;
	fma.rn.f32 	%f1588, %f1586, %f1587, %f1587;
	fma.rn.f32 	%f1589, %f1587, %f1588, %f1588;
	fma.rn.f32 	%f1590, %f1588, %f1589, %f1589;
	fma.rn.f32 	%f1591, %f1589, %f1590, %f1590;
	fma.rn.f32 	%f1592, %f1590, %f1591, %f1591;
	fma.rn.f32 	%f1593, %f1591, %f1592, %f1592;
	fma.rn.f32 	%f1594, %f1592, %f1593, %f1593;
	fma.rn.f32 	%f1595, %f1593, %f1594, %f1594;
	fma.rn.f32 	%f1596, %f1594, %f1595, %f1595;
	fma.rn.f32 	%f1597, %f1595, %f1596, %f1596;
	fma.rn.f32 	%f1598, %f1596, %f1597, %f1597;
	fma.rn.f32 	%f1599, %f1597, %f1598, %f1598;
	fma.rn.f32 	%f1600, %f1598, %f1599, %f1599;
	fma.rn.f32 	%f1601, %f1599, %f1600, %f1600;
	fma.rn.f32 	%f1602, %f1600, %f1601, %f1601;
	fma.rn.f32 	%f1603, %f1601, %f1602, %f1602;
	fma.rn.f32 	%f1604, %f1602, %f1603, %f1603;
	fma.rn.f32 	%f1605, %f1603, %f1604, %f1604;
	fma.rn.f32 	%f1606, %f1604, %f1605, %f1605;
	fma.rn.f32 	%f1607, %f1605, %f1606, %f1606;
	fma.rn.f32 	%f1608, %f1606, %f1607, %f1607;
	fma.rn.f32 	%f1609, %f1607, %f1608, %f1608;
	fma.rn.f32 	%f1610, %f1608, %f1609, %f1609;
	fma.rn.f32 	%f1611, %f1609, %f1610, %f1610;
	fma.rn.f32 	%f1612, %f1610, %f1611, %f1611;
	fma.rn.f32 	%f1613, %f1611, %f1612, %f1612;
	fma.rn.f32 	%f1614, %f1612, %f1613, %f1613;
	fma.rn.f32 	%f1615, %f1613, %f1614, %f1614;
	fma.rn.f32 	%f1616, %f1614, %f1615, %f1615;
	fma.rn.f32 	%f1617, %f1615, %f1616, %f1616;
	fma.rn.f32 	%f1618, %f1616, %f1617, %f1617;
	fma.rn.f32 	%f1619, %f1617, %f1618, %f1618;
	fma.rn.f32 	%f1620, %f1618, %f1619, %f1619;
	fma.rn.f32 	%f1621, %f1619, %f1620, %f1620;
	fma.rn.f32 	%f1622, %f1620, %f1621, %f1621;
	fma.rn.f32 	%f1623, %f1621, %f1622, %f1622;
	fma.rn.f32 	%f1624, %f1622, %f1623, %f1623;
	fma.rn.f32 	%f1625, %f1623, %f1624, %f1624;
	fma.rn.f32 	%f1626, %f1624, %f1625, %f1625;
	fma.rn.f32 	%f1627, %f1625, %f1626, %f1626;
	fma.rn.f32 	%f1628, %f1626, %f1627, %f1627;
	fma.rn.f32 	%f1629, %f1627, %f1628, %f1628;
	fma.rn.f32 	%f1630, %f1628, %f1629, %f1629;
	fma.rn.f32 	%f1631, %f1629, %f1630, %f1630;
	fma.rn.f32 	%f1632, %f1630, %f1631, %f1631;
	fma.rn.f32 	%f1633, %f1631, %f1632, %f1632;
	fma.rn.f32 	%f1634, %f1632, %f1633, %f1633;
	fma.rn.f32 	%f1635, %f1633, %f1634, %f1634;
	fma.rn.f32 	%f1636, %f1634, %f1635, %f1635;
	fma.rn.f32 	%f1637, %f1635, %f1636, %f1636;
	fma.rn.f32 	%f1638, %f1636, %f1637, %f1637;
	fma.rn.f32 	%f1639, %f1637, %f1638, %f1638;
	fma.rn.f32 	%f1640, %f1638, %f1639, %f1639;
	fma.rn.f32 	%f1641, %f1639, %f1640, %f1640;
	fma.rn.f32 	%f1642, %f1640, %f1641, %f1641;
	fma.rn.f32 	%f1643, %f1641, %f1642, %f1642;
	fma.rn.f32 	%f1644, %f1642, %f1643, %f1643;
	fma.rn.f32 	%f1645, %f1643, %f1644, %f1644;
	fma.rn.f32 	%f1646, %f1644, %f1645, %f1645;
	fma.rn.f32 	%f1647, %f1645, %f1646, %f1646;
	fma.rn.f32 	%f1648, %f1646, %f1647, %f1647;
	fma.rn.f32 	%f1649, %f1647, %f1648, %f1648;
	fma.rn.f32 	%f1650, %f1648, %f1649, %f1649;
	fma.rn.f32 	%f1651, %f1649, %f1650, %f1650;
	fma.rn.f32 	%f1652, %f1650, %f1651, %f1651;
	fma.rn.f32 	%f1653, %f1651, %f1652, %f1652;
	fma.rn.f32 	%f1654, %f1652, %f1653, %f1653;
	fma.rn.f32 	%f1655, %f1653, %f1654, %f1654;
	fma.rn.f32 	%f1656, %f1654, %f1655, %f1655;
	fma.rn.f32 	%f1657, %f1655, %f1656, %f1656;
	fma.rn.f32 	%f1658, %f1656, %f1657, %f1657;
	fma.rn.f32 	%f1659, %f1657, %f1658, %f1658;
	fma.rn.f32 	%f1660, %f1658, %f1659, %f1659;
	fma.rn.f32 	%f1661, %f1659, %f1660, %f1660;
	fma.rn.f32 	%f1662, %f1660, %f1661, %f1661;
	fma.rn.f32 	%f1663, %f1661, %f1662, %f1662;
	fma.rn.f32 	%f1664, %f1662, %f1663, %f1663;
	fma.rn.f32 	%f1665, %f1663, %f1664, %f1664;
	fma.rn.f32 	%f1666, %f1664, %f1665, %f1665;
	fma.rn.f32 	%f1667, %f1665, %f1666, %f1666;
	fma.rn.f32 	%f1668, %f1666, %f1667, %f1667;
	fma.rn.f32 	%f1669, %f1667, %f1668, %f1668;
	fma.rn.f32 	%f1670, %f1668, %f1669, %f1669;
	fma.rn.f32 	%f1671, %f1669, %f1670, %f1670;
	fma.rn.f32 	%f1672, %f1670, %f1671, %f1671;
	fma.rn.f32 	%f1673, %f1671, %f1672, %f1672;
	fma.rn.f32 	%f1674, %f1672, %f1673, %f1673;
	fma.rn.f32 	%f1675, %f1673, %f1674, %f1674;
	fma.rn.f32 	%f1676, %f1674, %f1675, %f1675;
	fma.rn.f32 	%f1677, %f1675, %f1676, %f1676;
	fma.rn.f32 	%f1678, %f1676, %f1677, %f1677;
	fma.rn.f32 	%f1679, %f1677, %f1678, %f1678;
	fma.rn.f32 	%f1680, %f1678, %f1679, %f1679;
	fma.rn.f32 	%f1681, %f1679, %f1680, %f1680;
	fma.rn.f32 	%f1682, %f1680, %f1681, %f1681;
	fma.rn.f32 	%f1683, %f1681, %f1682, %f1682;
	fma.rn.f32 	%f1684, %f1682, %f1683, %f1683;
	fma.rn.f32 	%f1685, %f1683, %f1684, %f1684;
	fma.rn.f32 	%f1686, %f1684, %f1685, %f1685;
	fma.rn.f32 	%f1687, %f1685, %f1686, %f1686;
	fma.rn.f32 	%f1688, %f1686, %f1687, %f1687;
	fma.rn.f32 	%f1689, %f1687, %f1688, %f1688;
	fma.rn.f32 	%f1690, %f1688, %f1689, %f1689;
	fma.rn.f32 	%f1691, %f1689, %f1690, %f1690;
	fma.rn.f32 	%f1692, %f1690, %f1691, %f1691;
	fma.rn.f32 	%f1693, %f1691, %f1692, %f1692;
	fma.rn.f32 	%f1694, %f1692, %f1693, %f1693;
	fma.rn.f32 	%f1695, %f1693, %f1694, %f1694;
	fma.rn.f32 	%f1696, %f1694, %f1695, %f1695;
	fma.rn.f32 	%f1697, %f1695, %f1696, %f1696;
	fma.rn.f32 	%f1698, %f1696, %f1697, %f1697;
	fma.rn.f32 	%f1699, %f1697, %f1698, %f1698;
	fma.rn.f32 	%f1700, %f1698, %f1699, %f1699;
	fma.rn.f32 	%f1701, %f1699, %f1700, %f1700;
	fma.rn.f32 	%f1702, %f1700, %f1701, %f1701;
	fma.rn.f32 	%f1703, %f1701, %f1702, %f1702;
	fma.rn.f32 	%f1704, %f1702, %f1703, %f1703;
	fma.rn.f32 	%f1705, %f1703, %f1704, %f1704;
	fma.rn.f32 	%f1706, %f1704, %f1705, %f1705;
	fma.rn.f32 	%f1707, %f1705, %f1706, %f1706;
	fma.rn.f32 	%f1708, %f1706, %f1707, %f1707;
	fma.rn.f32 	%f1709, %f1707, %f1708, %f1708;
	fma.rn.f32 	%f1710, %f1708, %f1709, %f1709;
	fma.rn.f32 	%f1711, %f1709, %f1710, %f1710;
	fma.rn.f32 	%f1712, %f1710, %f1711, %f1711;
	fma.rn.f32 	%f1713, %f1711, %f1712, %f1712;
	fma.rn.f32 	%f1714, %f1712, %f1713, %f1713;
	fma.rn.f32 	%f1715, %f1713, %f1714, %f1714;
	fma.rn.f32 	%f1716, %f1714, %f1715, %f1715;
	fma.rn.f32 	%f1717, %f1715, %f1716, %f1716;
	fma.rn.f32 	%f1718, %f1716, %f1717, %f1717;
	fma.rn.f32 	%f1719, %f1717, %f1718, %f1718;
	fma.rn.f32 	%f1720, %f1718, %f1719, %f1719;
	fma.rn.f32 	%f1721, %f1719, %f1720, %f1720;
	fma.rn.f32 	%f1722, %f1720, %f1721, %f1721;
	fma.rn.f32 	%f1723, %f1721, %f1722, %f1722;
	fma.rn.f32 	%f1724, %f1722, %f1723, %f1723;
	fma.rn.f32 	%f1725, %f1723, %f1724, %f1724;
	fma.rn.f32 	%f1726, %f1724, %f1725, %f1725;
	fma.rn.f32 	%f1727, %f1725, %f1726, %f1726;
	fma.rn.f32 	%f1728, %f1726, %f1727, %f1727;
	fma.rn.f32 	%f1729, %f1727, %f1728, %f1728;
	fma.rn.f32 	%f1730, %f1728, %f1729, %f1729;
	fma.rn.f32 	%f1731, %f1729, %f1730, %f1730;
	fma.rn.f32 	%f1732, %f1730, %f1731, %f1731;
	fma.rn.f32 	%f1733, %f1731, %f1732, %f1732;
	fma.rn.f32 	%f1734, %f1732, %f1733, %f1733;
	fma.rn.f32 	%f1735, %f1733, %f1734, %f1734;
	fma.rn.f32 	%f1736, %f1734, %f1735, %f1735;
	fma.rn.f32 	%f1737, %f1735, %f1736, %f1736;
	fma.rn.f32 	%f1738, %f1736, %f1737, %f1737;
	fma.rn.f32 	%f1739, %f1737, %f1738, %f1738;
	fma.rn.f32 	%f1740, %f1738, %f1739, %f1739;
	fma.rn.f32 	%f1741, %f1739, %f1740, %f1740;
	fma.rn.f32 	%f1742, %f1740, %f1741, %f1741;
	fma.rn.f32 	%f1743, %f1741, %f1742, %f1742;
	fma.rn.f32 	%f1744, %f1742, %f1743, %f1743;
	fma.rn.f32 	%f1745, %f1743, %f1744, %f1744;
	fma.rn.f32 	%f1746, %f1744, %f1745, %f1745;
	fma.rn.f32 	%f1747, %f1745, %f1746, %f1746;
	fma.rn.f32 	%f1748, %f1746, %f1747, %f1747;
	fma.rn.f32 	%f1749, %f1747, %f1748, %f1748;
	fma.rn.f32 	%f1750, %f1748, %f1749, %f1749;
	fma.rn.f32 	%f1751, %f1749, %f1750, %f1750;
	fma.rn.f32 	%f1752, %f1750, %f1751, %f1751;
	fma.rn.f32 	%f1753, %f1751, %f1752, %f1752;
	fma.rn.f32 	%f1754, %f1752, %f1753, %f1753;
	fma.rn.f32 	%f1755, %f1753, %f1754, %f1754;
	fma.rn.f32 	%f1756, %f1754, %f1755, %f1755;
	fma.rn.f32 	%f1757, %f1755, %f1756, %f1756;
	fma.rn.f32 	%f1758, %f1756, %f1757, %f1757;
	fma.rn.f32 	%f1759, %f1757, %f1758, %f1758;
	fma.rn.f32 	%f1760, %f1758, %f1759, %f1759;
	fma.rn.f32 	%f1761, %f1759, %f1760, %f1760;
	fma.rn.f32 	%f1762, %f1760, %f1761, %f1761;
	fma.rn.f32 	%f1763, %f1761, %f1762, %f1762;
	fma.rn.f32 	%f1764, %f1762, %f1763, %f1763;
	fma.rn.f32 	%f1765, %f1763, %f1764, %f1764;
	fma.rn.f32 	%f1766, %f1764, %f1765, %f1765;
	fma.rn.f32 	%f1767, %f1765, %f1766, %f1766;
	fma.rn.f32 	%f1768, %f1766, %f1767, %f1767;
	fma.rn.f32 	%f1769, %f1767, %f1768, %f1768;
	fma.rn.f32 	%f1770, %f1768, %f1769, %f1769;
	fma.rn.f32 	%f1771, %f1769, %f1770, %f1770;
	fma.rn.f32 	%f1772, %f1770, %f1771, %f1771;
	fma.rn.f32 	%f1773, %f1771, %f1772, %f1772;
	fma.rn.f32 	%f1774, %f1772, %f1773, %f1773;
	fma.rn.f32 	%f1775, %f1773, %f1774, %f1774;
	fma.rn.f32 	%f1776, %f1774, %f1775, %f1775;
	fma.rn.f32 	%f1777, %f1775, %f1776, %f1776;
	fma.rn.f32 	%f1778, %f1776, %f1777, %f1777;
	fma.rn.f32 	%f1779, %f1777, %f1778, %f1778;
	fma.rn.f32 	%f1780, %f1778, %f1779, %f1779;
	fma.rn.f32 	%f1781, %f1779, %f1780, %f1780;
	fma.rn.f32 	%f1782, %f1780, %f1781, %f1781;
	fma.rn.f32 	%f1783, %f1781, %f1782, %f1782;
	fma.rn.f32 	%f1784, %f1782, %f1783, %f1783;
	fma.rn.f32 	%f1785, %f1783, %f1784, %f1784;
	fma.rn.f32 	%f1786, %f1784, %f1785, %f1785;
	fma.rn.f32 	%f1787, %f1785, %f1786, %f1786;
	fma.rn.f32 	%f1788, %f1786, %f1787, %f1787;
	fma.rn.f32 	%f1789, %f1787, %f1788, %f1788;
	fma.rn.f32 	%f1790, %f1788, %f1789, %f1789;
	fma.rn.f32 	%f1791, %f1789, %f1790, %f1790;
	fma.rn.f32 	%f1792, %f1790, %f1791, %f1791;
	fma.rn.f32 	%f1793, %f1791, %f1792, %f1792;
	fma.rn.f32 	%f1794, %f1792, %f1793, %f1793;
	fma.rn.f32 	%f1795, %f1793, %f1794, %f1794;
	fma.rn.f32 	%f1796, %f1794, %f1795, %f1795;
	fma.rn.f32 	%f1797, %f1795, %f1796, %f1796;
	fma.rn.f32 	%f1798, %f1796, %f1797, %f1797;
	fma.rn.f32 	%f1799, %f1797, %f1798, %f1798;
	fma.rn.f32 	%f1800, %f1798, %f1799, %f1799;
	fma.rn.f32 	%f1801, %f1799, %f1800, %f1800;
	fma.rn.f32 	%f1802, %f1800, %f1801, %f1801;
	fma.rn.f32 	%f1803, %f1801, %f1802, %f1802;
	fma.rn.f32 	%f1804, %f1802, %f1803, %f1803;
	fma.rn.f32 	%f1805, %f1803, %f1804, %f1804;
	fma.rn.f32 	%f1806, %f1804, %f1805, %f1805;
	fma.rn.f32 	%f1807, %f1805, %f1806, %f1806;
	fma.rn.f32 	%f1808, %f1806, %f1807, %f1807;
	fma.rn.f32 	%f1809, %f1807, %f1808, %f1808;
	fma.rn.f32 	%f1810, %f1808, %f1809, %f1809;
	fma.rn.f32 	%f1811, %f1809, %f1810, %f1810;
	fma.rn.f32 	%f1812, %f1810, %f1811, %f1811;
	fma.rn.f32 	%f1813, %f1811, %f1812, %f1812;
	fma.rn.f32 	%f1814, %f1812, %f1813, %f1813;
	fma.rn.f32 	%f1815, %f1813, %f1814, %f1814;
	fma.rn.f32 	%f1816, %f1814, %f1815, %f1815;
	fma.rn.f32 	%f1817, %f1815, %f1816, %f1816;
	fma.rn.f32 	%f1818, %f1816, %f1817, %f1817;
	fma.rn.f32 	%f1819, %f1817, %f1818, %f1818;
	fma.rn.f32 	%f1820, %f1818, %f1819, %f1819;
	fma.rn.f32 	%f1821, %f1819, %f1820, %f1820;
	fma.rn.f32 	%f1822, %f1820, %f1821, %f1821;
	fma.rn.f32 	%f1823, %f1821, %f1822, %f1822;
	fma.rn.f32 	%f1824, %f1822, %f1823, %f1823;
	fma.rn.f32 	%f1825, %f1823, %f1824, %f1824;
	fma.rn.f32 	%f1826, %f1824, %f1825, %f1825;
	fma.rn.f32 	%f1827, %f1825, %f1826, %f1826;
	fma.rn.f32 	%f1828, %f1826, %f1827, %f1827;
	fma.rn.f32 	%f1829, %f1827, %f1828, %f1828;
	fma.rn.f32 	%f1830, %f1828, %f1829, %f1829;
	fma.rn.f32 	%f1831, %f1829, %f1830, %f1830;
	fma.rn.f32 	%f1832, %f1830, %f1831, %f1831;
	fma.rn.f32 	%f1833, %f1831, %f1832, %f1832;
	fma.rn.f32 	%f1834, %f1832, %f1833, %f1833;
	fma.rn.f32 	%f1835, %f1833, %f1834, %f1834;
	fma.rn.f32 	%f1836, %f1834, %f1835, %f1835;
	fma.rn.f32 	%f1837, %f1835, %f1836, %f1836;
	fma.rn.f32 	%f1838, %f1836, %f1837, %f1837;
	fma.rn.f32 	%f1839, %f1837, %f1838, %f1838;
	fma.rn.f32 	%f1840, %f1838, %f1839, %f1839;
	fma.rn.f32 	%f1841, %f1839, %f1840, %f1840;
	fma.rn.f32 	%f1842, %f1840, %f1841, %f1841;
	fma.rn.f32 	%f1843, %f1841, %f1842, %f1842;
	fma.rn.f32 	%f1844, %f1842, %f1843, %f1843;
	fma.rn.f32 	%f1845, %f1843, %f1844, %f1844;
	fma.rn.f32 	%f1846, %f1844, %f1845, %f1845;
	fma.rn.f32 	%f1847, %f1845, %f1846, %f1846;
	fma.rn.f32 	%f1848, %f1846, %f1847, %f1847;
	fma.rn.f32 	%f1849, %f1847, %f1848, %f1848;
	fma.rn.f32 	%f1850, %f1848, %f1849, %f1849;
	fma.rn.f32 	%f1851, %f1849, %f1850, %f1850;
	fma.rn.f32 	%f1852, %f1850, %f1851, %f1851;
	fma.rn.f32 	%f1853, %f1851, %f1852, %f1852;
	fma.rn.f32 	%f1854, %f1852, %f1853, %f1853;
	fma.rn.f32 	%f1855, %f1853, %f1854, %f1854;
	fma.rn.f32 	%f1856, %f1854, %f1855, %f1855;
	fma.rn.f32 	%f1857, %f1855, %f1856, %f1856;
	fma.rn.f32 	%f1858, %f1856, %f1857, %f1857;
	fma.rn.f32 	%f1859, %f1857, %f1858, %f1858;
	fma.rn.f32 	%f1860, %f1858, %f1859, %f1859;
	fma.rn.f32 	%f1861, %f1859, %f1860, %f1860;
	fma.rn.f32 	%f1862, %f1860, %f1861, %f1861;
	fma.rn.f32 	%f1863, %f1861, %f1862, %f1862;
	fma.rn.f32 	%f1864, %f1862, %f1863, %f1863;
	fma.rn.f32 	%f1865, %f1863, %f1864, %f1864;
	fma.rn.f32 	%f1866, %f1864, %f1865, %f1865;
	fma.rn.f32 	%f1867, %f1865, %f1866, %f1866;
	fma.rn.f32 	%f1868, %f1866, %f1867, %f1867;
	fma.rn.f32 	%f1869, %f1867, %f1868, %f1868;
	fma.rn.f32 	%f1870, %f1868, %f1869, %f1869;
	fma.rn.f32 	%f1871, %f1869, %f1870, %f1870;
	fma.rn.f32 	%f1872, %f1870, %f1871, %f1871;
	fma.rn.f32 	%f1873, %f1871, %f1872, %f1872;
	fma.rn.f32 	%f1874, %f1872, %f1873, %f1873;
	fma.rn.f32 	%f1875, %f1873, %f1874, %f1874;
	fma.rn.f32 	%f1876, %f1874, %f1875, %f1875;
	fma.rn.f32 	%f1877, %f1875, %f1876, %f1876;
	fma.rn.f32 	%f1878, %f1876, %f1877, %f1877;
	fma.rn.f32 	%f1879, %f1877, %f1878, %f1878;
	fma.rn.f32 	%f1880, %f1878, %f1879, %f1879;
	fma.rn.f32 	%f1881, %f1879, %f1880, %f1880;
	fma.rn.f32 	%f1882, %f1880, %f1881, %f1881;
	fma.rn.f32 	%f1883, %f1881, %f1882, %f1882;
	fma.rn.f32 	%f1884, %f1882, %f1883, %f1883;
	fma.rn.f32 	%f1885, %f1883, %f1884, %f1884;
	fma.rn.f32 	%f1886, %f1884, %f1885, %f1885;
	fma.rn.f32 	%f1887, %f1885, %f1886, %f1886;
	fma.rn.f32 	%f1888, %f1886, %f1887, %f1887;
	fma.rn.f32 	%f1889, %f1887, %f1888, %f1888;
	fma.rn.f32 	%f1890, %f1888, %f1889, %f1889;
	fma.rn.f32 	%f1891, %f1889, %f1890, %f1890;
	fma.rn.f32 	%f1892, %f1890, %f1891, %f1891;
	fma.rn.f32 	%f1893, %f1891, %f1892, %f1892;
	fma.rn.f32 	%f1894, %f1892, %f1893, %f1893;
	fma.rn.f32 	%f1895, %f1893, %f1894, %f1894;
	fma.rn.f32 	%f1896, %f1894, %f1895, %f1895;
	fma.rn.f32 	%f1897, %f1895, %f1896, %f1896;
	fma.rn.f32 	%f1898, %f1896, %f1897, %f1897;
	fma.rn.f32 	%f1899, %f1897, %f1898, %f1898;
	fma.rn.f32 	%f1900, %f1898, %f1899, %f1899;
	fma.rn.f32 	%f1901, %f1899, %f1900, %f1900;
	fma.rn.f32 	%f1902, %f1900, %f1901, %f1901;
	fma.rn.f32 	%f1903, %f1901, %f1902, %f1902;
	fma.rn.f32 	%f1904, %f1902, %f1903, %f1903;
	fma.rn.f32 	%f1905, %f1903, %f1904, %f1904;
	fma.rn.f32 	%f1906, %f1904, %f1905, %f1905;
	fma.rn.f32 	%f1907, %f1905, %f1906, %f1906;
	fma.rn.f32 	%f1908, %f1906, %f1907, %f1907;
	fma.rn.f32 	%f1909, %f1907, %f1908, %f1908;
	fma.rn.f32 	%f1910, %f1908, %f1909, %f1909;
	fma.rn.f32 	%f1911, %f1909, %f1910, %f1910;
	fma.rn.f32 	%f1912, %f1910, %f1911, %f1911;
	fma.rn.f32 	%f1913, %f1911, %f1912, %f1912;
	fma.rn.f32 	%f1914, %f1912, %f1913, %f1913;
	fma.rn.f32 	%f1915, %f1913, %f1914, %f1914;
	fma.rn.f32 	%f1916, %f1914, %f1915, %f1915;
	fma.rn.f32 	%f1917, %f1915, %f1916, %f1916;
	fma.rn.f32 	%f1918, %f1916, %f1917, %f1917;
	fma.rn.f32 	%f1919, %f1917, %f1918, %f1918;
	fma.rn.f32 	%f1920, %f1918, %f1919, %f1919;
	fma.rn.f32 	%f1921, %f1919, %f1920, %f1920;
	fma.rn.f32 	%f1922, %f1920, %f1921, %f1921;
	fma.rn.f32 	%f1923, %f1921, %f1922, %f1922;
	fma.rn.f32 	%f1924, %f1922, %f1923, %f1923;
	fma.rn.f32 	%f1925, %f1923, %f1924, %f1924;
	fma.rn.f32 	%f1926, %f1924, %f1925, %f1925;
	fma.rn.f32 	%f1927, %f1925, %f1926, %f1926;
	fma.rn.f32 	%f1928, %f1926, %f1927, %f1927;
	fma.rn.f32 	%f1929, %f1927, %f1928, %f1928;
	fma.rn.f32 	%f1930, %f1928, %f1929, %f1929;
	fma.rn.f32 	%f1931, %f1929, %f1930, %f1930;
	fma.rn.f32 	%f1932, %f1930, %f1931, %f1931;
	fma.rn.f32 	%f1933, %f1931, %f1932, %f1932;
	fma.rn.f32 	%f1934, %f1932, %f1933, %f1933;
	fma.rn.f32 	%f1935, %f1933, %f1934, %f1934;
	fma.rn.f32 	%f1936, %f1934, %f1935, %f1935;
	fma.rn.f32 	%f1937, %f1935, %f1936, %f1936;
	fma.rn.f32 	%f1938, %f1936, %f1937, %f1937;
	fma.rn.f32 	%f1939, %f1937, %f1938, %f1938;
	fma.rn.f32 	%f1940, %f1938, %f1939, %f1939;
	fma.rn.f32 	%f1941, %f1939, %f1940, %f1940;
	fma.rn.f32 	%f1942, %f1940, %f1941, %f1941;
	fma.rn.f32 	%f1943, %f1941, %f1942, %f1942;
	fma.rn.f32 	%f1944, %f1942, %f1943, %f1943;
	fma.rn.f32 	%f1945, %f1943, %f1944, %f1944;
	fma.rn.f32 	%f1946, %f1944, %f1945, %f1945;
	fma.rn.f32 	%f1947, %f1945, %f1946, %f1946;
	fma.rn.f32 	%f1948, %f1946, %f1947, %f1947;
	fma.rn.f32 	%f1949, %f1947, %f1948, %f1948;
	fma.rn.f32 	%f1950, %f1948, %f1949, %f1949;
	fma.rn.f32 	%f1951, %f1949, %f1950, %f1950;
	fma.rn.f32 	%f1952, %f1950, %f1951, %f1951;
	fma.rn.f32 	%f1953, %f1951, %f1952, %f1952;
	fma.rn.f32 	%f1954, %f1952, %f1953, %f1953;
	fma.rn.f32 	%f1955, %f1953, %f1954, %f1954;
	fma.rn.f32 	%f1956, %f1954, %f1955, %f1955;
	fma.rn.f32 	%f1957, %f1955, %f1956, %f1956;
	fma.rn.f32 	%f1958, %f1956, %f1957, %f1957;
	fma.rn.f32 	%f1959, %f1957, %f1958, %f1958;
	fma.rn.f32 	%f1960, %f1958, %f1959, %f1959;
	fma.rn.f32 	%f1961, %f1959, %f1960, %f1960;
	fma.rn.f32 	%f1962, %f1960, %f1961, %f1961;
	fma.rn.f32 	%f1963, %f1961, %f1962, %f1962;
	fma.rn.f32 	%f1964, %f1962, %f1963, %f1963;
	fma.rn.f32 	%f1965, %f1963, %f1964, %f1964;
	fma.rn.f32 	%f1966, %f1964, %f1965, %f1965;
	fma.rn.f32 	%f1967, %f1965, %f1966, %f1966;
	fma.rn.f32 	%f1968, %f1966, %f1967, %f1967;
	fma.rn.f32 	%f1969, %f1967, %f1968, %f1968;
	fma.rn.f32 	%f1970, %f1968, %f1969, %f1969;
	fma.rn.f32 	%f1971, %f1969, %f1970, %f1970;
	fma.rn.f32 	%f1972, %f1970, %f1971, %f1971;
	fma.rn.f32 	%f1973, %f1971, %f1972, %f1972;
	fma.rn.f32 	%f1974, %f1972, %f1973, %f1973;
	fma.rn.f32 	%f1975, %f1973, %f1974, %f1974;
	fma.rn.f32 	%f1976, %f1974, %f1975, %f1975;
	fma.rn.f32 	%f1977, %f1975, %f1976, %f1976;
	fma.rn.f32 	%f1978, %f1976, %f1977, %f1977;
	fma.rn.f32 	%f1979, %f1977, %f1978, %f1978;
	fma.rn.f32 	%f1980, %f1978, %f1979, %f1979;
	fma.rn.f32 	%f1981, %f1979, %f1980, %f1980;
	fma.rn.f32 	%f1982, %f1980, %f1981, %f1981;
	fma.rn.f32 	%f1983, %f1981, %f1982, %f1982;
	fma.rn.f32 	%f1984, %f1982, %f1983, %f1983;
	fma.rn.f32 	%f1985, %f1983, %f1984, %f1984;
	fma.rn.f32 	%f1986, %f1984, %f1985, %f1985;
	fma.rn.f32 	%f1987, %f1985, %f1986, %f1986;
	fma.rn.f32 	%f1988, %f1986, %f1987, %f1987;
	fma.rn.f32 	%f1989, %f1987, %f1988, %f1988;
	fma.rn.f32 	%f1990, %f1988, %f1989, %f1989;
	fma.rn.f32 	%f1991, %f1989, %f1990, %f1990;
	fma.rn.f32 	%f1992, %f1990, %f1991, %f1991;
	fma.rn.f32 	%f1993, %f1991, %f1992, %f1992;
	fma.rn.f32 	%f1994, %f1992, %f1993, %f1993;
	fma.rn.f32 	%f1995, %f1993, %f1994, %f1994;
	fma.rn.f32 	%f1996, %f1994, %f1995, %f1995;
	fma.rn.f32 	%f1997, %f1995, %f1996, %f1996;
	fma.rn.f32 	%f1998, %f1996, %f1997, %f1997;
	fma.rn.f32 	%f1999, %f1997, %f1998, %f1998;
	fma.rn.f32 	%f2000, %f1998, %f1999, %f1999;
	fma.rn.f32 	%f2001, %f1999, %f2000, %f2000;
	fma.rn.f32 	%f2002, %f2000, %f2001, %f2001;
	fma.rn.f32 	%f2003, %f2001, %f2002, %f2002;
	fma.rn.f32 	%f2004, %f2002, %f2003, %f2003;
	fma.rn.f32 	%f2005, %f2003, %f2004, %f2004;
	fma.rn.f32 	%f2006, %f2004, %f2005, %f2005;
	fma.rn.f32 	%f2007, %f2005, %f2006, %f2006;
	fma.rn.f32 	%f2008, %f2006, %f2007, %f2007;
	fma.rn.f32 	%f2009, %f2007, %f2008, %f2008;
	fma.rn.f32 	%f2010, %f2008, %f2009, %f2009;
	fma.rn.f32 	%f2011, %f2009, %f2010, %f2010;
	fma.rn.f32 	%f2012, %f2010, %f2011, %f2011;
	fma.rn.f32 	%f2013, %f2011, %f2012, %f2012;
	fma.rn.f32 	%f2014, %f2012, %f2013, %f2013;
	fma.rn.f32 	%f2015, %f2013, %f2014, %f2014;
	fma.rn.f32 	%f2016, %f2014, %f2015, %f2015;
	fma.rn.f32 	%f2017, %f2015, %f2016, %f2016;
	fma.rn.f32 	%f2018, %f2016, %f2017, %f2017;
	fma.rn.f32 	%f2019, %f2017, %f2018, %f2018;
	fma.rn.f32 	%f2020, %f2018, %f2019, %f2019;
	fma.rn.f32 	%f2021, %f2019, %f2020, %f2020;
	fma.rn.f32 	%f2022, %f2020, %f2021, %f2021;
	fma.rn.f32 	%f2023, %f2021, %f2022, %f2022;
	fma.rn.f32 	%f2024, %f2022, %f2023, %f2023;
	fma.rn.f32 	%f2025, %f2023, %f2024, %f2024;
	fma.rn.f32 	%f2026, %f2024, %f2025, %f2025;
	fma.rn.f32 	%f2027, %f2025, %f2026, %f2026;
	fma.rn.f32 	%f2028, %f2026, %f2027, %f2027;
	fma.rn.f32 	%f2029, %f2027, %f2028, %f2028;
	fma.rn.f32 	%f2030, %f2028, %f2029, %f2029;
	fma.rn.f32 	%f2031, %f2029, %f2030, %f2030;
	fma.rn.f32 	%f2032, %f2030, %f2031, %f2031;
	fma.rn.f32 	%f2033, %f2031, %f2032, %f2032;
	fma.rn.f32 	%f2034, %f2032, %f2033, %f2033;
	fma.rn.f32 	%f2035, %f2033, %f2034, %f2034;
	fma.rn.f32 	%f2036, %f2034, %f2035, %f2035;
	fma.rn.f32 	%f2037, %f2035, %f2036, %f2036;
	fma.rn.f32 	%f2038, %f2036, %f2037, %f2037;
	fma.rn.f32 	%f2039, %f2037, %f2038, %f2038;
	fma.rn.f32 	%f2040, %f2038, %f2039, %f2039;
	fma.rn.f32 	%f2041, %f2039, %f2040, %f2040;
	fma.rn.f32 	%f2042, %f2040, %f2041, %f2041;
	fma.rn.f32 	%f2043, %f2041, %f2042, %f2042;
	fma.rn.f32 	%f2044, %f2042, %f2043, %f2043;
	fma.rn.f32 	%f2045, %f2043, %f2044, %f2044;
	fma.rn.f32 	%f2046, %f2044, %f2045, %f2045;
	fma.rn.f32 	%f2047, %f2045, %f2046, %f2046;
	fma.rn.f32 	%f2048, %f2046, %f2047, %f2047;
	fma.rn.f32 	%f2049, %f2047, %f2048, %f2048;
	fma.rn.f32 	%f2050, %f2048, %f2049, %f2049;
	fma.rn.f32 	%f2051, %f2049, %f2050, %f2050;
	fma.rn.f32 	%f2052, %f2050, %f2051, %f2051;
	fma.rn.f32 	%f2053, %f2051, %f2052, %f2052;
	fma.rn.f32 	%f2054, %f2052, %f2053, %f2053;
	fma.rn.f32 	%f2055, %f2053, %f2054, %f2054;
	fma.rn.f32 	%f2056, %f2054, %f2055, %f2055;
	fma.rn.f32 	%f2057, %f2055, %f2056, %f2056;
	fma.rn.f32 	%f2058, %f2056, %f2057, %f2057;
	fma.rn.f32 	%f2059, %f2057, %f2058, %f2058;
	fma.rn.f32 	%f2060, %f2058, %f2059, %f2059;
	fma.rn.f32 	%f2061, %f2059, %f2060, %f2060;
	fma.rn.f32 	%f2062, %f2060, %f2061, %f2061;
	fma.rn.f32 	%f2063, %f2061, %f2062, %f2062;
	fma.rn.f32 	%f2064, %f2062, %f2063, %f2063;
	fma.rn.f32 	%f2065, %f2063, %f2064, %f2064;
	fma.rn.f32 	%f2066, %f2064, %f2065, %f2065;
	fma.rn.f32 	%f2067, %f2065, %f2066, %f2066;
	fma.rn.f32 	%f2068, %f2066, %f2067, %f2067;
	fma.rn.f32 	%f2069, %f2067, %f2068, %f2068;
	fma.rn.f32 	%f2070, %f2068, %f2069, %f2069;
	fma.rn.f32 	%f2071, %f2069, %f2070, %f2070;
	fma.rn.f32 	%f2072, %f2070, %f2071, %f2071;
	fma.rn.f32 	%f2073, %f2071, %f2072, %f2072;
	fma.rn.f32 	%f2074, %f2072, %f2073, %f2073;
	fma.rn.f32 	%f2075, %f2073, %f2074, %f2074;
	fma.rn.f32 	%f2076, %f2074, %f2075, %f2075;
	fma.rn.f32 	%f2077, %f2075, %f2076, %f2076;
	fma.rn.f32 	%f2078, %f2076, %f2077, %f2077;
	fma.rn.f32 	%f2079, %f2077, %f2078, %f2078;
	fma.rn.f32 	%f2080, %f2078, %f2079, %f2079;
	fma.rn.f32 	%f2081, %f2079, %f2080, %f2080;
	fma.rn.f32 	%f2082, %f2080, %f2081, %f2081;
	fma.rn.f32 	%f2083, %f2081, %f2082, %f2082;
	fma.rn.f32 	%f2084, %f2082, %f2083, %f2083;
	fma.rn.f32 	%f2085, %f2083, %f2084, %f2084;
	fma.rn.f32 	%f2086, %f2084, %f2085, %f2085;
	fma.rn.f32 	%f2087, %f2085, %f2086, %f2086;
	fma.rn.f32 	%f2088, %f2086, %f2087, %f2087;
	fma.rn.f32 	%f2089, %f2087, %f2088, %f2088;
	fma.rn.f32 	%f2090, %f2088, %f2089, %f2089;
	fma.rn.f32 	%f2091, %f2089, %f2090, %f2090;
	fma.rn.f32 	%f2092, %f2090, %f2091, %f2091;
	fma.rn.f32 	%f2093, %f2091, %f2092, %f2092;
	fma.rn.f32 	%f2094, %f2092, %f2093, %f2093;
	fma.rn.f32 	%f2095, %f2093, %f2094, %f2094;
	fma.rn.f32 	%f2096, %f2094, %f2095, %f2095;
	fma.rn.f32 	%f2097, %f2095, %f2096, %f2096;
	fma.rn.f32 	%f2098, %f2096, %f2097, %f2097;
	fma.rn.f32 	%f2099, %f2097, %f2098, %f2098;
	fma.rn.f32 	%f2100, %f2098, %f2099, %f2099;
	fma.rn.f32 	%f2101, %f2099, %f2100, %f2100;
	fma.rn.f32 	%f2102, %f2100, %f2101, %f2101;
	fma.rn.f32 	%f2103, %f2101, %f2102, %f2102;
	fma.rn.f32 	%f2104, %f2102, %f2103, %f2103;
	fma.rn.f32 	%f2105, %f2103, %f2104, %f2104;
	fma.rn.f32 	%f2106, %f2104, %f2105, %f2105;
	fma.rn.f32 	%f2107, %f2105, %f2106, %f2106;
	fma.rn.f32 	%f2108, %f2106, %f2107, %f2107;
	fma.rn.f32 	%f2109, %f2107, %f2108, %f2108;
	fma.rn.f32 	%f2110, %f2108, %f2109, %f2109;
	fma.rn.f32 	%f2111, %f2109, %f2110, %f2110;
	fma.rn.f32 	%f2112, %f2110, %f2111, %f2111;
	fma.rn.f32 	%f2113, %f2111, %f2112, %f2112;
	fma.rn.f32 	%f2114, %f2112, %f2113, %f2113;
	fma.rn.f32 	%f2115, %f2113, %f2114, %f2114;
	fma.rn.f32 	%f2116, %f2114, %f2115, %f2115;
	fma.rn.f32 	%f2117, %f2115, %f2116, %f2116;
	fma.rn.f32 	%f2118, %f2116, %f2117, %f2117;
	fma.rn.f32 	%f2119, %f2117, %f2118, %f2118;
	fma.rn.f32 	%f2120, %f2118, %f2119, %f2119;
	fma.rn.f32 	%f2121, %f2119, %f2120, %f2120;
	fma.rn.f32 	%f2122, %f2120, %f2121, %f2121;
	fma.rn.f32 	%f2123, %f2121, %f2122, %f2122;
	fma.rn.f32 	%f2124, %f2122, %f2123, %f2123;
	fma.rn.f32 	%f2125, %f2123, %f2124, %f2124;
	fma.rn.f32 	%f2126, %f2124, %f2125, %f2125;
	fma.rn.f32 	%f2127, %f2125, %f2126, %f2126;
	fma.rn.f32 	%f2128, %f2126, %f2127, %f2127;
	fma.rn.f32 	%f2129, %f2127, %f2128, %f2128;
	fma.rn.f32 	%f2130, %f2128, %f2129, %f2129;
	fma.rn.f32 	%f2131, %f2129, %f2130, %f2130;
	fma.rn.f32 	%f2132, %f2130, %f2131, %f2131;
	fma.rn.f32 	%f2133, %f2131, %f2132, %f2132;
	fma.rn.f32 	%f2134, %f2132, %f2133, %f2133;
	fma.rn.f32 	%f2135, %f2133, %f2134, %f2134;
	fma.rn.f32 	%f2136, %f2134, %f2135, %f2135;
	fma.rn.f32 	%f2137, %f2135, %f2136, %f2136;
	fma.rn.f32 	%f2138, %f2136, %f2137, %f2137;
	fma.rn.f32 	%f2139, %f2137, %f2138, %f2138;
	fma.rn.f32 	%f2140, %f2138, %f2139, %f2139;
	fma.rn.f32 	%f2141, %f2139, %f2140, %f2140;
	fma.rn.f32 	%f2142, %f2140, %f2141, %f2141;
	fma.rn.f32 	%f2143, %f2141, %f2142, %f2142;
	fma.rn.f32 	%f2144, %f2142, %f2143, %f2143;
	fma.rn.f32 	%f2145, %f2143, %f2144, %f2144;
	fma.rn.f32 	%f2146, %f2144, %f2145, %f2145;
	fma.rn.f32 	%f2147, %f2145, %f2146, %f2146;
	fma.rn.f32 	%f2148, %f2146, %f2147, %f2147;
	fma.rn.f32 	%f2149, %f2147, %f2148, %f2148;
	fma.rn.f32 	%f2150, %f2148, %f2149, %f2149;
	fma.rn.f32 	%f2151, %f2149, %f2150, %f2150;
	fma.rn.f32 	%f2152, %f2150, %f2151, %f2151;
	fma.rn.f32 	%f2153, %f2151, %f2152, %f2152;
	fma.rn.f32 	%f2154, %f2152, %f2153, %f2153;
	fma.rn.f32 	%f2155, %f2153, %f2154, %f2154;
	fma.rn.f32 	%f2156, %f2154, %f2155, %f2155;
	fma.rn.f32 	%f2157, %f2155, %f2156, %f2156;
	fma.rn.f32 	%f2158, %f2156, %f2157, %f2157;
	fma.rn.f32 	%f2159, %f2157, %f2158, %f2158;
	fma.rn.f32 	%f2160, %f2158, %f2159, %f2159;
	fma.rn.f32 	%f2161, %f2159, %f2160, %f2160;
	fma.rn.f32 	%f2162, %f2160, %f2161, %f2161;
	fma.rn.f32 	%f2163, %f2161, %f2162, %f2162;
	fma.rn.f32 	%f2164, %f2162, %f2163, %f2163;
	fma.rn.f32 	%f2165, %f2163, %f2164, %f2164;
	fma.rn.f32 	%f2166, %f2164, %f2165, %f2165;
	fma.rn.f32 	%f2167, %f2165, %f2166, %f2166;
	fma.rn.f32 	%f2168, %f2166, %f2167, %f2167;
	fma.rn.f32 	%f2169, %f2167, %f2168, %f2168;
	fma.rn.f32 	%f2170, %f2168, %f2169, %f2169;
	fma.rn.f32 	%f2171, %f2169, %f2170, %f2170;
	fma.rn.f32 	%f2172, %f2170, %f2171, %f2171;
	fma.rn.f32 	%f2173, %f2171, %f2172, %f2172;
	fma.rn.f32 	%f2174, %f2172, %f2173, %f2173;
	fma.rn.f32 	%f2175, %f2173, %f2174, %f2174;
	fma.rn.f32 	%f2176, %f2174, %f2175, %f2175;
	fma.rn.f32 	%f2177, %f2175, %f2176, %f2176;
	fma.rn.f32 	%f2178, %f2176, %f2177, %f2177;
	fma.rn.f32 	%f2179, %f2177, %f2178, %f2178;
	fma.rn.f32 	%f2180, %f2178, %f2179, %f2179;
	fma.rn.f32 	%f2181, %f2179, %f2180, %f2180;
	fma.rn.f32 	%f2182, %f2180, %f2181, %f2181;
	fma.rn.f32 	%f2183, %f2181, %f2182, %f2182;
	fma.rn.f32 	%f2184, %f2182, %f2183, %f2183;
	fma.rn.f32 	%f2185, %f2183, %f2184, %f2184;
	fma.rn.f32 	%f2186, %f2184, %f2185, %f2185;
	fma.rn.f32 	%f2187, %f2185, %f2186, %f2186;
	fma.rn.f32 	%f2188, %f2186, %f2187, %f2187;
	fma.rn.f32 	%f2189, %f2187, %f2188, %f2188;
	fma.rn.f32 	%f2190, %f2188, %f2189, %f2189;
	fma.rn.f32 	%f2191, %f2189, %f2190, %f2190;
	fma.rn.f32 	%f2192, %f2190, %f2191, %f2191;
	fma.rn.f32 	%f2193, %f2191, %f2192, %f2192;
	fma.rn.f32 	%f2194, %f2192, %f2193, %f2193;
	fma.rn.f32 	%f2195, %f2193, %f2194, %f2194;
	fma.rn.f32 	%f2196, %f2194, %f2195, %f2195;
	fma.rn.f32 	%f2197, %f2195, %f2196, %f2196;
	fma.rn.f32 	%f2198, %f2196, %f2197, %f2197;
	fma.rn.f32 	%f2199, %f2197, %f2198, %f2198;
	fma.rn.f32 	%f2200, %f2198, %f2199, %f2199;
	fma.rn.f32 	%f2201, %f2199, %f2200, %f2200;
	fma.rn.f32 	%f2202, %f2200, %f2201, %f2201;
	fma.rn.f32 	%f2203, %f2201, %f2202, %f2202;
	fma.rn.f32 	%f2204, %f2202, %f2203, %f2203;
	fma.rn.f32 	%f2205, %f2203, %f2204, %f2204;
	fma.rn.f32 	%f2206, %f2204, %f2205, %f2205;
	fma.rn.f32 	%f2207, %f2205, %f2206, %f2206;
	fma.rn.f32 	%f2208, %f2206, %f2207, %f2207;
	fma.rn.f32 	%f2209, %f2207, %f2208, %f2208;
	fma.rn.f32 	%f2210, %f2208, %f2209, %f2209;
	fma.rn.f32 	%f2211, %f2209, %f2210, %f2210;
	fma.rn.f32 	%f2212, %f2210, %f2211, %f2211;
	fma.rn.f32 	%f2213, %f2211, %f2212, %f2212;
	fma.rn.f32 	%f2214, %f2212, %f2213, %f2213;
	fma.rn.f32 	%f2215, %f2213, %f2214, %f2214;
	fma.rn.f32 	%f2216, %f2214, %f2215, %f2215;
	fma.rn.f32 	%f2217, %f2215, %f2216, %f2216;
	fma.rn.f32 	%f2218, %f2216, %f2217, %f2217;
	fma.rn.f32 	%f2219, %f2217, %f2218, %f2218;
	fma.rn.f32 	%f2220, %f2218, %f2219, %f2219;
	fma.rn.f32 	%f2221, %f2219, %f2220, %f2220;
	fma.rn.f32 	%f2222, %f2220, %f2221, %f2221;
	fma.rn.f32 	%f2223, %f2221, %f2222, %f2222;
	fma.rn.f32 	%f2224, %f2222, %f2223, %f2223;
	fma.rn.f32 	%f2225, %f2223, %f2224, %f2224;
	fma.rn.f32 	%f2226, %f2224, %f2225, %f2225;
	fma.rn.f32 	%f2227, %f2225, %f2226, %f2226;
	fma.rn.f32 	%f2228, %f2226, %f2227, %f2227;
	fma.rn.f32 	%f2229, %f2227, %f2228, %f2228;
	fma.rn.f32 	%f2230, %f2228, %f2229, %f2229;
	fma.rn.f32 	%f2231, %f2229, %f2230, %f2230;
	fma.rn.f32 	%f2232, %f2230, %f2231, %f2231;
	fma.rn.f32 	%f2233, %f2231, %f2232, %f2232;
	fma.rn.f32 	%f2234, %f2232, %f2233, %f2233;
	fma.rn.f32 	%f2235, %f2233, %f2234, %f2234;
	fma.rn.f32 	%f2236, %f2234, %f2235, %f2235;
	fma.rn.f32 	%f2237, %f2235, %f2236, %f2236;
	fma.rn.f32 	%f2238, %f2236, %f2237, %f2237;
	fma.rn.f32 	%f2239, %f2237, %f2238, %f2238;
	fma.rn.f32 	%f2240, %f2238, %f2239, %f2239;
	fma.rn.f32 	%f2241, %f2239, %f2240, %f2240;
	fma.rn.f32 	%f2242, %f2240, %f2241, %f2241;
	fma.rn.f32 	%f2243, %f2241, %f2242, %f2242;
	fma.rn.f32 	%f2244, %f2242, %f2243, %f2243;
	fma.rn.f32 	%f2245, %f2243, %f2244, %f2244;
	fma.rn.f32 	%f2246, %f2244, %f2245, %f2245;
	fma.rn.f32 	%f2247, %f2245, %f2246, %f2246;
	fma.rn.f32 	%f2248, %f2246, %f2247, %f2247;
	fma.rn.f32 	%f2249, %f2247, %f2248, %f2248;
	fma.rn.f32 	%f2250, %f2248, %f2249, %f2249;
	fma.rn.f32 	%f2251, %f2249, %f2250, %f2250;
	fma.rn.f32 	%f2252, %f2250, %f2251, %f2251;
	fma.rn.f32 	%f2253, %f2251, %f2252, %f2252;
	fma.rn.f32 	%f2254, %f2252, %f2253, %f2253;
	fma.rn.f32 	%f2255, %f2253, %f2254, %f2254;
	fma.rn.f32 	%f2256, %f2254, %f2255, %f2255;
	fma.rn.f32 	%f2257, %f2255, %f2256, %f2256;
	fma.rn.f32 	%f2258, %f2256, %f2257, %f2257;
	fma.rn.f32 	%f2259, %f2257, %f2258, %f2258;
	fma.rn.f32 	%f2260, %f2258, %f2259, %f2259;
	fma.rn.f32 	%f2261, %f2259, %f2260, %f2260;
	fma.rn.f32 	%f2262, %f2260, %f2261, %f2261;
	fma.rn.f32 	%f2263, %f2261, %f2262, %f2262;
	fma.rn.f32 	%f2264, %f2262, %f2263, %f2263;
	fma.rn.f32 	%f2265, %f2263, %f2264, %f2264;
	fma.rn.f32 	%f2266, %f2264, %f2265, %f2265;
	fma.rn.f32 	%f2267, %f2265, %f2266, %f2266;
	fma.rn.f32 	%f2268, %f2266, %f2267, %f2267;
	fma.rn.f32 	%f2269, %f2267, %f2268, %f2268;
	fma.rn.f32 	%f2270, %f2268, %f2269, %f2269;
	fma.rn.f32 	%f2271, %f2269, %f2270, %f2270;
	fma.rn.f32 	%f2272, %f2270, %f2271, %f2271;
	fma.rn.f32 	%f2273, %f2271, %f2272, %f2272;
	fma.rn.f32 	%f2274, %f2272, %f2273, %f2273;
	fma.rn.f32 	%f2275, %f2273, %f2274, %f2274;
	fma.rn.f32 	%f2276, %f2274, %f2275, %f2275;
	fma.rn.f32 	%f2277, %f2275, %f2276, %f2276;
	fma.rn.f32 	%f2278, %f2276, %f2277, %f2277;
	fma.rn.f32 	%f2279, %f2277, %f2278, %f2278;
	fma.rn.f32 	%f2280, %f2278, %f2279, %f2279;
	fma.rn.f32 	%f2281, %f2279, %f2280, %f2280;
	fma.rn.f32 	%f2282, %f2280, %f2281, %f2281;
	fma.rn.f32 	%f2283, %f2281, %f2282, %f2282;
	fma.rn.f32 	%f2284, %f2282, %f2283, %f2283;
	fma.rn.f32 	%f2285, %f2283, %f2284, %f2284;
	fma.rn.f32 	%f2286, %f2284, %f2285, %f2285;
	fma.rn.f32 	%f2287, %f2285, %f2286, %f2286;
	fma.rn.f32 	%f2288, %f2286, %f2287, %f2287;
	fma.rn.f32 	%f2289, %f2287, %f2288, %f2288;
	fma.rn.f32 	%f2290, %f2288, %f2289, %f2289;
	fma.rn.f32 	%f2291, %f2289, %f2290, %f2290;
	fma.rn.f32 	%f2292, %f2290, %f2291, %f2291;
	fma.rn.f32 	%f2293, %f2291, %f2292, %f2292;
	fma.rn.f32 	%f2294, %f2292, %f2293, %f2293;
	fma.rn.f32 	%f2295, %f2293, %f2294, %f2294;
	fma.rn.f32 	%f2296, %f2294, %f2295, %f2295;
	fma.rn.f32 	%f2297, %f2295, %f2296, %f2296;
	fma.rn.f32 	%f2298, %f2296, %f2297, %f2297;
	fma.rn.f32 	%f2299, %f2297, %f2298, %f2298;
	fma.rn.f32 	%f2300, %f2298, %f2299, %f2299;
	fma.rn.f32 	%f2301, %f2299, %f2300, %f2300;
	fma.rn.f32 	%f2302, %f2300, %f2301, %f2301;
	fma.rn.f32 	%f2303, %f2301, %f2302, %f2302;
	fma.rn.f32 	%f2304, %f2302, %f2303, %f2303;
	fma.rn.f32 	%f2305, %f2303, %f2304, %f2304;
	fma.rn.f32 	%f2306, %f2304, %f2305, %f2305;
	fma.rn.f32 	%f2307, %f2305, %f2306, %f2306;
	fma.rn.f32 	%f2308, %f2306, %f2307, %f2307;
	fma.rn.f32 	%f2309, %f2307, %f2308, %f2308;
	fma.rn.f32 	%f2310, %f2308, %f2309, %f2309;
	fma.rn.f32 	%f2311, %f2309, %f2310, %f2310;
	fma.rn.f32 	%f2312, %f2310, %f2311, %f2311;
	fma.rn.f32 	%f2313, %f2311, %f2312, %f2312;
	fma.rn.f32 	%f2314, %f2312, %f2313, %f2313;
	fma.rn.f32 	%f2315, %f2313, %f2314, %f2314;
	fma.rn.f32 	%f2316, %f2314, %f2315, %f2315;
	fma.rn.f32 	%f2317, %f2315, %f2316, %f2316;
	fma.rn.f32 	%f2318, %f2316, %f2317, %f2317;
	fma.rn.f32 	%f2319, %f2317, %f2318, %f2318;
	fma.rn.f32 	%f2320, %f2318, %f2319, %f2319;
	fma.rn.f32 	%f2321, %f2319, %f2320, %f2320;
	fma.rn.f32 	%f2322, %f2320, %f2321, %f2321;
	fma.rn.f32 	%f2323, %f2321, %f2322, %f2322;
	fma.rn.f32 	%f2324, %f2322, %f2323, %f2323;
	fma.rn.f32 	%f2325, %f2323, %f2324, %f2324;
	fma.rn.f32 	%f2326, %f2324, %f2325, %f2325;
	fma.rn.f32 	%f2327, %f2325, %f2326, %f2326;
	fma.rn.f32 	%f2328, %f2326, %f2327, %f2327;
	fma.rn.f32 	%f2329, %f2327, %f2328, %f2328;
	fma.rn.f32 	%f2330, %f2328, %f2329, %f2329;
	fma.rn.f32 	%f2331, %f2329, %f2330, %f2330;
	fma.rn.f32 	%f2332, %f2330, %f2331, %f2331;
	fma.rn.f32 	%f2333, %f2331, %f2332, %f2332;
	fma.rn.f32 	%f2334, %f2332, %f2333, %f2333;
	fma.rn.f32 	%f2335, %f2333, %f2334, %f2334;
	fma.rn.f32 	%f2336, %f2334, %f2335, %f2335;
	fma.rn.f32 	%f2337, %f2335, %f2336, %f2336;
	fma.rn.f32 	%f2338, %f2336, %f2337, %f2337;
	fma.rn.f32 	%f2339, %f2337, %f2338, %f2338;
	fma.rn.f32 	%f2340, %f2338, %f2339, %f2339;
	fma.rn.f32 	%f2341, %f2339, %f2340, %f2340;
	fma.rn.f32 	%f2342, %f2340, %f2341, %f2341;
	fma.rn.f32 	%f2343, %f2341, %f2342, %f2342;
	fma.rn.f32 	%f2344, %f2342, %f2343, %f2343;
	fma.rn.f32 	%f2345, %f2343, %f2344, %f2344;
	fma.rn.f32 	%f2346, %f2344, %f2345, %f2345;
	fma.rn.f32 	%f2347, %f2345, %f2346, %f2346;
	fma.rn.f32 	%f2348, %f2346, %f2347, %f2347;
	fma.rn.f32 	%f2349, %f2347, %f2348, %f2348;
	fma.rn.f32 	%f2350, %f2348, %f2349, %f2349;
	fma.rn.f32 	%f2351, %f2349, %f2350, %f2350;
	fma.rn.f32 	%f2352, %f2350, %f2351, %f2351;
	fma.rn.f32 	%f2353, %f2351, %f2352, %f2352;
	fma.rn.f32 	%f2354, %f2352, %f2353, %f2353;
	fma.rn.f32 	%f2355, %f2353, %f2354, %f2354;
	fma.rn.f32 	%f2356, %f2354, %f2355, %f2355;
	fma.rn.f32 	%f2357, %f2355, %f2356, %f2356;
	fma.rn.f32 	%f2358, %f2356, %f2357, %f2357;
	fma.rn.f32 	%f2359, %f2357, %f2358, %f2358;
	fma.rn.f32 	%f2360, %f2358, %f2359, %f2359;
	fma.rn.f32 	%f2361, %f2359, %f2360, %f2360;
	fma.rn.f32 	%f2362, %f2360, %f2361, %f2361;
	fma.rn.f32 	%f2363, %f2361, %f2362, %f2362;
	fma.rn.f32 	%f2364, %f2362, %f2363, %f2363;
	fma.rn.f32 	%f2365, %f2363, %f2364, %f2364;
	fma.rn.f32 	%f2366, %f2364, %f2365, %f2365;
	fma.rn.f32 	%f2367, %f2365, %f2366, %f2366;
	fma.rn.f32 	%f2368, %f2366, %f2367, %f2367;
	fma.rn.f32 	%f2369, %f2367, %f2368, %f2368;
	fma.rn.f32 	%f2370, %f2368, %f2369, %f2369;
	fma.rn.f32 	%f2371, %f2369, %f2370, %f2370;
	fma.rn.f32 	%f2372, %f2370, %f2371, %f2371;
	fma.rn.f32 	%f2373, %f2371, %f2372, %f2372;
	fma.rn.f32 	%f2374, %f2372, %f2373, %f2373;
	fma.rn.f32 	%f2375, %f2373, %f2374, %f2374;
	fma.rn.f32 	%f2376, %f2374, %f2375, %f2375;
	fma.rn.f32 	%f2377, %f2375, %f2376, %f2376;
	fma.rn.f32 	%f2378, %f2376, %f2377, %f2377;
	fma.rn.f32 	%f2379, %f2377, %f2378, %f2378;
	fma.rn.f32 	%f2380, %f2378, %f2379, %f2379;
	fma.rn.f32 	%f2381, %f2379, %f2380, %f2380;
	fma.rn.f32 	%f2382, %f2380, %f2381, %f2381;
	fma.rn.f32 	%f2383, %f2381, %f2382, %f2382;
	fma.rn.f32 	%f2384, %f2382, %f2383, %f2383;
	fma.rn.f32 	%f2385, %f2383, %f2384, %f2384;
	fma.rn.f32 	%f2386, %f2384, %f2385, %f2385;
	fma.rn.f32 	%f2387, %f2385, %f2386, %f2386;
	fma.rn.f32 	%f2388, %f2386, %f2387, %f2387;
	fma.rn.f32 	%f2389, %f2387, %f2388, %f2388;
	fma.rn.f32 	%f2390, %f2388, %f2389, %f2389;
	fma.rn.f32 	%f2391, %f2389, %f2390, %f2390;
	fma.rn.f32 	%f2392, %f2390, %f2391, %f2391;
	fma.rn.f32 	%f2393, %f2391, %f2392, %f2392;
	fma.rn.f32 	%f2394, %f2392, %f2393, %f2393;
	fma.rn.f32 	%f2395, %f2393, %f2394, %f2394;
	fma.rn.f32 	%f2396, %f2394, %f2395, %f2395;
	fma.rn.f32 	%f2397, %f2395, %f2396, %f2396;
	fma.rn.f32 	%f2398, %f2396, %f2397, %f2397;
	fma.rn.f32 	%f2399, %f2397, %f2398, %f2398;
	fma.rn.f32 	%f2400, %f2398, %f2399, %f2399;
	fma.rn.f32 	%f2401, %f2399, %f2400, %f2400;
	fma.rn.f32 	%f2402, %f2400, %f2401, %f2401;
	fma.rn.f32 	%f2403, %f2401, %f2402, %f2402;
	fma.rn.f32 	%f2404, %f2402, %f2403, %f2403;
	fma.rn.f32 	%f2405, %f2403, %f2404, %f2404;
	fma.rn.f32 	%f2406, %f2404, %f2405, %f2405;
	fma.rn.f32 	%f2407, %f2405, %f2406, %f2406;
	fma.rn.f32 	%f2408, %f2406, %f2407, %f2407;
	fma.rn.f32 	%f2409, %f2407, %f2408, %f2408;
	fma.rn.f32 	%f2410, %f2408, %f2409, %f2409;
	fma.rn.f32 	%f2411, %f2409, %f2410, %f2410;
	fma.rn.f32 	%f2412, %f2410, %f2411, %f2411;
	fma.rn.f32 	%f2413, %f2411, %f2412, %f2412;
	fma.rn.f32 	%f2414, %f2412, %f2413, %f2413;
	fma.rn.f32 	%f2415, %f2413, %f2414, %f2414;
	fma.rn.f32 	%f2416, %f2414, %f2415, %f2415;
	fma.rn.f32 	%f2417, %f2415, %f2416, %f2416;
	fma.rn.f32 	%f2418, %f2416, %f2417, %f2417;
	fma.rn.f32 	%f2419, %f2417, %f2418, %f2418;
	fma.rn.f32 	%f2420, %f2418, %f2419, %f2419;
	fma.rn.f32 	%f2421, %f2419, %f2420, %f2420;
	fma.rn.f32 	%f2422, %f2420, %f2421, %f2421;
	fma.rn.f32 	%f2423, %f2421, %f2422, %f2422;
	fma.rn.f32 	%f2424, %f2422, %f2423, %f2423;
	fma.rn.f32 	%f2425, %f2423, %f2424, %f2424;
	fma.rn.f32 	%f2426, %f2424, %f2425, %f2425;
	fma.rn.f32 	%f2427, %f2425, %f2426, %f2426;
	fma.rn.f32 	%f2428, %f2426, %f2427, %f2427;
	fma.rn.f32 	%f2429, %f2427, %f2428, %f2428;
	fma.rn.f32 	%f2430, %f2428, %f2429, %f2429;
	fma.rn.f32 	%f2431, %f2429, %f2430, %f2430;
	fma.rn.f32 	%f2432, %f2430, %f2431, %f2431;
	fma.rn.f32 	%f2433, %f2431, %f2432, %f2432;
	fma.rn.f32 	%f2434, %f2432, %f2433, %f2433;
	fma.rn.f32 	%f2435, %f2433, %f2434, %f2434;
	fma.rn.f32 	%f2436, %f2434, %f2435, %f2435;
	fma.rn.f32 	%f2437, %f2435, %f2436, %f2436;
	fma.rn.f32 	%f2438, %f2436, %f2437, %f2437;
	fma.rn.f32 	%f2439, %f2437, %f2438, %f2438;
	fma.rn.f32 	%f2440, %f2438, %f2439, %f2439;
	fma.rn.f32 	%f2441, %f2439, %f2440, %f2440;
	fma.rn.f32 	%f2442, %f2440, %f2441, %f2441;
	fma.rn.f32 	%f2443, %f2441, %f2442, %f2442;
	fma.rn.f32 	%f2444, %f2442, %f2443, %f2443;
	fma.rn.f32 	%f2445, %f2443, %f2444, %f2444;
	fma.rn.f32 	%f2446, %f2444, %f2445, %f2445;
	fma.rn.f32 	%f2447, %f2445, %f2446, %f2446;
	fma.rn.f32 	%f2448, %f2446, %f2447, %f2447;
	fma.rn.f32 	%f2449, %f2447, %f2448, %f2448;
	fma.rn.f32 	%f2450, %f2448, %f2449, %f2449;
	fma.rn.f32 	%f2451, %f2449, %f2450, %f2450;
	fma.rn.f32 	%f2452, %f2450, %f2451, %f2451;
	fma.rn.f32 	%f2453, %f2451, %f2452, %f2452;
	fma.rn.f32 	%f2454, %f2452, %f2453, %f2453;
	fma.rn.f32 	%f2455, %f2453, %f2454, %f2454;
	fma.rn.f32 	%f2456, %f2454, %f2455, %f2455;
	fma.rn.f32 	%f2457, %f2455, %f2456, %f2456;
	fma.rn.f32 	%f2458, %f2456, %f2457, %f2457;
	fma.rn.f32 	%f2459, %f2457, %f2458, %f2458;
	fma.rn.f32 	%f2460, %f2458, %f2459, %f2459;
	fma.rn.f32 	%f2461, %f2459, %f2460, %f2460;
	fma.rn.f32 	%f2462, %f2460, %f2461, %f2461;
	fma.rn.f32 	%f2463, %f2461, %f2462, %f2462;
	fma.rn.f32 	%f2464, %f2462, %f2463, %f2463;
	fma.rn.f32 	%f2465, %f2463, %f2464, %f2464;
	fma.rn.f32 	%f2466, %f2464, %f2465, %f2465;
	fma.rn.f32 	%f2467, %f2465, %f2466, %f2466;
	fma.rn.f32 	%f2468, %f2466, %f2467, %f2467;
	fma.rn.f32 	%f2469, %f2467, %f2468, %f2468;
	fma.rn.f32 	%f2470, %f2468, %f2469, %f2469;
	fma.rn.f32 	%f2471, %f2469, %f2470, %f2470;
	fma.rn.f32 	%f2472, %f2470, %f2471, %f2471;
	fma.rn.f32 	%f2473, %f2471, %f2472, %f2472;
	fma.rn.f32 	%f2474, %f2472, %f2473, %f2473;
	fma.rn.f32 	%f2475, %f2473, %f2474, %f2474;
	fma.rn.f32 	%f2476, %f2474, %f2475, %f2475;
	fma.rn.f32 	%f2477, %f2475, %f2476, %f2476;
	fma.rn.f32 	%f2478, %f2476, %f2477, %f2477;
	fma.rn.f32 	%f2479, %f2477, %f2478, %f2478;
	fma.rn.f32 	%f2480, %f2478, %f2479, %f2479;
	fma.rn.f32 	%f2481, %f2479, %f2480, %f2480;
	fma.rn.f32 	%f2482, %f2480, %f2481, %f2481;
	fma.rn.f32 	%f2483, %f2481, %f2482, %f2482;
	fma.rn.f32 	%f2484, %f2482, %f2483, %f2483;
	fma.rn.f32 	%f2485, %f2483, %f2484, %f2484;
	fma.rn.f32 	%f2486, %f2484, %f2485, %f2485;
	fma.rn.f32 	%f2487, %f2485, %f2486, %f2486;
	fma.rn.f32 	%f2488, %f2486, %f2487, %f2487;
	fma.rn.f32 	%f2489, %f2487, %f2488, %f2488;
	fma.rn.f32 	%f2490, %f2488, %f2489, %f2489;
	fma.rn.f32 	%f2491, %f2489, %f2490, %f2490;
	fma.rn.f32 	%f2492, %f2490, %f2491, %f2491;
	fma.rn.f32 	%f2493, %f2491, %f2492, %f2492;
	fma.rn.f32 	%f2494, %f2492, %f2493, %f2493;
	fma.rn.f32 	%f2495, %f2493, %f2494, %f2494;
	fma.rn.f32 	%f2496, %f2494, %f2495, %f2495;
	fma.rn.f32 	%f2497, %f2495, %f2496, %f2496;
	fma.rn.f32 	%f2498, %f2496, %f2497, %f2497;
	fma.rn.f32 	%f2499, %f2497, %f2498, %f2498;
	fma.rn.f32 	%f2500, %f2498, %f2499, %f2499;
	fma.rn.f32 	%f2501, %f2499, %f2500, %f2500;
	fma.rn.f32 	%f2502, %f2500, %f2501, %f2501;
	fma.rn.f32 	%f2503, %f2501, %f2502, %f2502;
	fma.rn.f32 	%f2504, %f2502, %f2503, %f2503;
	fma.rn.f32 	%f2505, %f2503, %f2504, %f2504;
	fma.rn.f32 	%f2506, %f2504, %f2505, %f2505;
	fma.rn.f32 	%f2507, %f2505, %f2506, %f2506;
	fma.rn.f32 	%f2508, %f2506, %f2507, %f2507;
	fma.rn.f32 	%f2509, %f2507, %f2508, %f2508;
	fma.rn.f32 	%f2510, %f2508, %f2509, %f2509;
	fma.rn.f32 	%f2511, %f2509, %f2510, %f2510;
	fma.rn.f32 	%f2512, %f2510, %f2511, %f2511;
	fma.rn.f32 	%f2513, %f2511, %f2512, %f2512;
	fma.rn.f32 	%f2514, %f2512, %f2513, %f2513;
	fma.rn.f32 	%f2515, %f2513, %f2514, %f2514;
	fma.rn.f32 	%f2516, %f2514, %f2515, %f2515;
	fma.rn.f32 	%f2517, %f2515, %f2516, %f2516;
	fma.rn.f32 	%f2518, %f2516, %f2517, %f2517;
	fma.rn.f32 	%f2519, %f2517, %f2518, %f2518;
	fma.rn.f32 	%f2520, %f2518, %f2519, %f2519;
	fma.rn.f32 	%f2521, %f2519, %f2520, %f2520;
	fma.rn.f32 	%f2522, %f2520, %f2521, %f2521;
	fma.rn.f32 	%f2523, %f2521, %f2522, %f2522;
	fma.rn.f32 	%f2524, %f2522, %f2523, %f2523;
	fma.rn.f32 	%f2525, %f2523, %f2524, %f2524;
	fma.rn.f32 	%f2526, %f2524, %f2525, %f2525;
	fma.rn.f32 	%f2527, %f2525, %f2526, %f2526;
	fma.rn.f32 	%f2528, %f2526, %f2527, %f2527;
	fma.rn.f32 	%f2529, %f2527, %f2528, %f2528;
	fma.rn.f32 	%f2530, %f2528, %f2529, %f2529;
	fma.rn.f32 	%f2531, %f2529, %f2530, %f2530;
	fma.rn.f32 	%f2532, %f2530, %f2531, %f2531;
	fma.rn.f32 	%f2533, %f2531, %f2532, %f2532;
	fma.rn.f32 	%f2534, %f2532, %f2533, %f2533;
	fma.rn.f32 	%f2535, %f2533, %f2534, %f2534;
	fma.rn.f32 	%f2536, %f2534, %f2535, %f2535;
	fma.rn.f32 	%f2537, %f2535, %f2536, %f2536;
	fma.rn.f32 	%f2538, %f2536, %f2537, %f2537;
	fma.rn.f32 	%f2539, %f2537, %f2538, %f2538;
	fma.rn.f32 	%f2540, %f2538, %f2539, %f2539;
	fma.rn.f32 	%f2541, %f2539, %f2540, %f2540;
	fma.rn.f32 	%f2542, %f2540, %f2541, %f2541;
	fma.rn.f32 	%f2543, %f2541, %f2542, %f2542;
	fma.rn.f32 	%f2544, %f2542, %f2543, %f2543;
	fma.rn.f32 	%f2545, %f2543, %f2544, %f2544;
	fma.rn.f32 	%f2546, %f2544, %f2545, %f2545;
	fma.rn.f32 	%f2547, %f2545, %f2546, %f2546;
	fma.rn.f32 	%f2548, %f2546, %f2547, %f2547;
	fma.rn.f32 	%f2549, %f2547, %f2548, %f2548;
	fma.rn.f32 	%f2550, %f2548, %f2549, %f2549;
	fma.rn.f32 	%f2551, %f2549, %f2550, %f2550;
	fma.rn.f32 	%f2552, %f2550, %f2551, %f2551;
	fma.rn.f32 	%f2553, %f2551, %f2552, %f2552;
	fma.rn.f32 	%f2554, %f2552, %f2553, %f2553;
	fma.rn.f32 	%f2555, %f2553, %f2554, %f2554;
	fma.rn.f32 	%f2556, %f2554, %f2555, %f2555;
	fma.rn.f32 	%f2557, %f2555, %f2556, %f2556;
	fma.rn.f32 	%f2558, %f2556, %f2557, %f2557;
	fma.rn.f32 	%f2559, %f2557, %f2558, %f2558;
	fma.rn.f32 	%f2560, %f2558, %f2559, %f2559;
	fma.rn.f32 	%f2561, %f2559, %f2560, %f2560;
	fma.rn.f32 	%f2562, %f2560, %f2561, %f2561;
	fma.rn.f32 	%f2563, %f2561, %f2562, %f2562;
	fma.rn.f32 	%f2564, %f2562, %f2563, %f2563;
	fma.rn.f32 	%f2565, %f2563, %f2564, %f2564;
	fma.rn.f32 	%f2566, %f2564, %f2565, %f2565;
	fma.rn.f32 	%f2567, %f2565, %f2566, %f2566;
	fma.rn.f32 	%f2568, %f2566, %f2567, %f2567;
	fma.rn.f32 	%f2569, %f2567, %f2568, %f2568;
	fma.rn.f32 	%f2570, %f2568, %f2569, %f2569;
	fma.rn.f32 	%f2571, %f2569, %f2570, %f2570;
	fma.rn.f32 	%f2572, %f2570, %f2571, %f2571;
	fma.rn.f32 	%f2573, %f2571, %f2572, %f2572;
	fma.rn.f32 	%f2574, %f2572, %f2573, %f2573;
	fma.rn.f32 	%f2575, %f2573, %f2574, %f2574;
	fma.rn.f32 	%f2576, %f2574, %f2575, %f2575;
	fma.rn.f32 	%f2577, %f2575, %f2576, %f2576;
	fma.rn.f32 	%f2578, %f2576, %f2577, %f2577;
	fma.rn.f32 	%f2579, %f2577, %f2578, %f2578;
	fma.rn.f32 	%f2580, %f2578, %f2579, %f2579;
	fma.rn.f32 	%f2581, %f2579, %f2580, %f2580;
	fma.rn.f32 	%f2582, %f2580, %f2581, %f2581;
	fma.rn.f32 	%f2583, %f2581, %f2582, %f2582;
	fma.rn.f32 	%f2584, %f2582, %f2583, %f2583;
	fma.rn.f32 	%f2585, %f2583, %f2584, %f2584;
	fma.rn.f32 	%f2586, %f2584, %f2585, %f2585;
	fma.rn.f32 	%f2587, %f2585, %f2586, %f2586;
	fma.rn.f32 	%f2588, %f2586, %f2587, %f2587;
	fma.rn.f32 	%f2589, %f2587, %f2588, %f2588;
	fma.rn.f32 	%f2590, %f2588, %f2589, %f2589;
	fma.rn.f32 	%f2591, %f2589, %f2590, %f2590;
	fma.rn.f32 	%f2592, %f2590, %f2591, %f2591;
	fma.rn.f32 	%f2593, %f2591, %f2592, %f2592;
	fma.rn.f32 	%f2594, %f2592, %f2593, %f2593;
	fma.rn.f32 	%f2595, %f2593, %f2594, %f2594;
	fma.rn.f32 	%f2596, %f2594, %f2595, %f2595;
	fma.rn.f32 	%f2597, %f2595, %f2596, %f2596;
	fma.rn.f32 	%f2598, %f2596, %f2597, %f2597;
	fma.rn.f32 	%f2599, %f2597, %f2598, %f2598;
	fma.rn.f32 	%f2600, %f2598, %f2599, %f2599;
	fma.rn.f32 	%f2601, %f2599, %f2600, %f2600;
	fma.rn.f32 	%f2602, %f2600, %f2601, %f2601;
	fma.rn.f32 	%f2603, %f2601, %f2602, %f2602;
	fma.rn.f32 	%f2604, %f2602, %f2603, %f2603;
	fma.rn.f32 	%f2605, %f2603, %f2604, %f2604;
	fma.rn.f32 	%f2606, %f2604, %f2605, %f2605;
	fma.rn.f32 	%f2607, %f2605, %f2606, %f2606;
	fma.rn.f32 	%f2608, %f2606, %f2607, %f2607;
	fma.rn.f32 	%f2609, %f2607, %f2608, %f2608;
	fma.rn.f32 	%f2610, %f2608, %f2609, %f2609;
	fma.rn.f32 	%f2611, %f2609, %f2610, %f2610;
	fma.rn.f32 	%f2612, %f2610, %f2611, %f2611;
	fma.rn.f32 	%f2613, %f2611, %f2612, %f2612;
	fma.rn.f32 	%f2614, %f2612, %f2613, %f2613;
	fma.rn.f32 	%f2615, %f2613, %f2614, %f2614;
	fma.rn.f32 	%f2616, %f2614, %f2615, %f2615;
	fma.rn.f32 	%f2617, %f2615, %f2616, %f2616;
	fma.rn.f32 	%f2618, %f2616, %f2617, %f2617;
	fma.rn.f32 	%f2619, %f2617, %f2618, %f2618;
	fma.rn.f32 	%f2620, %f2618, %f2619, %f2619;
	fma.rn.f32 	%f2621, %f2619, %f2620, %f2620;
	fma.rn.f32 	%f2622, %f2620, %f2621, %f2621;
	fma.rn.f32 	%f2623, %f2621, %f2622, %f2622;
	fma.rn.f32 	%f2624, %f2622, %f2623, %f2623;
	fma.rn.f32 	%f2625, %f2623, %f2624, %f2624;
	fma.rn.f32 	%f2626, %f2624, %f2625, %f2625;
	fma.rn.f32 	%f2627, %f2625, %f2626, %f2626;
	fma.rn.f32 	%f2628, %f2626, %f2627, %f2627;
	fma.rn.f32 	%f2629, %f2627, %f2628, %f2628;
	fma.rn.f32 	%f2630, %f2628, %f2629, %f2629;
	fma.rn.f32 	%f2631, %f2629, %f2630, %f2630;
	fma.rn.f32 	%f2632, %f2630, %f2631, %f2631;
	fma.rn.f32 	%f2633, %f2631, %f2632, %f2632;
	fma.rn.f32 	%f2634, %f2632, %f2633, %f2633;
	fma.rn.f32 	%f2635, %f2633, %f2634, %f2634;
	fma.rn.f32 	%f2636, %f2634, %f2635, %f2635;
	fma.rn.f32 	%f2637, %f2635, %f2636, %f2636;
	fma.rn.f32 	%f2638, %f2636, %f2637, %f2637;
	fma.rn.f32 	%f2639, %f2637, %f2638, %f2638;
	fma.rn.f32 	%f2640, %f2638, %f2639, %f2639;
	fma.rn.f32 	%f2641, %f2639, %f2640, %f2640;
	fma.rn.f32 	%f2642, %f2640, %f2641, %f2641;
	fma.rn.f32 	%f2643, %f2641, %f2642, %f2642;
	fma.rn.f32 	%f2644, %f2642, %f2643, %f2643;
	fma.rn.f32 	%f2645, %f2643, %f2644, %f2644;
	fma.rn.f32 	%f2646, %f2644, %f2645, %f2645;
	fma.rn.f32 	%f2647, %f2645, %f2646, %f2646;
	fma.rn.f32 	%f2648, %f2646, %f2647, %f2647;
	fma.rn.f32 	%f2649, %f2647, %f2648, %f2648;
	fma.rn.f32 	%f2650, %f2648, %f2649, %f2649;
	fma.rn.f32 	%f2651, %f2649, %f2650, %f2650;
	fma.rn.f32 	%f2652, %f2650, %f2651, %f2651;
	fma.rn.f32 	%f2653, %f2651, %f2652, %f2652;
	fma.rn.f32 	%f2654, %f2652, %f2653, %f2653;
	fma.rn.f32 	%f2655, %f2653, %f2654, %f2654;
	fma.rn.f32 	%f2656, %f2654, %f2655, %f2655;
	fma.rn.f32 	%f2657, %f2655, %f2656, %f2656;
	fma.rn.f32 	%f2658, %f2656, %f2657, %f2657;
	fma.rn.f32 	%f2659, %f2657, %f2658, %f2658;
	fma.rn.f32 	%f2660, %f2658, %f2659, %f2659;
	fma.rn.f32 	%f2661, %f2659, %f2660, %f2660;
	fma.rn.f32 	%f2662, %f2660, %f2661, %f2661;
	fma.rn.f32 	%f2663, %f2661, %f2662, %f2662;
	fma.rn.f32 	%f2664, %f2662, %f2663, %f2663;
	fma.rn.f32 	%f2665, %f2663, %f2664, %f2664;
	fma.rn.f32 	%f2666, %f2664, %f2665, %f2665;
	fma.rn.f32 	%f2667, %f2665, %f2666, %f2666;
	fma.rn.f32 	%f2668, %f2666, %f2667, %f2667;
	fma.rn.f32 	%f2669, %f2667, %f2668, %f2668;
	fma.rn.f32 	%f2670, %f2668, %f2669, %f2669;
	fma.rn.f32 	%f2671, %f2669, %f2670, %f2670;
	fma.rn.f32 	%f2672, %f2670, %f2671, %f2671;
	fma.rn.f32 	%f2673, %f2671, %f2672, %f2672;
	fma.rn.f32 	%f2674, %f2672, %f2673, %f2673;
	fma.rn.f32 	%f2675, %f2673, %f2674, %f2674;
	fma.rn.f32 	%f2676, %f2674, %f2675, %f2675;
	fma.rn.f32 	%f2677, %f2675, %f2676, %f2676;
	fma.rn.f32 	%f2678, %f2676, %f2677, %f2677;
	fma.rn.f32 	%f2679, %f2677, %f2678, %f2678;
	fma.rn.f32 	%f2680, %f2678, %f2679, %f2679;
	fma.rn.f32 	%f2681, %f2679, %f2680, %f2680;
	fma.rn.f32 	%f2682, %f2680, %f2681, %f2681;
	fma.rn.f32 	%f2683, %f2681, %f2682, %f2682;
	fma.rn.f32 	%f2684, %f2682, %f2683, %f2683;
	fma.rn.f32 	%f2685, %f2683, %f2684, %f2684;
	fma.rn.f32 	%f2686, %f2684, %f2685, %f2685;
	fma.rn.f32 	%f2687, %f2685, %f2686, %f2686;
	fma.rn.f32 	%f2688, %f2686, %f2687, %f2687;
	fma.rn.f32 	%f2689, %f2687, %f2688, %f2688;
	fma.rn.f32 	%f2690, %f2688, %f2689, %f2689;
	fma.rn.f32 	%f2691, %f2689, %f2690, %f2690;
	fma.rn.f32 	%f2692, %f2690, %f2691, %f2691;
	fma.rn.f32 	%f2693, %f2691, %f2692, %f2692;
	fma.rn.f32 	%f2694, %f2692, %f2693, %f2693;
	fma.rn.f32 	%f2695, %f2693, %f2694, %f2694;
	fma.rn.f32 	%f2696, %f2694, %f2695, %f2695;
	fma.rn.f32 	%f2697, %f2695, %f2696, %f2696;
	fma.rn.f32 	%f2698, %f2696, %f2697, %f2697;
	fma.rn.f32 	%f2699, %f2697, %f2698, %f2698;
	fma.rn.f32 	%f2700, %f2698, %f2699, %f2699;
	fma.rn.f32 	%f2701, %f2699, %f2700, %f2700;
	fma.rn.f32 	%f2702, %f2700, %f2701, %f2701;
	fma.rn.f32 	%f2703, %f2701, %f2702, %f2702;
	fma.rn.f32 	%f2704, %f2702, %f2703, %f2703;
	fma.rn.f32 	%f2705, %f2703, %f2704, %f2704;
	fma.rn.f32 	%f2706, %f2704, %f2705, %f2705;
	fma.rn.f32 	%f2707, %f2705, %f2706, %f2706;
	fma.rn.f32 	%f2708, %f2706, %f2707, %f2707;
	fma.rn.f32 	%f2709, %f2707, %f2708, %f2708;
	fma.rn.f32 	%f2710, %f2708, %f2709, %f2709;
	fma.rn.f32 	%f2711, %f2709, %f2710, %f2710;
	fma.rn.f32 	%f2712, %f2710, %f2711, %f2711;
	fma.rn.f32 	%f2713, %f2711, %f2712, %f2712;
	fma.rn.f32 	%f2714, %f2712, %f2713, %f2713;
	fma.rn.f32 	%f2715, %f2713, %f2714, %f2714;
	fma.rn.f32 	%f2716, %f2714, %f2715, %f2715;
	fma.rn.f32 	%f2717, %f2715, %f2716, %f2716;
	fma.rn.f32 	%f2718, %f2716, %f2717, %f2717;
	fma.rn.f32 	%f2719, %f2717, %f2718, %f2718;
	fma.rn.f32 	%f2720, %f2718, %f2719, %f2719;
	fma.rn.f32 	%f2721, %f2719, %f2720, %f2720;
	fma.rn.f32 	%f2722, %f2720, %f2721, %f2721;
	fma.rn.f32 	%f2723, %f2721, %f2722, %f2722;
	fma.rn.f32 	%f2724, %f2722, %f2723, %f2723;
	fma.rn.f32 	%f2725, %f2723, %f2724, %f2724;
	fma.rn.f32 	%f2726, %f2724, %f2725, %f2725;
	fma.rn.f32 	%f2727, %f2725, %f2726, %f2726;
	fma.rn.f32 	%f2728, %f2726, %f2727, %f2727;
	fma.rn.f32 	%f2729, %f2727, %f2728, %f2728;
	fma.rn.f32 	%f2730, %f2728, %f2729, %f2729;
	fma.rn.f32 	%f2731, %f2729, %f2730, %f2730;
	fma.rn.f32 	%f2732, %f2730, %f2731, %f2731;
	fma.rn.f32 	%f2733, %f2731, %f2732, %f2732;
	fma.rn.f32 	%f2734, %f2732, %f2733, %f2733;
	fma.rn.f32 	%f2735, %f2733, %f2734, %f2734;
	fma.rn.f32 	%f2736, %f2734, %f2735, %f2735;
	fma.rn.f32 	%f2737, %f2735, %f2736, %f2736;
	fma.rn.f32 	%f2738, %f2736, %f2737, %f2737;
	fma.rn.f32 	%f2739, %f2737, %f2738, %f2738;
	fma.rn.f32 	%f2740, %f2738, %f2739, %f2739;
	fma.rn.f32 	%f2741, %f2739, %f2740, %f2740;
	fma.rn.f32 	%f2742, %f2740, %f2741, %f2741;
	fma.rn.f32 	%f2743, %f2741, %f2742, %f2742;
	fma.rn.f32 	%f2744, %f2742, %f2743, %f2743;
	fma.rn.f32 	%f2745, %f2743, %f2744, %f2744;
	fma.rn.f32 	%f2746, %f2744, %f2745, %f2745;
	fma.rn.f32 	%f2747, %f2745, %f2746, %f2746;
	fma.rn.f32 	%f2748, %f2746, %f2747, %f2747;
	fma.rn.f32 	%f2749, %f2747, %f2748, %f2748;
	fma.rn.f32 	%f2750, %f2748, %f2749, %f2749;
	fma.rn.f32 	%f2751, %f2749, %f2750, %f2750;
	fma.rn.f32 	%f2752, %f2750, %f2751, %f2751;
	fma.rn.f32 	%f2753, %f2751, %f2752, %f2752;
	fma.rn.f32 	%f2754, %f2752, %f2753, %f2753;
	fma.rn.f32 	%f2755, %f2753, %f2754, %f2754;
	fma.rn.f32 	%f2756, %f2754, %f2755, %f2755;
	fma.rn.f32 	%f2757, %f2755, %f2756, %f2756;
	fma.rn.f32 	%f2758, %f2756, %f2757, %f2757;
	fma.rn.f32 	%f2759, %f2757, %f2758, %f2758;
	fma.rn.f32 	%f2760, %f2758, %f2759, %f2759;
	fma.rn.f32 	%f2761, %f2759, %f2760, %f2760;
	fma.rn.f32 	%f2762, %f2760, %f2761, %f2761;
	fma.rn.f32 	%f2763, %f2761, %f2762, %f2762;
	fma.rn.f32 	%f2764, %f2762, %f2763, %f2763;
	fma.rn.f32 	%f2765, %f2763, %f2764, %f2764;
	fma.rn.f32 	%f2766, %f2764, %f2765, %f2765;
	fma.rn.f32 	%f2767, %f2765, %f2766, %f2766;
	fma.rn.f32 	%f2768, %f2766, %f2767, %f2767;
	fma.rn.f32 	%f2769, %f2767, %f2768, %f2768;
	fma.rn.f32 	%f2770, %f2768, %f2769, %f2769;
	fma.rn.f32 	%f2771, %f2769, %f2770, %f2770;
	fma.rn.f32 	%f2772, %f2770, %f2771, %f2771;
	fma.rn.f32 	%f2773, %f2771, %f2772, %f2772;
	fma.rn.f32 	%f2774, %f2772, %f2773, %f2773;
	fma.rn.f32 	%f2775, %f2773, %f2774, %f2774;
	fma.rn.f32 	%f2776, %f2774, %f2775, %f2775;
	fma.rn.f32 	%f2777, %f2775, %f2776, %f2776;
	fma.rn.f32 	%f2778, %f2776, %f2777, %f2777;
	fma.rn.f32 	%f2779, %f2777, %f2778, %f2778;
	fma.rn.f32 	%f2780, %f2778, %f2779, %f2779;
	fma.rn.f32 	%f2781, %f2779, %f2780, %f2780;
	fma.rn.f32 	%f2782, %f2780, %f2781, %f2781;
	fma.rn.f32 	%f2783, %f2781, %f2782, %f2782;
	fma.rn.f32 	%f2784, %f2782, %f2783, %f2783;
	fma.rn.f32 	%f2785, %f2783, %f2784, %f2784;
	fma.rn.f32 	%f2786, %f2784, %f2785, %f2785;
	fma.rn.f32 	%f2787, %f2785, %f2786, %f2786;
	fma.rn.f32 	%f2788, %f2786, %f2787, %f2787;
	fma.rn.f32 	%f2789, %f2787, %f2788, %f2788;
	fma.rn.f32 	%f2790, %f2788, %f2789, %f2789;
	fma.rn.f32 	%f2791, %f2789, %f2790, %f2790;
	fma.rn.f32 	%f2792, %f2790, %f2791, %f2791;
	fma.rn.f32 	%f2793, %f2791, %f2792, %f2792;
	fma.rn.f32 	%f2794, %f2792, %f2793, %f2793;
	fma.rn.f32 	%f2795, %f2793, %f2794, %f2794;
	fma.rn.f32 	%f2796, %f2794, %f2795, %f2795;
	fma.rn.f32 	%f2797, %f2795, %f2796, %f2796;
	fma.rn.f32 	%f2798, %f2796, %f2797, %f2797;
	fma.rn.f32 	%f2799, %f2797, %f2798, %f2798;
	fma.rn.f32 	%f2800, %f2798, %f2799, %f2799;
	fma.rn.f32 	%f2801, %f2799, %f2800, %f2800;
	fma.rn.f32 	%f2802, %f2800, %f2801, %f2801;
	fma.rn.f32 	%f2803, %f2801, %f2802, %f2802;
	fma.rn.f32 	%f2804, %f2802, %f2803, %f2803;
	fma.rn.f32 	%f2805, %f2803, %f2804, %f2804;
	fma.rn.f32 	%f2806, %f2804, %f2805, %f2805;
	fma.rn.f32 	%f2807, %f2805, %f2806, %f2806;
	fma.rn.f32 	%f2808, %f2806, %f2807, %f2807;
	fma.rn.f32 	%f2809, %f2807, %f2808, %f2808;
	fma.rn.f32 	%f2810, %f2808, %f2809, %f2809;
	fma.rn.f32 	%f2811, %f2809, %f2810, %f2810;
	fma.rn.f32 	%f2812, %f2810, %f2811, %f2811;
	fma.rn.f32 	%f2813, %f2811, %f2812, %f2812;
	fma.rn.f32 	%f2814, %f2812, %f2813, %f2813;
	fma.rn.f32 	%f2815, %f2813, %f2814, %f2814;
	fma.rn.f32 	%f2816, %f2814, %f2815, %f2815;
	fma.rn.f32 	%f2817, %f2815, %f2816, %f2816;
	fma.rn.f32 	%f2818, %f2816, %f2817, %f2817;
	fma.rn.f32 	%f2819, %f2817, %f2818, %f2818;
	fma.rn.f32 	%f2820, %f2818, %f2819, %f2819;
	fma.rn.f32 	%f2821, %f2819, %f2820, %f2820;
	fma.rn.f32 	%f2822, %f2820, %f2821, %f2821;
	fma.rn.f32 	%f2823, %f2821, %f2822, %f2822;
	fma.rn.f32 	%f2824, %f2822, %f2823, %f2823;
	fma.rn.f32 	%f2825, %f2823, %f2824, %f2824;
	fma.rn.f32 	%f2826, %f2824, %f2825, %f2825;
	fma.rn.f32 	%f2827, %f2825, %f2826, %f2826;
	fma.rn.f32 	%f2828, %f2826, %f2827, %f2827;
	fma.rn.f32 	%f2829, %f2827, %f2828, %f2828;
	fma.rn.f32 	%f2830, %f2828, %f2829, %f2829;
	fma.rn.f32 	%f2831, %f2829, %f2830, %f2830;
	fma.rn.f32 	%f2832, %f2830, %f2831, %f2831;
	fma.rn.f32 	%f2833, %f2831, %f2832, %f2832;
	fma.rn.f32 	%f2834, %f2832, %f2833, %f2833;
	fma.rn.f32 	%f2835, %f2833, %f2834, %f2834;
	fma.rn.f32 	%f2836, %f2834, %f2835, %f2835;
	fma.rn.f32 	%f2837, %f2835, %f2836, %f2836;
	fma.rn.f32 	%f2838, %f2836, %f2837, %f2837;
	fma.rn.f32 	%f2839, %f2837, %f2838, %f2838;
	fma.rn.f32 	%f2840, %f2838, %f2839, %f2839;
	fma.rn.f32 	%f2841, %f2839, %f2840, %f2840;
	fma.rn.f32 	%f2842, %f2840, %f2841, %f2841;
	fma.rn.f32 	%f2843, %f2841, %f2842, %f2842;
	fma.rn.f32 	%f2844, %f2842, %f2843, %f2843;
	fma.rn.f32 	%f2845, %f2843, %f2844, %f2844;
	fma.rn.f32 	%f2846, %f2844, %f2845, %f2845;
	fma.rn.f32 	%f2847, %f2845, %f2846, %f2846;
	fma.rn.f32 	%f2848, %f2846, %f2847, %f2847;
	fma.rn.f32 	%f2849, %f2847, %f2848, %f2848;
	fma.rn.f32 	%f2850, %f2848, %f2849, %f2849;
	fma.rn.f32 	%f2851, %f2849, %f2850, %f2850;
	fma.rn.f32 	%f2852, %f2850, %f2851, %f2851;
	fma.rn.f32 	%f2853, %f2851, %f2852, %f2852;
	fma.rn.f32 	%f2854, %f2852, %f2853, %f2853;
	fma.rn.f32 	%f2855, %f2853, %f2854, %f2854;
	fma.rn.f32 	%f2856, %f2854, %f2855, %f2855;
	fma.rn.f32 	%f2857, %f2855, %f2856, %f2856;
	fma.rn.f32 	%f2858, %f2856, %f2857, %f2857;
	fma.rn.f32 	%f2859, %f2857, %f2858, %f2858;
	fma.rn.f32 	%f2860, %f2858, %f2859, %f2859;
	fma.rn.f32 	%f2861, %f2859, %f2860, %f2860;
	fma.rn.f32 	%f2862, %f2860, %f2861, %f2861;
	fma.rn.f32 	%f2863, %f2861, %f2862, %f2862;
	fma.rn.f32 	%f2864, %f2862, %f2863, %f2863;
	fma.rn.f32 	%f2865, %f2863, %f2864, %f2864;
	fma.rn.f32 	%f2866, %f2864, %f2865, %f2865;
	fma.rn.f32 	%f2867, %f2865, %f2866, %f2866;
	fma.rn.f32 	%f2868, %f2866, %f2867, %f2867;
	fma.rn.f32 	%f2869, %f2867, %f2868, %f2868;
	fma.rn.f32 	%f2870, %f2868, %f2869, %f2869;
	fma.rn.f32 	%f2871, %f2869, %f2870, %f2870;
	fma.rn.f32 	%f2872, %f2870, %f2871, %f2871;
	fma.rn.f32 	%f2873, %f2871, %f2872, %f2872;
	fma.rn.f32 	%f2874, %f2872, %f2873, %f2873;
	fma.rn.f32 	%f2875, %f2873, %f2874, %f2874;
	fma.rn.f32 	%f2876, %f2874, %f2875, %f2875;
	fma.rn.f32 	%f2877, %f2875, %f2876, %f2876;
	fma.rn.f32 	%f2878, %f2876, %f2877, %f2877;
	fma.rn.f32 	%f2879, %f2877, %f2878, %f2878;
	fma.rn.f32 	%f2880, %f2878, %f2879, %f2879;
	fma.rn.f32 	%f2881, %f2879, %f2880, %f2880;
	fma.rn.f32 	%f2882, %f2880, %f2881, %f2881;
	fma.rn.f32 	%f2883, %f2881, %f2882, %f2882;
	fma.rn.f32 	%f2884, %f2882, %f2883, %f2883;
	fma.rn.f32 	%f2885, %f2883, %f2884, %f2884;
	fma.rn.f32 	%f2886, %f2884, %f2885, %f2885;
	fma.rn.f32 	%f2887, %f2885, %f2886, %f2886;
	fma.rn.f32 	%f2888, %f2886, %f2887, %f2887;
	fma.rn.f32 	%f2889, %f2887, %f2888, %f2888;
	fma.rn.f32 	%f2890, %f2888, %f2889, %f2889;
	fma.rn.f32 	%f2891, %f2889, %f2890, %f2890;
	fma.rn.f32 	%f2892, %f2890, %f2891, %f2891;
	fma.rn.f32 	%f2893, %f2891, %f2892, %f2892;
	fma.rn.f32 	%f2894, %f2892, %f2893, %f2893;
	fma.rn.f32 	%f2895, %f2893, %f2894, %f2894;
	fma.rn.f32 	%f2896, %f2894, %f2895, %f2895;
	fma.rn.f32 	%f2897, %f2895, %f2896, %f2896;
	fma.rn.f32 	%f2898, %f2896, %f2897, %f2897;
	fma.rn.f32 	%f2899, %f2897, %f2898, %f2898;
	fma.rn.f32 	%f2900, %f2898, %f2899, %f2899;
	fma.rn.f32 	%f2901, %f2899, %f2900, %f2900;
	fma.rn.f32 	%f2902, %f2900, %f2901, %f2901;
	fma.rn.f32 	%f2903, %f2901, %f2902, %f2902;
	fma.rn.f32 	%f2904, %f2902, %f2903, %f2903;
	fma.rn.f32 	%f2905, %f2903, %f2904, %f2904;
	fma.rn.f32 	%f2906, %f2904, %f2905, %f2905;
	fma.rn.f32 	%f2907, %f2905, %f2906, %f2906;
	fma.rn.f32 	%f2908, %f2906, %f2907, %f2907;
	fma.rn.f32 	%f2909, %f2907, %f2908, %f2908;
	fma.rn.f32 	%f2910, %f2908, %f2909, %f2909;
	fma.rn.f32 	%f2911, %f2909, %f2910, %f2910;
	fma.rn.f32 	%f2912, %f2910, %f2911, %f2911;
	fma.rn.f32 	%f2913, %f2911, %f2912, %f2912;
	fma.rn.f32 	%f2914, %f2912, %f2913, %f2913;
	fma.rn.f32 	%f2915, %f2913, %f2914, %f2914;
	fma.rn.f32 	%f2916, %f2914, %f2915, %f2915;
	fma.rn.f32 	%f2917, %f2915, %f2916, %f2916;
	fma.rn.f32 	%f2918, %f2916, %f2917, %f2917;
	fma.rn.f32 	%f2919, %f2917, %f2918, %f2918;
	fma.rn.f32 	%f2920, %f2918, %f2919, %f2919;
	fma.rn.f32 	%f2921, %f2919, %f2920, %f2920;
	fma.rn.f32 	%f2922, %f2920, %f2921, %f2921;
	fma.rn.f32 	%f2923, %f2921, %f2922, %f2922;
	fma.rn.f32 	%f2924, %f2922, %f2923, %f2923;
	fma.rn.f32 	%f2925, %f2923, %f2924, %f2924;
	fma.rn.f32 	%f2926, %f2924, %f2925, %f2925;
	fma.rn.f32 	%f2927, %f2925, %f2926, %f2926;
	fma.rn.f32 	%f2928, %f2926, %f2927, %f2927;
	fma.rn.f32 	%f2929, %f2927, %f2928, %f2928;
	fma.rn.f32 	%f2930, %f2928, %f2929, %f2929;
	fma.rn.f32 	%f2931, %f2929, %f2930, %f2930;
	fma.rn.f32 	%f2932, %f2930, %f2931, %f2931;
	fma.rn.f32 	%f2933, %f2931, %f2932, %f2932;
	fma.rn.f32 	%f2934, %f2932, %f2933, %f2933;
	fma.rn.f32 	%f2935, %f2933, %f2934, %f2934;
	fma.rn.f32 	%f2936, %f2934, %f2935, %f2935;
	fma.rn.f32 	%f2937, %f2935, %f2936, %f2936;
	fma.rn.f32 	%f2938, %f2936, %f2937, %f2937;
	fma.rn.f32 	%f2939, %f2937, %f2938, %f2938;
	fma.rn.f32 	%f2940, %f2938, %f2939, %f2939;
	fma.rn.f32 	%f2941, %f2939, %f2940, %f2940;
	fma.rn.f32 	%f2942, %f2940, %f2941, %f2941;
	fma.rn.f32 	%f2943, %f2941, %f2942, %f2942;
	fma.rn.f32 	%f2944, %f2942, %f2943, %f2943;
	fma.rn.f32 	%f2945, %f2943, %f2944, %f2944;
	fma.rn.f32 	%f2946, %f2944, %f2945, %f2945;
	fma.rn.f32 	%f2947, %f2945, %f2946, %f2946;
	fma.rn.f32 	%f2948, %f2946, %f2947, %f2947;
	fma.rn.f32 	%f2949, %f2947, %f2948, %f2948;
	fma.rn.f32 	%f2950, %f2948, %f2949, %f2949;
	fma.rn.f32 	%f2951, %f2949, %f2950, %f2950;
	fma.rn.f32 	%f2952, %f2950, %f2951, %f2951;
	fma.rn.f32 	%f2953, %f2951, %f2952, %f2952;
	fma.rn.f32 	%f2954, %f2952, %f2953, %f2953;
	fma.rn.f32 	%f2955, %f2953, %f2954, %f2954;
	fma.rn.f32 	%f2956, %f2954, %f2955, %f2955;
	fma.rn.f32 	%f2957, %f2955, %f2956, %f2956;
	fma.rn.f32 	%f2958, %f2956, %f2957, %f2957;
	fma.rn.f32 	%f2959, %f2957, %f2958, %f2958;
	fma.rn.f32 	%f2960, %f2958, %f2959, %f2959;
	fma.rn.f32 	%f2961, %f2959, %f2960, %f2960;
	fma.rn.f32 	%f2962, %f2960, %f2961, %f2961;
	fma.rn.f32 	%f2963, %f2961, %f2962, %f2962;
	fma.rn.f32 	%f2964, %f2962, %f2963, %f2963;
	fma.rn.f32 	%f2965, %f2963, %f2964, %f2964;
	fma.rn.f32 	%f2966, %f2964, %f2965, %f2965;
	fma.rn.f32 	%f2967, %f2965, %f2966, %f2966;
	fma.rn.f32 	%f2968, %f2966, %f2967, %f2967;
	fma.rn.f32 	%f2969, %f2967, %f2968, %f2968;
	fma.rn.f32 	%f2970, %f2968, %f2969, %f2969;
	fma.rn.f32 	%f2971, %f2969, %f2970, %f2970;
	fma.rn.f32 	%f2972, %f2970, %f2971, %f2971;
	fma.rn.f32 	%f2973, %f2971, %f2972, %f2972;
	fma.rn.f32 	%f2974, %f2972, %f2973, %f2973;
	fma.rn.f32 	%f2975, %f2973, %f2974, %f2974;
	fma.rn.f32 	%f2976, %f2974, %f2975, %f2975;
	fma.rn.f32 	%f2977, %f2975, %f2976, %f2976;
	fma.rn.f32 	%f2978, %f2976, %f2977, %f2977;
	fma.rn.f32 	%f2979, %f2977, %f2978, %f2978;
	fma.rn.f32 	%f2980, %f2978, %f2979, %f2979;
	fma.rn.f32 	%f2981, %f2979, %f2980, %f2980;
	fma.rn.f32 	%f2982, %f2980, %f2981, %f2981;
	fma.rn.f32 	%f2983, %f2981, %f2982, %f2982;
	fma.rn.f32 	%f2984, %f2982, %f2983, %f2983;
	fma.rn.f32 	%f2985, %f2983, %f2984, %f2984;
	fma.rn.f32 	%f2986, %f2984, %f2985, %f2985;
	fma.rn.f32 	%f2987, %f2985, %f2986, %f2986;
	fma.rn.f32 	%f2988, %f2986, %f2987, %f2987;
	fma.rn.f32 	%f2989, %f2987, %f2988, %f2988;
	fma.rn.f32 	%f2990, %f2988, %f2989, %f2989;
	fma.rn.f32 	%f2991, %f2989, %f2990, %f2990;
	fma.rn.f32 	%f2992, %f2990, %f2991, %f2991;
	fma.rn.f32 	%f2993, %f2991, %f2992, %f2992;
	fma.rn.f32 	%f2994, %f2992, %f2993, %f2993;
	fma.rn.f32 	%f2995, %f2993, %f2994, %f2994;
	fma.rn.f32 	%f2996, %f2994, %f2995, %f2995;
	fma.rn.f32 	%f2997, %f2995, %f2996, %f2996;
	fma.rn.f32 	%f2998, %f2996, %f2997, %f2997;
	fma.rn.f32 	%f2999, %f2997, %f2998, %f2998;
	fma.rn.f32 	%f3000, %f2998, %f2999, %f2999;
	fma.rn.f32 	%f3001, %f2999, %f3000, %f3000;
	fma.rn.f32 	%f3002, %f3000, %f3001, %f3001;
	fma.rn.f32 	%f3003, %f3001, %f3002, %f3002;
	fma.rn.f32 	%f3004, %f3002, %f3003, %f3003;
	fma.rn.f32 	%f3005, %f3003, %f3004, %f3004;
	fma.rn.f32 	%f3006, %f3004, %f3005, %f3005;
	fma.rn.f32 	%f3007, %f3005, %f3006, %f3006;
	fma.rn.f32 	%f3008, %f3006, %f3007, %f3007;
	fma.rn.f32 	%f3009, %f3007, %f3008, %f3008;
	fma.rn.f32 	%f3010, %f3008, %f3009, %f3009;
	fma.rn.f32 	%f3011, %f3009, %f3010, %f3010;
	fma.rn.f32 	%f3012, %f3010, %f3011, %f3011;
	fma.rn.f32 	%f3013, %f3011, %f3012, %f3012;
	fma.rn.f32 	%f3014, %f3012, %f3013, %f3013;
	fma.rn.f32 	%f3015, %f3013, %f3014, %f3014;
	fma.rn.f32 	%f3016, %f3014, %f3015, %f3015;
	fma.rn.f32 	%f3017, %f3015, %f3016, %f3016;
	fma.rn.f32 	%f3018, %f3016, %f3017, %f3017;
	fma.rn.f32 	%f3019, %f3017, %f3018, %f3018;
	fma.rn.f32 	%f3020, %f3018, %f3019, %f3019;
	fma.rn.f32 	%f3021, %f3019, %f3020, %f3020;
	fma.rn.f32 	%f3022, %f3020, %f3021, %f3021;
	fma.rn.f32 	%f3023, %f3021, %f3022, %f3022;
	fma.rn.f32 	%f3024, %f3022, %f3023, %f3023;
	fma.rn.f32 	%f3025, %f3023, %f3024, %f3024;
	fma.rn.f32 	%f3026, %f3024, %f3025, %f3025;
	fma.rn.f32 	%f3027, %f3025, %f3026, %f3026;
	fma.rn.f32 	%f3028, %f3026, %f3027, %f3027;
	fma.rn.f32 	%f3029, %f3027, %f3028, %f3028;
	fma.rn.f32 	%f3030, %f3028, %f3029, %f3029;
	fma.rn.f32 	%f3031, %f3029, %f3030, %f3030;
	fma.rn.f32 	%f3032, %f3030, %f3031, %f3031;
	fma.rn.f32 	%f3033, %f3031, %f3032, %f3032;
	fma.rn.f32 	%f3034, %f3032, %f3033, %f3033;
	fma.rn.f32 	%f3035, %f3033, %f3034, %f3034;
	fma.rn.f32 	%f3036, %f3034, %f3035, %f3035;
	fma.rn.f32 	%f3037, %f3035, %f3036, %f3036;
	fma.rn.f32 	%f3038, %f3036, %f3037, %f3037;
	fma.rn.f32 	%f3039, %f3037, %f3038, %f3038;
	fma.rn.f32 	%f3040, %f3038, %f3039, %f3039;
	fma.rn.f32 	%f3041, %f3039, %f3040, %f3040;
	fma.rn.f32 	%f3042, %f3040, %f3041, %f3041;
	fma.rn.f32 	%f3043, %f3041, %f3042, %f3042;
	fma.rn.f32 	%f3044, %f3042, %f3043, %f3043;
	fma.rn.f32 	%f3045, %f3043, %f3044, %f3044;
	fma.rn.f32 	%f3046, %f3044, %f3045, %f3045;
	fma.rn.f32 	%f3047, %f3045, %f3046, %f3046;
	fma.rn.f32 	%f3048, %f3046, %f3047, %f3047;
	fma.rn.f32 	%f3049, %f3047, %f3048, %f3048;
	fma.rn.f32 	%f3050, %f3048, %f3049, %f3049;
	fma.rn.f32 	%f3051, %f3049, %f3050, %f3050;
	fma.rn.f32 	%f3052, %f3050, %f3051, %f3051;
	fma.rn.f32 	%f3053, %f3051, %f3052, %f3052;
	fma.rn.f32 	%f3054, %f3052, %f3053, %f3053;
	fma.rn.f32 	%f3055, %f3053, %f3054, %f3054;
	fma.rn.f32 	%f3056, %f3054, %f3055, %f3055;
	fma.rn.f32 	%f3057, %f3055, %f3056, %f3056;
	fma.rn.f32 	%f3058, %f3056, %f3057, %f3057;
	fma.rn.f32 	%f3059, %f3057, %f3058, %f3058;
	fma.rn.f32 	%f3060, %f3058, %f3059, %f3059;
	fma.rn.f32 	%f3061, %f3059, %f3060, %f3060;
	fma.rn.f32 	%f3062, %f3060, %f3061, %f3061;
	fma.rn.f32 	%f3063, %f3061, %f3062, %f3062;
	fma.rn.f32 	%f3064, %f3062, %f3063, %f3063;
	fma.rn.f32 	%f3065, %f3063, %f3064, %f3064;
	fma.rn.f32 	%f3066, %f3064, %f3065, %f3065;
	fma.rn.f32 	%f3067, %f3065, %f3066, %f3066;
	fma.rn.f32 	%f3068, %f3066, %f3067, %f3067;
	fma.rn.f32 	%f3069, %f3067, %f3068, %f3068;
	fma.rn.f32 	%f3070, %f3068, %f3069, %f3069;
	fma.rn.f32 	%f3071, %f3069, %f3070, %f3070;
	fma.rn.f32 	%f3072, %f3070, %f3071, %f3071;
	fma.rn.f32 	%f3073, %f3071, %f3072, %f3072;
	fma.rn.f32 	%f3074, %f3072, %f3073, %f3073;
	fma.rn.f32 	%f3075, %f3073, %f3074, %f3074;
	fma.rn.f32 	%f3076, %f3074, %f3075, %f3075;
	fma.rn.f32 	%f3077, %f3075, %f3076, %f3076;
	fma.rn.f32 	%f3078, %f3076, %f3077, %f3077;
	fma.rn.f32 	%f3079, %f3077, %f3078, %f3078;
	fma.rn.f32 	%f3080, %f3078, %f3079, %f3079;
	fma.rn.f32 	%f3081, %f3079, %f3080, %f3080;
	fma.rn.f32 	%f3082, %f3080, %f3081, %f3081;
	fma.rn.f32 	%f3083, %f3081, %f3082, %f3082;
	fma.rn.f32 	%f3084, %f3082, %f3083, %f3083;
	fma.rn.f32 	%f3085, %f3083, %f3084, %f3084;
	fma.rn.f32 	%f3086, %f3084, %f3085, %f3085;
	fma.rn.f32 	%f3087, %f3085, %f3086, %f3086;
	fma.rn.f32 	%f3088, %f3086, %f3087, %f3087;
	fma.rn.f32 	%f3089, %f3087, %f3088, %f3088;
	fma.rn.f32 	%f3090, %f3088, %f3089, %f3089;
	fma.rn.f32 	%f3091, %f3089, %f3090, %f3090;
	fma.rn.f32 	%f3092, %f3090, %f3091, %f3091;
	fma.rn.f32 	%f3093, %f3091, %f3092, %f3092;
	fma.rn.f32 	%f3094, %f3092, %f3093, %f3093;
	fma.rn.f32 	%f3095, %f3093, %f3094, %f3094;
	fma.rn.f32 	%f3096, %f3094, %f3095, %f3095;
	fma.rn.f32 	%f3097, %f3095, %f3096, %f3096;
	fma.rn.f32 	%f3098, %f3096, %f3097, %f3097;
	fma.rn.f32 	%f3099, %f3097, %f3098, %f3098;
	fma.rn.f32 	%f3100, %f3098, %f3099, %f3099;
	fma.rn.f32 	%f3101, %f3099, %f3100, %f3100;
	fma.rn.f32 	%f3102, %f3100, %f3101, %f3101;
	fma.rn.f32 	%f3103, %f3101, %f3102, %f3102;
	fma.rn.f32 	%f3104, %f3102, %f3103, %f3103;
	fma.rn.f32 	%f3105, %f3103, %f3104, %f3104;
	fma.rn.f32 	%f3106, %f3104, %f3105, %f3105;
	fma.rn.f32 	%f3107, %f3105, %f3106, %f3106;
	fma.rn.f32 	%f3108, %f3106, %f3107, %f3107;
	fma.rn.f32 	%f3109, %f3107, %f3108, %f3108;
	fma.rn.f32 	%f3110, %f3108, %f3109, %f3109;
	fma.rn.f32 	%f3111, %f3109, %f3110, %f3110;
	fma.rn.f32 	%f3112, %f3110, %f3111, %f3111;
	fma.rn.f32 	%f3113, %f3111, %f3112, %f3112;
	fma.rn.f32 	%f3114, %f3112, %f3113, %f3113;
	fma.rn.f32 	%f3115, %f3113, %f3114, %f3114;
	fma.rn.f32 	%f3116, %f3114, %f3115, %f3115;
	fma.rn.f32 	%f3117, %f3115, %f3116, %f3116;
	fma.rn.f32 	%f3118, %f3116, %f3117, %f3117;
	fma.rn.f32 	%f3119, %f3117, %f3118, %f3118;
	fma.rn.f32 	%f3120, %f3118, %f3119, %f3119;
	fma.rn.f32 	%f3121, %f3119, %f3120, %f3120;
	fma.rn.f32 	%f3122, %f3120, %f3121, %f3121;
	fma.rn.f32 	%f3123, %f3121, %f3122, %f3122;
	fma.rn.f32 	%f3124, %f3122, %f3123, %f3123;
	fma.rn.f32 	%f3125, %f3123, %f3124, %f3124;
	fma.rn.f32 	%f3126, %f3124, %f3125, %f3125;
	fma.rn.f32 	%f3127, %f3125, %f3126, %f3126;
	fma.rn.f32 	%f3128, %f3126, %f3127, %f3127;
	fma.rn.f32 	%f3129, %f3127, %f3128, %f3128;
	fma.rn.f32 	%f3130, %f3128, %f3129, %f3129;
	fma.rn.f32 	%f3131, %f3129, %f3130, %f3130;
	fma.rn.f32 	%f3132, %f3130, %f3131, %f3131;
	fma.rn.f32 	%f3133, %f3131, %f3132, %f3132;
	fma.rn.f32 	%f3134, %f3132, %f3133, %f3133;
	fma.rn.f32 	%f3135, %f3133, %f3134, %f3134;
	fma.rn.f32 	%f3136, %f3134, %f3135, %f3135;
	fma.rn.f32 	%f3137, %f3135, %f3136, %f3136;
	fma.rn.f32 	%f3138, %f3136, %f3137, %f3137;
	fma.rn.f32 	%f3139, %f3137, %f3138, %f3138;
	fma.rn.f32 	%f3140, %f3138, %f3139, %f3139;
	fma.rn.f32 	%f3141, %f3139, %f3140, %f3140;
	fma.rn.f32 	%f3142, %f3140, %f3141, %f3141;
	fma.rn.f32 	%f3143, %f3141, %f3142, %f3142;
	fma.rn.f32 	%f3144, %f3142, %f3143, %f3143;
	fma.rn.f32 	%f3145, %f3143, %f3144, %f3144;
	fma.rn.f32 	%f3146, %f3144, %f3145, %f3145;
	fma.rn.f32 	%f3147, %f3145, %f3146, %f3146;
	fma.rn.f32 	%f3148, %f3146, %f3147, %f3147;
	fma.rn.f32 	%f3149, %f3147, %f3148, %f3148;
	fma.rn.f32 	%f3150, %f3148, %f3149, %f3149;
	fma.rn.f32 	%f3151, %f3149, %f3150, %f3150;
	fma.rn.f32 	%f3152, %f3150, %f3151, %f3151;
	fma.rn.f32 	%f3153, %f3151, %f3152, %f3152;
	fma.rn.f32 	%f3154, %f3152, %f3153, %f3153;
	fma.rn.f32 	%f3155, %f3153, %f3154, %f3154;
	fma.rn.f32 	%f3156, %f3154, %f3155, %f3155;
	fma.rn.f32 	%f3157, %f3155, %f3156, %f3156;
	fma.rn.f32 	%f3158, %f3156, %f3157, %f3157;
	fma.rn.f32 	%f3159, %f3157, %f3158, %f3158;
	fma.rn.f32 	%f3160, %f3158, %f3159, %f3159;
	fma.rn.f32 	%f3161, %f3159, %f3160, %f3160;
	fma.rn.f32 	%f3162, %f3160, %f3161, %f3161;
	fma.rn.f32 	%f3163, %f3161, %f3162, %f3162;
	fma.rn.f32 	%f3164, %f3162, %f3163, %f3163;
	fma.rn.f32 	%f3165, %f3163, %f3164, %f3164;
	fma.rn.f32 	%f3166, %f3164, %f3165, %f3165;
	fma.rn.f32 	%f3167, %f3165, %f3166, %f3166;
	fma.rn.f32 	%f3168, %f3166, %f3167, %f3167;
	fma.rn.f32 	%f3169, %f3167, %f3168, %f3168;
	fma.rn.f32 	%f3170, %f3168, %f3169, %f3169;
	fma.rn.f32 	%f3171, %f3169, %f3170, %f3170;
	fma.rn.f32 	%f3172, %f3170, %f3171, %f3171;
	fma.rn.f32 	%f3173, %f3171, %f3172, %f3172;
	fma.rn.f32 	%f3174, %f3172, %f3173, %f3173;
	fma.rn.f32 	%f3175, %f3173, %f3174, %f3174;
	fma.rn.f32 	%f3176, %f3174, %f3175, %f3175;
	fma.rn.f32 	%f3177, %f3175, %f3176, %f3176;
	fma.rn.f32 	%f3178, %f3176, %f3177, %f3177;
	fma.rn.f32 	%f3179, %f3177, %f3178, %f3178;
	fma.rn.f32 	%f3180, %f3178, %f3179, %f3179;
	fma.rn.f32 	%f3181, %f3179, %f3180, %f3180;
	fma.rn.f32 	%f3182, %f3180, %f3181, %f3181;
	fma.rn.f32 	%f3183, %f3181, %f3182, %f3182;
	fma.rn.f32 	%f3184, %f3182, %f3183, %f3183;
	fma.rn.f32 	%f3185, %f3183, %f3184, %f3184;
	fma.rn.f32 	%f3186, %f3184, %f3185, %f3185;
	fma.rn.f32 	%f3187, %f3185, %f3186, %f3186;
	fma.rn.f32 	%f3188, %f3186, %f3187, %f3187;
	fma.rn.f32 	%f3189, %f3187, %f3188, %f3188;
	fma.rn.f32 	%f3190, %f3188, %f3189, %f3189;
	fma.rn.f32 	%f3191, %f3189, %f3190, %f3190;
	fma.rn.f32 	%f3192, %f3190, %f3191, %f3191;
	fma.rn.f32 	%f3193, %f3191, %f3192, %f3192;
	fma.rn.f32 	%f3194, %f3192, %f3193, %f3193;
	fma.rn.f32 	%f3195, %f3193, %f3194, %f3194;
	fma.rn.f32 	%f3196, %f3194, %f3195, %f3195;
	fma.rn.f32 	%f3197, %f3195, %f3196, %f3196;
	fma.rn.f32 	%f3198, %f3196, %f3197, %f3197;
	fma.rn.f32 	%f3199, %f3197, %f3198, %f3198;
	fma.rn.f32 	%f3200, %f3198, %f3199, %f3199;
	fma.rn.f32 	%f3201, %f3199, %f3200, %f3200;
	fma.rn.f32 	%f3202, %f3200, %f3201, %f3201;
	fma.rn.f32 	%f3203, %f3201, %f3202, %f3202;
	fma.rn.f32 	%f3204, %f3202, %f3203, %f3203;
	fma.rn.f32 	%f3205, %f3203, %f3204, %f3204;
	fma.rn.f32 	%f3206, %f3204, %f3205, %f3205;
	fma.rn.f32 	%f3207, %f3205, %f3206, %f3206;
	fma.rn.f32 	%f3208, %f3206, %f3207, %f3207;
	fma.rn.f32 	%f3209, %f3207, %f3208, %f3208;
	fma.rn.f32 	%f3210, %f3208, %f3209, %f3209;
	fma.rn.f32 	%f3211, %f3209, %f3210, %f3210;
	fma.rn.f32 	%f3212, %f3210, %f3211, %f3211;
	fma.rn.f32 	%f3213, %f3211, %f3212, %f3212;
	fma.rn.f32 	%f3214, %f3212, %f3213, %f3213;
	fma.rn.f32 	%f3215, %f3213, %f3214, %f3214;
	fma.rn.f32 	%f3216, %f3214, %f3215, %f3215;
	fma.rn.f32 	%f3217, %f3215, %f3216, %f3216;
	fma.rn.f32 	%f3218, %f3216, %f3217, %f3217;
	fma.rn.f32 	%f3219, %f3217, %f3218, %f3218;
	fma.rn.f32 	%f3220, %f3218, %f3219, %f3219;
	fma.rn.f32 	%f3221, %f3219, %f3220, %f3220;
	fma.rn.f32 	%f3222, %f3220, %f3221, %f3221;
	fma.rn.f32 	%f3223, %f3221, %f3222, %f3222;
	fma.rn.f32 	%f3224, %f3222, %f3223, %f3223;
	fma.rn.f32 	%f3225, %f3223, %f3224, %f3224;
	fma.rn.f32 	%f3226, %f3224, %f3225, %f3225;
	fma.rn.f32 	%f3227, %f3225, %f3226, %f3226;
	fma.rn.f32 	%f3228, %f3226, %f3227, %f3227;
	fma.rn.f32 	%f3229, %f3227, %f3228, %f3228;
	fma.rn.f32 	%f3230, %f3228, %f3229, %f3229;
	fma.rn.f32 	%f3231, %f3229, %f3230, %f3230;
	fma.rn.f32 	%f3232, %f3230, %f3231, %f3231;
	fma.rn.f32 	%f3233, %f3231, %f3232, %f3232;
	fma.rn.f32 	%f3234, %f3232, %f3233, %f3233;
	fma.rn.f32 	%f3235, %f3233, %f3234, %f3234;
	fma.rn.f32 	%f3236, %f3234, %f3235, %f3235;
	fma.rn.f32 	%f3237, %f3235, %f3236, %f3236;
	fma.rn.f32 	%f3238, %f3236, %f3237, %f3237;
	fma.rn.f32 	%f3239, %f3237, %f3238, %f3238;
	fma.rn.f32 	%f3240, %f3238, %f3239, %f3239;
	fma.rn.f32 	%f3241, %f3239, %f3240, %f3240;
	fma.rn.f32 	%f3242, %f3240, %f3241, %f3241;
	fma.rn.f32 	%f3243, %f3241, %f3242, %f3242;
	fma.rn.f32 	%f3244, %f3242, %f3243, %f3243;
	fma.rn.f32 	%f3245, %f3243, %f3244, %f3244;
	fma.rn.f32 	%f3246, %f3244, %f3245, %f3245;
	fma.rn.f32 	%f3247, %f3245, %f3246, %f3246;
	fma.rn.f32 	%f3248, %f3246, %f3247, %f3247;
	fma.rn.f32 	%f3249, %f3247, %f3248, %f3248;
	fma.rn.f32 	%f3250, %f3248, %f3249, %f3249;
	fma.rn.f32 	%f3251, %f3249, %f3250, %f3250;
	fma.rn.f32 	%f3252, %f3250, %f3251, %f3251;
	fma.rn.f32 	%f3253, %f3251, %f3252, %f3252;
	fma.rn.f32 	%f3254, %f3252, %f3253, %f3253;
	fma.rn.f32 	%f3255, %f3253, %f3254, %f3254;
	fma.rn.f32 	%f3256, %f3254, %f3255, %f3255;
	fma.rn.f32 	%f3257, %f3255, %f3256, %f3256;
	fma.rn.f32 	%f3258, %f3256, %f3257, %f3257;
	fma.rn.f32 	%f3259, %f3257, %f3258, %f3258;
	fma.rn.f32 	%f3260, %f3258, %f3259, %f3259;
	fma.rn.f32 	%f3261, %f3259, %f3260, %f3260;
	fma.rn.f32 	%f3262, %f3260, %f3261, %f3261;
	fma.rn.f32 	%f3263, %f3261, %f3262, %f3262;
	fma.rn.f32 	%f3264, %f3262, %f3263, %f3263;
	fma.rn.f32 	%f3265, %f3263, %f3264, %f3264;
	fma.rn.f32 	%f3266, %f3264, %f3265, %f3265;
	fma.rn.f32 	%f3267, %f3265, %f3266, %f3266;
	fma.rn.f32 	%f3268, %f3266, %f3267, %f3267;
	fma.rn.f32 	%f3269, %f3267, %f3268, %f3268;
	fma.rn.f32 	%f3270, %f3268, %f3269, %f3269;
	fma.rn.f32 	%f3271, %f3269, %f3270, %f3270;
	fma.rn.f32 	%f3272, %f3270, %f3271, %f3271;
	fma.rn.f32 	%f3273, %f3271, %f3272, %f3272;
	fma.rn.f32 	%f3274, %f3272, %f3273, %f3273;
	fma.rn.f32 	%f3275, %f3273, %f3274, %f3274;
	fma.rn.f32 	%f3276, %f3274, %f3275, %f3275;
	fma.rn.f32 	%f3277, %f3275, %f3276, %f3276;
	fma.rn.f32 	%f3278, %f3276, %f3277, %f3277;
	fma.rn.f32 	%f3279, %f3277, %f3278, %f3278;
	fma.rn.f32 	%f3280, %f3278, %f3279, %f3279;
	fma.rn.f32 	%f3281, %f3279, %f3280, %f3280;
	fma.rn.f32 	%f3282, %f3280, %f3281, %f3281;
	fma.rn.f32 	%f3283, %f3281, %f3282, %f3282;
	fma.rn.f32 	%f3284, %f3282, %f3283, %f3283;
	fma.rn.f32 	%f3285, %f3283, %f3284, %f3284;
	fma.rn.f32 	%f3286, %f3284, %f3285, %f3285;
	fma.rn.f32 	%f3287, %f3285, %f3286, %f3286;
	fma.rn.f32 	%f3288, %f3286, %f3287, %f3287;
	fma.rn.f32 	%f3289, %f3287, %f3288, %f3288;
	fma.rn.f32 	%f3290, %f3288, %f3289, %f3289;
	fma.rn.f32 	%f3291, %f3289, %f3290, %f3290;
	fma.rn.f32 	%f3292, %f3290, %f3291, %f3291;
	fma.rn.f32 	%f3293, %f3291, %f3292, %f3292;
	fma.rn.f32 	%f3294, %f3292, %f3293, %f3293;
	fma.rn.f32 	%f3295, %f3293, %f3294, %f3294;
	fma.rn.f32 	%f3296, %f3294, %f3295, %f3295;
	fma.rn.f32 	%f3297, %f3295, %f3296, %f3296;
	fma.rn.f32 	%f3298, %f3296, %f3297, %f3297;
	fma.rn.f32 	%f3299, %f3297, %f3298, %f3298;
	fma.rn.f32 	%f3300, %f3298, %f3299, %f3299;
	fma.rn.f32 	%f3301, %f3299, %f3300, %f3300;
	fma.rn.f32 	%f3302, %f3300, %f3301, %f3301;
	fma.rn.f32 	%f3303, %f3301, %f3302, %f3302;
	fma.rn.f32 	%f3304, %f3302, %f3303, %f3303;
	fma.rn.f32 	%f3305, %f3303, %f3304, %f3304;
	fma.rn.f32 	%f3306, %f3304, %f3305, %f3305;
	fma.rn.f32 	%f3307, %f3305, %f3306, %f3306;
	fma.rn.f32 	%f3308, %f3306, %f3307, %f3307;
	fma.rn.f32 	%f3309, %f3307, %f3308, %f3308;
	fma.rn.f32 	%f3310, %f3308, %f3309, %f3309;
	fma.rn.f32 	%f3311, %f3309, %f3310, %f3310;
	fma.rn.f32 	%f3312, %f3310, %f3311, %f3311;
	fma.rn.f32 	%f3313, %f3311, %f3312, %f3312;
	fma.rn.f32 	%f3314, %f3312, %f3313, %f3313;
	fma.rn.f32 	%f3315, %f3313, %f3314, %f3314;
	fma.rn.f32 	%f3316, %f3314, %f3315, %f3315;
	fma.rn.f32 	%f3317, %f3315, %f3316, %f3316;
	fma.rn.f32 	%f3318, %f3316, %f3317, %f3317;
	fma.rn.f32 	%f3319, %f3317, %f3318, %f3318;
	fma.rn.f32 	%f3320, %f3318, %f3319, %f3319;
	fma.rn.f32 	%f3321, %f3319, %f3320, %f3320;
	fma.rn.f32 	%f3322, %f3320, %f3321, %f3321;
	fma.rn.f32 	%f3323, %f3321, %f3322, %f3322;
	fma.rn.f32 	%f3324, %f3322, %f3323, %f3323;
	fma.rn.f32 	%f3325, %f3323, %f3324, %f3324;
	fma.rn.f32 	%f3326, %f3324, %f3325, %f3325;
	fma.rn.f32 	%f3327, %f3325, %f3326, %f3326;
	fma.rn.f32 	%f3328, %f3326, %f3327, %f3327;
	fma.rn.f32 	%f3329, %f3327, %f3328, %f3328;
	fma.rn.f32 	%f3330, %f3328, %f3329, %f3329;
	fma.rn.f32 	%f3331, %f3329, %f3330, %f3330;
	fma.rn.f32 	%f3332, %f3330, %f3331, %f3331;
	fma.rn.f32 	%f3333, %f3331, %f3332, %f3332;
	fma.rn.f32 	%f3334, %f3332, %f3333, %f3333;
	fma.rn.f32 	%f3335, %f3333, %f3334, %f3334;
	fma.rn.f32 	%f3336, %f3334, %f3335, %f3335;
	fma.rn.f32 	%f3337, %f3335, %f3336, %f3336;
	fma.rn.f32 	%f3338, %f3336, %f3337, %f3337;
	fma.rn.f32 	%f3339, %f3337, %f3338, %f3338;
	fma.rn.f32 	%f3340, %f3338, %f3339, %f3339;
	fma.rn.f32 	%f3341, %f3339, %f3340, %f3340;
	fma.rn.f32 	%f3342, %f3340, %f3341, %f3341;
	fma.rn.f32 	%f3343, %f3341, %f3342, %f3342;
	fma.rn.f32 	%f3344, %f3342, %f3343, %f3343;
	fma.rn.f32 	%f3345, %f3343, %f3344, %f3344;
	fma.rn.f32 	%f3346, %f3344, %f3345, %f3345;
	fma.rn.f32 	%f3347, %f3345, %f3346, %f3346;
	fma.rn.f32 	%f3348, %f3346, %f3347, %f3347;
	fma.rn.f32 	%f3349, %f3347, %f3348, %f3348;
	fma.rn.f32 	%f3350, %f3348, %f3349, %f3349;
	fma.rn.f32 	%f3351, %f3349, %f3350, %f3350;
	fma.rn.f32 	%f3352, %f3350, %f3351, %f3351;
	fma.rn.f32 	%f3353, %f3351, %f3352, %f3352;
	fma.rn.f32 	%f3354, %f3352, %f3353, %f3353;
	fma.rn.f32 	%f3355, %f3353, %f3354, %f3354;
	fma.rn.f32 	%f3356, %f3354, %f3355, %f3355;
	fma.rn.f32 	%f3357, %f3355, %f3356, %f3356;
	fma.rn.f32 	%f3358, %f3356, %f3357, %f3357;
	fma.rn.f32 	%f3359, %f3357, %f3358, %f3358;
	fma.rn.f32 	%f3360, %f3358, %f3359, %f3359;
	fma.rn.f32 	%f3361, %f3359, %f3360, %f3360;
	fma.rn.f32 	%f3362, %f3360, %f3361, %f3361;
	fma.rn.f32 	%f3363, %f3361, %f3362, %f3362;
	fma.rn.f32 	%f3364, %f3362, %f3363, %f3363;
	fma.rn.f32 	%f3365, %f3363, %f3364, %f3364;
	fma.rn.f32 	%f3366, %f3364, %f3365, %f3365;
	fma.rn.f32 	%f3367, %f3365, %f3366, %f3366;
	fma.rn.f32 	%f3368, %f3366, %f3367, %f3367;
	fma.rn.f32 	%f3369, %f3367, %f3368, %f3368;
	fma.rn.f32 	%f3370, %f3368, %f3369, %f3369;
	fma.rn.f32 	%f3371, %f3369, %f3370, %f3370;
	fma.rn.f32 	%f3372, %f3370, %f3371, %f3371;
	fma.rn.f32 	%f3373, %f3371, %f3372, %f3372;
	fma.rn.f32 	%f3374, %f3372, %f3373, %f3373;
	fma.rn.f32 	%f3375, %f3373, %f3374, %f3374;
	fma.rn.f32 	%f3376, %f3374, %f3375, %f3375;
	fma.rn.f32 	%f3377, %f3375, %f3376, %f3376;
	fma.rn.f32 	%f3378, %f3376, %f3377, %f3377;
	fma.rn.f32 	%f3379, %f3377, %f3378, %f3378;
	fma.rn.f32 	%f3380, %f3378, %f3379, %f3379;
	fma.rn.f32 	%f3381, %f3379, %f3380, %f3380;
	fma.rn.f32 	%f3382, %f3380, %f3381, %f3381;
	fma.rn.f32 	%f3383, %f3381, %f3382, %f3382;
	fma.rn.f32 	%f3384, %f3382, %f3383, %f3383;
	fma.rn.f32 	%f3385, %f3383, %f3384, %f3384;
	fma.rn.f32 	%f3386, %f3384, %f3385, %f3385;
	fma.rn.f32 	%f3387, %f3385, %f3386, %f3386;
	fma.rn.f32 	%f3388, %f3386, %f3387, %f3387;
	fma.rn.f32 	%f3389, %f3387, %f3388, %f3388;
	fma.rn.f32 	%f3390, %f3388, %f3389, %f3389;
	fma.rn.f32 	%f3391, %f3389, %f3390, %f3390;
	fma.rn.f32 	%f3392, %f3390, %f3391, %f3391;
	fma.rn.f32 	%f3393, %f3391, %f3392, %f3392;
	fma.rn.f32 	%f3394, %f3392, %f3393, %f3393;
	fma.rn.f32 	%f3395, %f3393, %f3394, %f3394;
	fma.rn.f32 	%f3396, %f3394, %f3395, %f3395;
	fma.rn.f32 	%f3397, %f3395, %f3396, %f3396;
	fma.rn.f32 	%f3398, %f3396, %f3397, %f3397;
	fma.rn.f32 	%f3399, %f3397, %f3398, %f3398;
	fma.rn.f32 	%f3400, %f3398, %f3399, %f3399;
	fma.rn.f32 	%f3401, %f3399, %f3400, %f3400;
	fma.rn.f32 	%f3402, %f3400, %f3401, %f3401;
	fma.rn.f32 	%f3403, %f3401, %f3402, %f3402;
	fma.rn.f32 	%f3404, %f3402, %f3403, %f3403;
	fma.rn.f32 	%f3405, %f3403, %f3404, %f3404;
	fma.rn.f32 	%f3406, %f3404, %f3405, %f3405;
	fma.rn.f32 	%f3407, %f3405, %f3406, %f3406;
	fma.rn.f32 	%f3408, %f3406, %f3407, %f3407;
	fma.rn.f32 	%f3409, %f3407, %f3408, %f3408;
	fma.rn.f32 	%f3410, %f3408, %f3409, %f3409;
	fma.rn.f32 	%f3411, %f3409, %f3410, %f3410;
	fma.rn.f32 	%f3412, %f3410, %f3411, %f3411;
	fma.rn.f32 	%f3413, %f3411, %f3412, %f3412;
	fma.rn.f32 	%f3414, %f3412, %f3413, %f3413;
	fma.rn.f32 	%f3415, %f3413, %f3414, %f3414;
	fma.rn.f32 	%f3416, %f3414, %f3415, %f3415;
	fma.rn.f32 	%f3417, %f3415, %f3416, %f3416;
	fma.rn.f32 	%f3418, %f3416, %f3417, %f3417;
	fma.rn.f32 	%f3419, %f3417, %f3418, %f3418;
	fma.rn.f32 	%f3420, %f3418, %f3419, %f3419;
	fma.rn.f32 	%f3421, %f3419, %f3420, %f3420;
	fma.rn.f32 	%f3422, %f3420, %f3421, %f3421;
	fma.rn.f32 	%f3423, %f3421, %f3422, %f3422;
	fma.rn.f32 	%f3424, %f3422, %f3423, %f3423;
	fma.rn.f32 	%f3425, %f3423, %f3424, %f3424;
	fma.rn.f32 	%f3426, %f3424, %f3425, %f3425;
	fma.rn.f32 	%f3427, %f3425, %f3426, %f3426;
	fma.rn.f32 	%f3428, %f3426, %f3427, %f3427;
	fma.rn.f32 	%f3429, %f3427, %f3428, %f3428;
	fma.rn.f32 	%f3430, %f3428, %f3429, %f3429;
	fma.rn.f32 	%f3431, %f3429, %f3430, %f3430;
	fma.rn.f32 	%f3432, %f3430, %f3431, %f3431;
	fma.rn.f32 	%f3433, %f3431, %f3432, %f3432;
	fma.rn.f32 	%f3434, %f3432, %f3433, %f3433;
	fma.rn.f32 	%f3435, %f3433, %f3434, %f3434;
	fma.rn.f32 	%f3436, %f3434, %f3435, %f3435;
	fma.rn.f32 	%f3437, %f3435, %f3436, %f3436;
	fma.rn.f32 	%f3438, %f3436, %f3437, %f3437;
	fma.rn.f32 	%f3439, %f3437, %f3438, %f3438;
	fma.rn.f32 	%f3440, %f3438, %f3439, %f3439;
	fma.rn.f32 	%f3441, %f3439, %f3440, %f3440;
	fma.rn.f32 	%f3442, %f3440, %f3441, %f3441;
	fma.rn.f32 	%f3443, %f3441, %f3442, %f3442;
	fma.rn.f32 	%f3444, %f3442, %f3443, %f3443;
	fma.rn.f32 	%f3445, %f3443, %f3444, %f3444;
	fma.rn.f32 	%f3446, %f3444, %f3445, %f3445;
	fma.rn.f32 	%f3447, %f3445, %f3446, %f3446;
	fma.rn.f32 	%f3448, %f3446, %f3447, %f3447;
	fma.rn.f32 	%f3449, %f3447, %f3448, %f3448;
	fma.rn.f32 	%f3450, %f3448, %f3449, %f3449;
	fma.rn.f32 	%f3451, %f3449, %f3450, %f3450;
	fma.rn.f32 	%f3452, %f3450, %f3451, %f3451;
	fma.rn.f32 	%f3453, %f3451, %f3452, %f3452;
	fma.rn.f32 	%f3454, %f3452, %f3453, %f3453;
	fma.rn.f32 	%f3455, %f3453, %f3454, %f3454;
	fma.rn.f32 	%f3456, %f3454, %f3455, %f3455;
	fma.rn.f32 	%f3457, %f3455, %f3456, %f3456;
	fma.rn.f32 	%f3458, %f3456, %f3457, %f3457;
	fma.rn.f32 	%f3459, %f3457, %f3458, %f3458;
	fma.rn.f32 	%f3460, %f3458, %f3459, %f3459;
	fma.rn.f32 	%f3461, %f3459, %f3460, %f3460;
	fma.rn.f32 	%f3462, %f3460, %f3461, %f3461;
	fma.rn.f32 	%f3463, %f3461, %f3462, %f3462;
	fma.rn.f32 	%f3464, %f3462, %f3463, %f3463;
	fma.rn.f32 	%f3465, %f3463, %f3464, %f3464;
	fma.rn.f32 	%f3466, %f3464, %f3465, %f3465;
	fma.rn.f32 	%f3467, %f3465, %f3466, %f3466;
	fma.rn.f32 	%f3468, %f3466, %f3467, %f3467;
	fma.rn.f32 	%f3469, %f3467, %f3468, %f3468;
	fma.rn.f32 	%f3470, %f3468, %f3469, %f3469;
	fma.rn.f32 	%f3471, %f3469, %f3470, %f3470;
	fma.rn.f32 	%f3472, %f3470, %f3471, %f3471;
	fma.rn.f32 	%f3473, %f3471, %f3472, %f3472;
	fma.rn.f32 	%f3474, %f3472, %f3473, %f3473;
	fma.rn.f32 	%f3475, %f3473, %f3474, %f3474;
	fma.rn.f32 	%f3476, %f3474, %f3475, %f3475;
	fma.rn.f32 	%f3477, %f3475, %f3476, %f3476;
	fma.rn.f32 	%f3478, %f3476, %f3477, %f3477;
	fma.rn.f32 	%f3479, %f3477, %f3478, %f3478;
	fma.rn.f32 	%f3480, %f3478, %f3479, %f3479;
	fma.rn.f32 	%f3481, %f3479, %f3480, %f3480;
	fma.rn.f32 	%f3482, %f3480, %f3481, %f3481;
	fma.rn.f32 	%f3483, %f3481, %f3482, %f3482;
	fma.rn.f32 	%f3484, %f3482, %f3483, %f3483;
	fma.rn.f32 	%f3485, %f3483, %f3484, %f3484;
	fma.rn.f32 	%f3486, %f3484, %f3485, %f3485;
	fma.rn.f32 	%f3487, %f3485, %f3486, %f3486;
	fma.rn.f32 	%f3488, %f3486, %f3487, %f3487;
	fma.rn.f32 	%f3489, %f3487, %f3488, %f3488;
	fma.rn.f32 	%f3490, %f3488, %f3489, %f3489;
	fma.rn.f32 	%f3491, %f3489, %f3490, %f3490;
	fma.rn.f32 	%f3492, %f3490, %f3491, %f3491;
	fma.rn.f32 	%f3493, %f3491, %f3492, %f3492;
	fma.rn.f32 	%f3494, %f3492, %f3493, %f3493;
	fma.rn.f32 	%f3495, %f3493, %f3494, %f3494;
	fma.rn.f32 	%f3496, %f3494, %f3495, %f3495;
	fma.rn.f32 	%f3497, %f3495, %f3496, %f3496;
	fma.rn.f32 	%f3498, %f3496, %f3497, %f3497;
	fma.rn.f32 	%f3499, %f3497, %f3498, %f3498;
	fma.rn.f32 	%f3500, %f3498, %f3499, %f3499;
	fma.rn.f32 	%f3501, %f3499, %f3500, %f3500;
	fma.rn.f32 	%f3502, %f3500, %f3501, %f3501;
	fma.rn.f32 	%f3503, %f3501, %f3502, %f3502;
	fma.rn.f32 	%f3504, %f3502, %f3503, %f3503;
	fma.rn.f32 	%f3505, %f3503, %f3504, %f3504;
	fma.rn.f32 	%f3506, %f3504, %f3505, %f3505;
	fma.rn.f32 	%f3507, %f3505, %f3506, %f3506;
	fma.rn.f32 	%f3508, %f3506, %f3507, %f3507;
	fma.rn.f32 	%f3509, %f3507, %f3508, %f3508;
	fma.rn.f32 	%f3510, %f3508, %f3509, %f3509;
	fma.rn.f32 	%f3511, %f3509, %f3510, %f3510;
	fma.rn.f32 	%f3512, %f3510, %f3511, %f3511;
	fma.rn.f32 	%f3513, %f3511, %f3512, %f3512;
	fma.rn.f32 	%f3514, %f3512, %f3513, %f3513;
	fma.rn.f32 	%f3515, %f3513, %f3514, %f3514;
	fma.rn.f32 	%f3516, %f3514, %f3515, %f3515;
	fma.rn.f32 	%f3517, %f3515, %f3516, %f3516;
	fma.rn.f32 	%f3518, %f3516, %f3517, %f3517;
	fma.rn.f32 	%f3519, %f3517, %f3518, %f3518;
	fma.rn.f32 	%f3520, %f3518, %f3519, %f3519;
	fma.rn.f32 	%f3521, %f3519, %f3520, %f3520;
	fma.rn.f32 	%f3522, %f3520, %f3521, %f3521;
	fma.rn.f32 	%f3523, %f3521, %f3522, %f3522;
	fma.rn.f32 	%f3524, %f3522, %f3523, %f3523;
	fma.rn.f32 	%f3525, %f3523, %f3524, %f3524;
	fma.rn.f32 	%f3526, %f3524, %f3525, %f3525;
	fma.rn.f32 	%f3527, %f3525, %f3526, %f3526;
	fma.rn.f32 	%f3528, %f3526, %f3527, %f3527;
	fma.rn.f32 	%f3529, %f3527, %f3528, %f3528;
	fma.rn.f32 	%f3530, %f3528, %f3529, %f3529;
	fma.rn.f32 	%f3531, %f3529, %f3530, %f3530;
	fma.rn.f32 	%f3532, %f3530, %f3531, %f3531;
	fma.rn.f32 	%f3533, %f3531, %f3532, %f3532;
	fma.rn.f32 	%f3534, %f3532, %f3533, %f3533;
	fma.rn.f32 	%f3535, %f3533, %f3534, %f3534;
	fma.rn.f32 	%f3536, %f3534, %f3535, %f3535;
	fma.rn.f32 	%f3537, %f3535, %f3536, %f3536;
	fma.rn.f32 	%f3538, %f3536, %f3537, %f3537;
	fma.rn.f32 	%f3539, %f3537, %f3538, %f3538;
	fma.rn.f32 	%f3540, %f3538, %f3539, %f3539;
	fma.rn.f32 	%f3541, %f3539, %f3540, %f3540;
	fma.rn.f32 	%f3542, %f3540, %f3541, %f3541;
	fma.rn.f32 	%f3543, %f3541, %f3542, %f3542;
	fma.rn.f32 	%f3544, %f3542, %f3543, %f3543;
	fma.rn.f32 	%f3545, %f3543, %f3544, %f3544;
	fma.rn.f32 	%f3546, %f3544, %f3545, %f3545;
	fma.rn.f32 	%f3547, %f3545, %f3546, %f3546;
	fma.rn.f32 	%f3548, %f3546, %f3547, %f3547;
	fma.rn.f32 	%f3549, %f3547, %f3548, %f3548;
	fma.rn.f32 	%f3550, %f3548, %f3549, %f3549;
	fma.rn.f32 	%f3551, %f3549, %f3550, %f3550;
	fma.rn.f32 	%f3552, %f3550, %f3551, %f3551;
	fma.rn.f32 	%f3553, %f3551, %f3552, %f3552;
	fma.rn.f32 	%f3554, %f3552, %f3553, %f3553;
	fma.rn.f32 	%f3555, %f3553, %f3554, %f3554;
	fma.rn.f32 	%f3556, %f3554, %f3555, %f3555;
	fma.rn.f32 	%f3557, %f3555, %f3556, %f3556;
	fma.rn.f32 	%f3558, %f3556, %f3557, %f3557;
	fma.rn.f32 	%f3559, %f3557, %f3558, %f3558;
	fma.rn.f32 	%f3560, %f3558, %f3559, %f3559;
	fma.rn.f32 	%f3561, %f3559, %f3560, %f3560;
	fma.rn.f32 	%f3562, %f3560, %f3561, %f3561;
	fma.rn.f32 	%f3563, %f3561, %f3562, %f3562;
	fma.rn.f32 	%f3564, %f3562, %f3563, %f3563;
	fma.rn.f32 	%f3565, %f3563, %f3564, %f3564;
	fma.rn.f32 	%f3566, %f3564, %f3565, %f3565;
	fma.rn.f32 	%f3567, %f3565, %f3566, %f3566;
	fma.rn.f32 	%f3568, %f3566, %f3567, %f3567;
	fma.rn.f32 	%f3569, %f3567, %f3568, %f3568;
	fma.rn.f32 	%f3570, %f3568, %f3569, %f3569;
	fma.rn.f32 	%f3571, %f3569, %f3570, %f3570;
	fma.rn.f32 	%f3572, %f3570, %f3571, %f3571;
	fma.rn.f32 	%f3573, %f3571, %f3572, %f3572;
	fma.rn.f32 	%f3574, %f3572, %f3573, %f3573;
	fma.rn.f32 	%f3575, %f3573, %f3574, %f3574;
	fma.rn.f32 	%f3576, %f3574, %f3575, %f3575;
	fma.rn.f32 	%f3577, %f3575, %f3576, %f3576;
	fma.rn.f32 	%f3578, %f3576, %f3577, %f3577;
	fma.rn.f32 	%f3579, %f3577, %f3578, %f3578;
	fma.rn.f32 	%f3580, %f3578, %f3579, %f3579;
	fma.rn.f32 	%f3581, %f3579, %f3580, %f3580;
	fma.rn.f32 	%f3582, %f3580, %f3581, %f3581;
	fma.rn.f32 	%f3583, %f3581, %f3582, %f3582;
	fma.rn.f32 	%f3584, %f3582, %f3583, %f3583;
	fma.rn.f32 	%f3585, %f3583, %f3584, %f3584;
	fma.rn.f32 	%f3586, %f3584, %f3585, %f3585;
	fma.rn.f32 	%f3587, %f3585, %f3586, %f3586;
	fma.rn.f32 	%f3588, %f3586, %f3587, %f3587;
	fma.rn.f32 	%f3589, %f3587, %f3588, %f3588;
	fma.rn.f32 	%f3590, %f3588, %f3589, %f3589;
	fma.rn.f32 	%f3591, %f3589, %f3590, %f3590;
	fma.rn.f32 	%f3592, %f3590, %f3591, %f3591;
	fma.rn.f32 	%f3593, %f3591, %f3592, %f3592;
	fma.rn.f32 	%f3594, %f3592, %f3593, %f3593;
	fma.rn.f32 	%f3595, %f3593, %f3594, %f3594;
	fma.rn.f32 	%f3596, %f3594, %f3595, %f3595;
	fma.rn.f32 	%f3597, %f3595, %f3596, %f3596;
	fma.rn.f32 	%f3598, %f3596, %f3597, %f3597;
	fma.rn.f32 	%f3599, %f3597, %f3598, %f3598;
	fma.rn.f32 	%f3600, %f3598, %f3599, %f3599;
	fma.rn.f32 	%f3601, %f3599, %f3600, %f3600;
	fma.rn.f32 	%f3602, %f3600, %f3601, %f3601;
	fma.rn.f32 	%f3603, %f3601, %f3602, %f3602;
	fma.rn.f32 	%f3604, %f3602, %f3603, %f3603;
	fma.rn.f32 	%f3605, %f3603, %f3604, %f3604;
	fma.rn.f32 	%f3606, %f3604, %f3605, %f3605;
	fma.rn.f32 	%f3607, %f3605, %f3606, %f3606;
	fma.rn.f32 	%f3608, %f3606, %f3607, %f3607;
	fma.rn.f32 	%f3609, %f3607, %f3608, %f3608;
	fma.rn.f32 	%f3610, %f3608, %f3609, %f3609;
	fma.rn.f32 	%f3611, %f3609, %f3610, %f3610;
	fma.rn.f32 	%f3612, %f3610, %f3611, %f3611;
	fma.rn.f32 	%f3613, %f3611, %f3612, %f3612;
	fma.rn.f32 	%f3614, %f3612, %f3613, %f3613;
	fma.rn.f32 	%f3615, %f3613, %f3614, %f3614;
	fma.rn.f32 	%f3616, %f3614, %f3615, %f3615;
	fma.rn.f32 	%f3617, %f3615, %f3616, %f3616;
	fma.rn.f32 	%f3618, %f3616, %f3617, %f3617;
	fma.rn.f32 	%f3619, %f3617, %f3618, %f3618;
	fma.rn.f32 	%f3620, %f3618, %f3619, %f3619;
	fma.rn.f32 	%f3621, %f3619, %f3620, %f3620;
	fma.rn.f32 	%f3622, %f3620, %f3621, %f3621;
	fma.rn.f32 	%f3623, %f3621, %f3622, %f3622;
	fma.rn.f32 	%f3624, %f3622, %f3623, %f3623;
	fma.rn.f32 	%f3625, %f3623, %f3624, %f3624;
	fma.rn.f32 	%f3626, %f3624, %f3625, %f3625;
	fma.rn.f32 	%f3627, %f3625, %f3626, %f3626;
	fma.rn.f32 	%f3628, %f3626, %f3627, %f3627;
	fma.rn.f32 	%f3629, %f3627, %f3628, %f3628;
	fma.rn.f32 	%f3630, %f3628, %f3629, %f3629;
	fma.rn.f32 	%f3631, %f3629, %f3630, %f3630;
	fma.rn.f32 	%f3632, %f3630, %f3631, %f3631;
	fma.rn.f32 	%f3633, %f3631, %f3632, %f3632;
	fma.rn.f32 	%f3634, %f3632, %f3633, %f3633;
	fma.rn.f32 	%f3635, %f3633, %f3634, %f3634;
	fma.rn.f32 	%f3636, %f3634, %f3635, %f3635;
	fma.rn.f32 	%f3637, %f3635, %f3636, %f3636;
	fma.rn.f32 	%f3638, %f3636, %f3637, %f3637;
	fma.rn.f32 	%f3639, %f3637, %f3638, %f3638;
	fma.rn.f32 	%f3640, %f3638, %f3639, %f3639;
	fma.rn.f32 	%f3641, %f3639, %f3640, %f3640;
	fma.rn.f32 	%f3642, %f3640, %f3641, %f3641;
	fma.rn.f32 	%f3643, %f3641, %f3642, %f3642;
	fma.rn.f32 	%f3644, %f3642, %f3643, %f3643;
	fma.rn.f32 	%f3645, %f3643, %f3644, %f3644;
	fma.rn.f32 	%f3646, %f3644, %f3645, %f3645;
	fma.rn.f32 	%f3647, %f3645, %f3646, %f3646;
	fma.rn.f32 	%f3648, %f3646, %f3647, %f3647;
	fma.rn.f32 	%f3649, %f3647, %f3648, %f3648;
	fma.rn.f32 	%f3650, %f3648, %f3649, %f3649;
	fma.rn.f32 	%f3651, %f3649, %f3650, %f3650;
	fma.rn.f32 	%f3652, %f3650, %f3651, %f3651;
	fma.rn.f32 	%f3653, %f3651, %f3652, %f3652;
	fma.rn.f32 	%f3654, %f3652, %f3653, %f3653;
	fma.rn.f32 	%f3655, %f3653, %f3654, %f3654;
	fma.rn.f32 	%f3656, %f3654, %f3655, %f3655;
	fma.rn.f32 	%f3657, %f3655, %f3656, %f3656;
	fma.rn.f32 	%f3658, %f3656, %f3657, %f3657;
	fma.rn.f32 	%f3659, %f3657, %f3658, %f3658;
	fma.rn.f32 	%f3660, %f3658, %f3659, %f3659;
	fma.rn.f32 	%f3661, %f3659, %f3660, %f3660;
	fma.rn.f32 	%f3662, %f3660, %f3661, %f3661;
	fma.rn.f32 	%f3663, %f3661, %f3662, %f3662;
	fma.rn.f32 	%f3664, %f3662, %f3663, %f3663;
	fma.rn.f32 	%f3665, %f3663, %f3664, %f3664;
	fma.rn.f32 	%f3666, %f3664, %f3665, %f3665;
	fma.rn.f32 	%f3667, %f3665, %f3666, %f3666;
	fma.rn.f32 	%f3668, %f3666, %f3667, %f3667;
	fma.rn.f32 	%f3669, %f3667, %f3668, %f3668;
	fma.rn.f32 	%f3670, %f3668, %f3669, %f3669;
	fma.rn.f32 	%f3671, %f3669, %f3670, %f3670;
	fma.rn.f32 	%f3672, %f3670, %f3671, %f3671;
	fma.rn.f32 	%f3673, %f3671, %f3672, %f3672;
	fma.rn.f32 	%f3674, %f3672, %f3673, %f3673;
	fma.rn.f32 	%f3675, %f3673, %f3674, %f3674;
	fma.rn.f32 	%f3676, %f3674, %f3675, %f3675;
	fma.rn.f32 	%f3677, %f3675, %f3676, %f3676;
	fma.rn.f32 	%f3678, %f3676, %f3677, %f3677;
	fma.rn.f32 	%f3679, %f3677, %f3678, %f3678;
	fma.rn.f32 	%f3680, %f3678, %f3679, %f3679;
	fma.rn.f32 	%f3681, %f3679, %f3680, %f3680;
	fma.rn.f32 	%f3682, %f3680, %f3681, %f3681;
	fma.rn.f32 	%f3683, %f3681, %f3682, %f3682;
	fma.rn.f32 	%f3684, %f3682, %f3683, %f3683;
	fma.rn.f32 	%f3685, %f3683, %f3684, %f3684;
	fma.rn.f32 	%f3686, %f3684, %f3685, %f3685;
	fma.rn.f32 	%f3687, %f3685, %f3686, %f3686;
	fma.rn.f32 	%f3688, %f3686, %f3687, %f3687;
	fma.rn.f32 	%f3689, %f3687, %f3688, %f3688;
	fma.rn.f32 	%f3690, %f3688, %f3689, %f3689;
	fma.rn.f32 	%f3691, %f3689, %f3690, %f3690;
	fma.rn.f32 	%f3692, %f3690, %f3691, %f3691;
	fma.rn.f32 	%f3693, %f3691, %f3692, %f3692;
	fma.rn.f32 	%f3694, %f3692, %f3693, %f3693;
	fma.rn.f32 	%f3695, %f3693, %f3694, %f3694;
	fma.rn.f32 	%f3696, %f3694, %f3695, %f3695;
	fma.rn.f32 	%f3697, %f3695, %f3696, %f3696;
	fma.rn.f32 	%f3698, %f3696, %f3697, %f3697;
	fma.rn.f32 	%f3699, %f3697, %f3698, %f3698;
	fma.rn.f32 	%f3700, %f3698, %f3699, %f3699;
	fma.rn.f32 	%f3701, %f3699, %f3700, %f3700;
	fma.rn.f32 	%f3702, %f3700, %f3701, %f3701;
	fma.rn.f32 	%f3703, %f3701, %f3702, %f3702;
	fma.rn.f32 	%f3704, %f3702, %f3703, %f3703;
	fma.rn.f32 	%f3705, %f3703, %f3704, %f3704;
	fma.rn.f32 	%f3706, %f3704, %f3705, %f3705;
	fma.rn.f32 	%f3707, %f3705, %f3706, %f3706;
	fma.rn.f32 	%f3708, %f3706, %f3707, %f3707;
	fma.rn.f32 	%f3709, %f3707, %f3708, %f3708;
	fma.rn.f32 	%f3710, %f3708, %f3709, %f3709;
	fma.rn.f32 	%f3711, %f3709, %f3710, %f3710;
	fma.rn.f32 	%f3712, %f3710, %f3711, %f3711;
	fma.rn.f32 	%f3713, %f3711, %f3712, %f3712;
	fma.rn.f32 	%f3714, %f3712, %f3713, %f3713;
	fma.rn.f32 	%f3715, %f3713, %f3714, %f3714;
	fma.rn.f32 	%f3716, %f3714, %f3715, %f3715;
	fma.rn.f32 	%f3717, %f3715, %f3716, %f3716;
	fma.rn.f32 	%f3718, %f3716, %f3717, %f3717;
	fma.rn.f32 	%f3719, %f3717, %f3718, %f3718;
	fma.rn.f32 	%f3720, %f3718, %f3719, %f3719;
	fma.rn.f32 	%f3721, %f3719, %f3720, %f3720;
	fma.rn.f32 	%f3722, %f3720, %f3721, %f3721;
	fma.rn.f32 	%f3723, %f3721, %f3722, %f3722;
	fma.rn.f32 	%f3724, %f3722, %f3723, %f3723;
	fma.rn.f32 	%f3725, %f3723, %f3724, %f3724;
	fma.rn.f32 	%f3726, %f3724, %f3725, %f3725;
	fma.rn.f32 	%f3727, %f3725, %f3726, %f3726;
	fma.rn.f32 	%f3728, %f3726, %f3727, %f3727;
	fma.rn.f32 	%f3729, %f3727, %f3728, %f3728;
	fma.rn.f32 	%f3730, %f3728, %f3729, %f3729;
	fma.rn.f32 	%f3731, %f3729, %f3730, %f3730;
	fma.rn.f32 	%f3732, %f3730, %f3731, %f3731;
	fma.rn.f32 	%f3733, %f3731, %f3732, %f3732;
	fma.rn.f32 	%f3734, %f3732, %f3733, %f3733;
	fma.rn.f32 	%f3735, %f3733, %f3734, %f3734;
	fma.rn.f32 	%f3736, %f3734, %f3735, %f3735;
	fma.rn.f32 	%f3737, %f3735, %f3736, %f3736;
	fma.rn.f32 	%f3738, %f3736, %f3737, %f3737;
	fma.rn.f32 	%f3739, %f3737, %f3738, %f3738;
	fma.rn.f32 	%f3740, %f3738, %f3739, %f3739;
	fma.rn.f32 	%f3741, %f3739, %f3740, %f3740;
	fma.rn.f32 	%f3742, %f3740, %f3741, %f3741;
	fma.rn.f32 	%f3743, %f3741, %f3742, %f3742;
	fma.rn.f32 	%f3744, %f3742, %f3743, %f3743;
	fma.rn.f32 	%f3745, %f3743, %f3744, %f3744;
	fma.rn.f32 	%f3746, %f3744, %f3745, %f3745;
	fma.rn.f32 	%f3747, %f3745, %f3746, %f3746;
	fma.rn.f32 	%f3748, %f3746, %f3747, %f3747;
	fma.rn.f32 	%f3749, %f3747, %f3748, %f3748;
	fma.rn.f32 	%f3750, %f3748, %f3749, %f3749;
	fma.rn.f32 	%f3751, %f3749, %f3750, %f3750;
	fma.rn.f32 	%f3752, %f3750, %f3751, %f3751;
	fma.rn.f32 	%f3753, %f3751, %f3752, %f3752;
	fma.rn.f32 	%f3754, %f3752, %f3753, %f3753;
	fma.rn.f32 	%f3755, %f3753, %f3754, %f3754;
	fma.rn.f32 	%f3756, %f3754, %f3755, %f3755;
	fma.rn.f32 	%f3757, %f3755, %f3756, %f3756;
	fma.rn.f32 	%f3758, %f3756, %f3757, %f3757;
	fma.rn.f32 	%f3759, %f3757, %f3758, %f3758;
	fma.rn.f32 	%f3760, %f3758, %f3759, %f3759;
	fma.rn.f32 	%f3761, %f3759, %f3760, %f3760;
	fma.rn.f32 	%f3762, %f3760, %f3761, %f3761;
	fma.rn.f32 	%f3763, %f3761, %f3762, %f3762;
	fma.rn.f32 	%f3764, %f3762, %f3763, %f3763;
	fma.rn.f32 	%f3765, %f3763, %f3764, %f3764;
	fma.rn.f32 	%f3766, %f3764, %f3765, %f3765;
	fma.rn.f32 	%f3767, %f3765, %f3766, %f3766;
	fma.rn.f32 	%f3768, %f3766, %f3767, %f3767;
	fma.rn.f32 	%f3769, %f3767, %f3768, %f3768;
	fma.rn.f32 	%f3770, %f3768, %f3769, %f3769;
	fma.rn.f32 	%f3771, %f3769, %f3770, %f3770;
	fma.rn.f32 	%f3772, %f3770, %f3771, %f3771;
	fma.rn.f32 	%f3773, %f3771, %f3772, %f3772;
	fma.rn.f32 	%f3774, %f3772, %f3773, %f3773;
	fma.rn.f32 	%f3775, %f3773, %f3774, %f3774;
	fma.rn.f32 	%f3776, %f3774, %f3775, %f3775;
	fma.rn.f32 	%f3777, %f3775, %f3776, %f3776;
	fma.rn.f32 	%f3778, %f3776, %f3777, %f3777;
	fma.rn.f32 	%f3779, %f3777, %f3778, %f3778;
	fma.rn.f32 	%f3780, %f3778, %f3779, %f3779;
	fma.rn.f32 	%f3781, %f3779, %f3780, %f3780;
	fma.rn.f32 	%f3782, %f3780, %f3781, %f3781;
	fma.rn.f32 	%f3783, %f3781, %f3782, %f3782;
	fma.rn.f32 	%f3784, %f3782, %f3783, %f3783;
	fma.rn.f32 	%f3785, %f3783, %f3784, %f3784;
	fma.rn.f32 	%f3786, %f3784, %f3785, %f3785;
	fma.rn.f32 	%f3787, %f3785, %f3786, %f3786;
	fma.rn.f32 	%f3788, %f3786, %f3787, %f3787;
	fma.rn.f32 	%f3789, %f3787, %f3788, %f3788;
	fma.rn.f32 	%f3790, %f3788, %f3789, %f3789;
	fma.rn.f32 	%f3791, %f3789, %f3790, %f3790;
	fma.rn.f32 	%f3792, %f3790, %f3791, %f3791;
	fma.rn.f32 	%f3793, %f3791, %f3792, %f3792;
	fma.rn.f32 	%f3794, %f3792, %f3793, %f3793;
	fma.rn.f32 	%f3795, %f3793, %f3794, %f3794;
	fma.rn.f32 	%f3796, %f3794, %f3795, %f3795;
	fma.rn.f32 	%f3797, %f3795, %f3796, %f3796;
	fma.rn.f32 	%f3798, %f3796, %f3797, %f3797;
	fma.rn.f32 	%f3799, %f3797, %f3798, %f3798;
	fma.rn.f32 	%f3800, %f3798, %f3799, %f3799;
	fma.rn.f32 	%f3801, %f3799, %f3800, %f3800;
	fma.rn.f32 	%f3802, %f3800, %f3801, %f3801;
	fma.rn.f32 	%f3803, %f3801, %f3802, %f3802;
	fma.rn.f32 	%f3804, %f3802, %f3803, %f3803;
	fma.rn.f32 	%f3805, %f3803, %f3804, %f3804;
	fma.rn.f32 	%f3806, %f3804, %f3805, %f3805;
	fma.rn.f32 	%f3807, %f3805, %f3806, %f3806;
	fma.rn.f32 	%f3808, %f3806, %f3807, %f3807;
	fma.rn.f32 	%f3809, %f3807, %f3808, %f3808;
	fma.rn.f32 	%f3810, %f3808, %f3809, %f3809;
	fma.rn.f32 	%f3811, %f3809, %f3810, %f3810;
	fma.rn.f32 	%f3812, %f3810, %f3811, %f3811;
	fma.rn.f32 	%f3813, %f3811, %f3812, %f3812;
	fma.rn.f32 	%f3814, %f3812, %f3813, %f3813;
	fma.rn.f32 	%f3815, %f3813, %f3814, %f3814;
	fma.rn.f32 	%f3816, %f3814, %f3815, %f3815;
	fma.rn.f32 	%f3817, %f3815, %f3816, %f3816;
	fma.rn.f32 	%f3818, %f3816, %f3817, %f3817;
	fma.rn.f32 	%f3819, %f3817, %f3818, %f3818;
	fma.rn.f32 	%f3820, %f3818, %f3819, %f3819;
	fma.rn.f32 	%f3821, %f3819, %f3820, %f3820;
	fma.rn.f32 	%f3822, %f3820, %f3821, %f3821;
	fma.rn.f32 	%f3823, %f3821, %f3822, %f3822;
	fma.rn.f32 	%f3824, %f3822, %f3823, %f3823;
	fma.rn.f32 	%f3825, %f3823, %f3824, %f3824;
	fma.rn.f32 	%f3826, %f3824, %f3825, %f3825;
	fma.rn.f32 	%f3827, %f3825, %f3826, %f3826;
	fma.rn.f32 	%f3828, %f3826, %f3827, %f3827;
	fma.rn.f32 	%f3829, %f3827, %f3828, %f3828;
	fma.rn.f32 	%f3830, %f3828, %f3829, %f3829;
	fma.rn.f32 	%f3831, %f3829, %f3830, %f3830;
	fma.rn.f32 	%f3832, %f3830, %f3831, %f3831;
	fma.rn.f32 	%f3833, %f3831, %f3832, %f3832;
	fma.rn.f32 	%f3834, %f3832, %f3833, %f3833;
	fma.rn.f32 	%f3835, %f3833, %f3834, %f3834;
	fma.rn.f32 	%f3836, %f3834, %f3835, %f3835;
	fma.rn.f32 	%f3837, %f3835, %f3836, %f3836;
	fma.rn.f32 	%f3838, %f3836, %f3837, %f3837;
	fma.rn.f32 	%f3839, %f3837, %f3838, %f3838;
	fma.rn.f32 	%f3840, %f3838, %f3839, %f3839;
	fma.rn.f32 	%f3841, %f3839, %f3840, %f3840;
	fma.rn.f32 	%f3842, %f3840, %f3841, %f3841;
	fma.rn.f32 	%f3843, %f3841, %f3842, %f3842;
	fma.rn.f32 	%f3844, %f3842, %f3843, %f3843;
	fma.rn.f32 	%f3845, %f3843, %f3844, %f3844;
	fma.rn.f32 	%f3846, %f3844, %f3845, %f3845;
	fma.rn.f32 	%f3847, %f3845, %f3846, %f3846;
	fma.rn.f32 	%f3848, %f3846, %f3847, %f3847;
	fma.rn.f32 	%f3849, %f3847, %f3848, %f3848;
	fma.rn.f32 	%f3850, %f3848, %f3849, %f3849;
	fma.rn.f32 	%f3851, %f3849, %f3850, %f3850;
	fma.rn.f32 	%f3852, %f3850, %f3851, %f3851;
	fma.rn.f32 	%f3853, %f3851, %f3852, %f3852;
	fma.rn.f32 	%f3854, %f3852, %f3853, %f3853;
	fma.rn.f32 	%f3855, %f3853, %f3854, %f3854;
	fma.rn.f32 	%f3856, %f3854, %f3855, %f3855;
	fma.rn.f32 	%f3857, %f3855, %f3856, %f3856;
	fma.rn.f32 	%f3858, %f3856, %f3857, %f3857;
	fma.rn.f32 	%f3859, %f3857, %f3858, %f3858;
	fma.rn.f32 	%f3860, %f3858, %f3859, %f3859;
	fma.rn.f32 	%f3861, %f3859, %f3860, %f3860;
	fma.rn.f32 	%f3862, %f3860, %f3861, %f3861;
	fma.rn.f32 	%f3863, %f3861, %f3862, %f3862;
	fma.rn.f32 	%f3864, %f3862, %f3863, %f3863;
	fma.rn.f32 	%f3865, %f3863, %f3864, %f3864;
	fma.rn.f32 	%f3866, %f3864, %f3865, %f3865;
	fma.rn.f32 	%f3867, %f3865, %f3866, %f3866;
	fma.rn.f32 	%f3868, %f3866, %f3867, %f3867;
	fma.rn.f32 	%f3869, %f3867, %f3868, %f3868;
	fma.rn.f32 	%f3870, %f3868, %f3869, %f3869;
	fma.rn.f32 	%f3871, %f3869, %f3870, %f3870;
	fma.rn.f32 	%f3872, %f3870, %f3871, %f3871;
	fma.rn.f32 	%f3873, %f3871, %f3872, %f3872;
	fma.rn.f32 	%f3874, %f3872, %f3873, %f3873;
	fma.rn.f32 	%f3875, %f3873, %f3874, %f3874;
	fma.rn.f32 	%f3876, %f3874, %f3875, %f3875;
	fma.rn.f32 	%f3877, %f3875, %f3876, %f3876;
	fma.rn.f32 	%f3878, %f3876, %f3877, %f3877;
	fma.rn.f32 	%f3879, %f3877, %f3878, %f3878;
	fma.rn.f32 	%f3880, %f3878, %f3879, %f3879;
	fma.rn.f32 	%f3881, %f3879, %f3880, %f3880;
	fma.rn.f32 	%f3882, %f3880, %f3881, %f3881;
	fma.rn.f32 	%f3883, %f3881, %f3882, %f3882;
	fma.rn.f32 	%f3884, %f3882, %f3883, %f3883;
	fma.rn.f32 	%f3885, %f3883, %f3884, %f3884;
	fma.rn.f32 	%f3886, %f3884, %f3885, %f3885;
	fma.rn.f32 	%f3887, %f3885, %f3886, %f3886;
	fma.rn.f32 	%f3888, %f3886, %f3887, %f3887;
	fma.rn.f32 	%f3889, %f3887, %f3888, %f3888;
	fma.rn.f32 	%f3890, %f3888, %f3889, %f3889;
	fma.rn.f32 	%f3891, %f3889, %f3890, %f3890;
	fma.rn.f32 	%f3892, %f3890, %f3891, %f3891;
	fma.rn.f32 	%f3893, %f3891, %f3892, %f3892;
	fma.rn.f32 	%f3894, %f3892, %f3893, %f3893;
	fma.rn.f32 	%f3895, %f3893, %f3894, %f3894;
	fma.rn.f32 	%f3896, %f3894, %f3895, %f3895;
	fma.rn.f32 	%f3897, %f3895, %f3896, %f3896;
	fma.rn.f32 	%f3898, %f3896, %f3897, %f3897;
	fma.rn.f32 	%f3899, %f3897, %f3898, %f3898;
	fma.rn.f32 	%f3900, %f3898, %f3899, %f3899;
	fma.rn.f32 	%f3901, %f3899, %f3900, %f3900;
	fma.rn.f32 	%f3902, %f3900, %f3901, %f3901;
	fma.rn.f32 	%f3903, %f3901, %f3902, %f3902;
	fma.rn.f32 	%f3904, %f3902, %f3903, %f3903;
	fma.rn.f32 	%f3905, %f3903, %f3904, %f3904;
	fma.rn.f32 	%f3906, %f3904, %f3905, %f3905;
	fma.rn.f32 	%f3907, %f3905, %f3906, %f3906;
	fma.rn.f32 	%f3908, %f3906, %f3907, %f3907;
	fma.rn.f32 	%f3909, %f3907, %f3908, %f3908;
	fma.rn.f32 	%f3910, %f3908, %f3909, %f3909;
	fma.rn.f32 	%f3911, %f3909, %f3910, %f3910;
	fma.rn.f32 	%f3912, %f3910, %f3911, %f3911;
	fma.rn.f32 	%f3913, %f3911, %f3912, %f3912;
	fma.rn.f32 	%f3914, %f3912, %f3913, %f3913;
	fma.rn.f32 	%f3915, %f3913, %f3914, %f3914;
	fma.rn.f32 	%f3916, %f3914, %f3915, %f3915;
	fma.rn.f32 	%f3917, %f3915, %f3916, %f3916;
	fma.rn.f32 	%f3918, %f3916, %f3917, %f3917;
	fma.rn.f32 	%f3919, %f3917, %f3918, %f3918;
	fma.rn.f32 	%f3920, %f3918, %f3919, %f3919;
	fma.rn.f32 	%f3921, %f3919, %f3920, %f3920;
	fma.rn.f32 	%f3922, %f3920, %f3921, %f3921;
	fma.rn.f32 	%f3923, %f3921, %f3922, %f3922;
	fma.rn.f32 	%f3924, %f3922, %f3923, %f3923;
	fma.rn.f32 	%f3925, %f3923, %f3924, %f3924;
	fma.rn.f32 	%f3926, %f3924, %f3925, %f3925;
	fma.rn.f32 	%f3927, %f3925, %f3926, %f3926;
	fma.rn.f32 	%f3928, %f3926, %f3927, %f3927;
	fma.rn.f32 	%f3929, %f3927, %f3928, %f3928;
	fma.rn.f32 	%f3930, %f3928, %f3929, %f3929;
	fma.rn.f32 	%f3931, %f3929, %f3930, %f3930;
	fma.rn.f32 	%f3932, %f3930, %f3931, %f3931;
	fma.rn.f32 	%f3933, %f3931, %f3932, %f3932;
	fma.rn.f32 	%f3934, %f3932, %f3933, %f3933;
	fma.rn.f32 	%f3935, %f3933, %f3934, %f3934;
	fma.rn.f32 	%f3936, %f3934, %f3935, %f3935;
	fma.rn.f32 	%f3937, %f3935, %f3936, %f3936;
	fma.rn.f32 	%f3938, %f3936, %f3937, %f3937;
	fma.rn.f32 	%f3939, %f3937, %f3938, %f3938;
	fma.rn.f32 	%f3940, %f3938, %f3939, %f3939;
	fma.rn.f32 	%f3941, %f3939, %f3940, %f3940;
	fma.rn.f32 	%f3942, %f3940, %f3941, %f3941;
	fma.rn.f32 	%f3943, %f3941, %f3942, %f3942;
	fma.rn.f32 	%f3944, %f3942, %f3943, %f3943;
	fma.rn.f32 	%f3945, %f3943, %f3944, %f3944;
	fma.rn.f32 	%f3946, %f3944, %f3945, %f3945;
	fma.rn.f32 	%f3947, %f3945, %f3946, %f3946;
	fma.rn.f32 	%f3948, %f3946, %f3947, %f3947;
	fma.rn.f32 	%f3949, %f3947, %f3948, %f3948;
	fma.rn.f32 	%f3950, %f3948, %f3949, %f3949;
	fma.rn.f32 	%f3951, %f3949, %f3950, %f3950;
	fma.rn.f32 	%f3952, %f3950, %f3951, %f3951;
	fma.rn.f32 	%f3953, %f3951, %f3952, %f3952;
	fma.rn.f32 	%f3954, %f3952, %f3953, %f3953;
	fma.rn.f32 	%f3955, %f3953, %f3954, %f3954;
	fma.rn.f32 	%f3956, %f3954, %f3955, %f3955;
	fma.rn.f32 	%f3957, %f3955, %f3956, %f3956;
	fma.rn.f32 	%f3958, %f3956, %f3957, %f3957;
	fma.rn.f32 	%f3959, %f3957, %f3958, %f3958;
	fma.rn.f32 	%f3960, %f3958, %f3959, %f3959;
	fma.rn.f32 	%f3961, %f3959, %f3960, %f3960;
	fma.rn.f32 	%f3962, %f3960, %f3961, %f3961;
	fma.rn.f32 	%f3963, %f3961, %f3962, %f3962;
	fma.rn.f32 	%f3964, %f3962, %f3963, %f3963;
	fma.rn.f32 	%f3965, %f3963, %f3964, %f3964;
	fma.rn.f32 	%f3966, %f3964, %f3965, %f3965;
	fma.rn.f32 	%f3967, %f3965, %f3966, %f3966;
	fma.rn.f32 	%f3968, %f3966, %f3967, %f3967;
	fma.rn.f32 	%f3969, %f3967, %f3968, %f3968;
	fma.rn.f32 	%f3970, %f3968, %f3969, %f3969;
	fma.rn.f32 	%f3971, %f3969, %f3970, %f3970;
	fma.rn.f32 	%f3972, %f3970, %f3971, %f3971;
	fma.rn.f32 	%f3973, %f3971, %f3972, %f3972;
	fma.rn.f32 	%f3974, %f3972, %f3973, %f3973;
	fma.rn.f32 	%f3975, %f3973, %f3974, %f3974;
	fma.rn.f32 	%f3976, %f3974, %f3975, %f3975;
	fma.rn.f32 	%f3977, %f3975, %f3976, %f3976;
	fma.rn.f32 	%f3978, %f3976, %f3977, %f3977;
	fma.rn.f32 	%f3979, %f3977, %f3978, %f3978;
	fma.rn.f32 	%f3980, %f3978, %f3979, %f3979;
	fma.rn.f32 	%f3981, %f3979, %f3980, %f3980;
	fma.rn.f32 	%f3982, %f3980, %f3981, %f3981;
	fma.rn.f32 	%f3983, %f3981, %f3982, %f3982;
	fma.rn.f32 	%f3984, %f3982, %f3983, %f3983;
	fma.rn.f32 	%f3985, %f3983, %f3984, %f3984;
	fma.rn.f32 	%f3986, %f3984, %f3985, %f3985;
	fma.rn.f32 	%f3987, %f3985, %f3986, %f3986;
	fma.rn.f32 	%f3988, %f3986, %f3987, %f3987;
	fma.rn.f32 	%f3989, %f3987, %f3988, %f3988;
	fma.rn.f32 	%f3990, %f3988, %f3989, %f3989;
	fma.rn.f32 	%f3991, %f3989, %f3990, %f3990;
	fma.rn.f32 	%f3992, %f3990, %f3991, %f3991;
	fma.rn.f32 	%f3993, %f3991, %f3992, %f3992;
	fma.rn.f32 	%f3994, %f3992, %f3993, %f3993;
	fma.rn.f32 	%f3995, %f3993, %f3994, %f3994;
	fma.rn.f32 	%f3996, %f3994, %f3995, %f3995;
	fma.rn.f32 	%f3997, %f3995, %f3996, %f3996;
	fma.rn.f32 	%f3998, %f3996, %f3997, %f3997;
	fma.rn.f32 	%f3999, %f3997, %f3998, %f3998;
	fma.rn.f32 	%f4000, %f3998, %f3999, %f3999;
	fma.rn.f32 	%f4001, %f3999, %f4000, %f4000;
	fma.rn.f32 	%f4002, %f4000, %f4001, %f4001;
	fma.rn.f32 	%f4003, %f4001, %f4002, %f4002;
	fma.rn.f32 	%f4004, %f4002, %f4003, %f4003;
	fma.rn.f32 	%f4005, %f4003, %f4004, %f4004;
	fma.rn.f32 	%f4006, %f4004, %f4005, %f4005;
	fma.rn.f32 	%f4007, %f4005, %f4006, %f4006;
	fma.rn.f32 	%f4008, %f4006, %f4007, %f4007;
	fma.rn.f32 	%f4009, %f4007, %f4008, %f4008;
	fma.rn.f32 	%f4010, %f4008, %f4009, %f4009;
	fma.rn.f32 	%f4011, %f4009, %f4010, %f4010;
	fma.rn.f32 	%f4012, %f4010, %f4011, %f4011;
	fma.rn.f32 	%f4013, %f4011, %f4012, %f4012;
	fma.rn.f32 	%f4014, %f4012, %f4013, %f4013;
	fma.rn.f32 	%f4015, %f4013, %f4014, %f4014;
	fma.rn.f32 	%f4016, %f4014, %f4015, %f4015;
	fma.rn.f32 	%f4017, %f4015, %f4016, %f4016;
	fma.rn.f32 	%f4018, %f4016, %f4017, %f4017;
	fma.rn.f32 	%f4019, %f4017, %f4018, %f4018;
	fma.rn.f32 	%f4020, %f4018, %f4019, %f4019;
	fma.rn.f32 	%f4021, %f4019, %f4020, %f4020;
	fma.rn.f32 	%f4022, %f4020, %f4021, %f4021;
	fma.rn.f32 	%f4023, %f4021, %f4022, %f4022;
	fma.rn.f32 	%f4024, %f4022, %f4023, %f4023;
	fma.rn.f32 	%f4025, %f4023, %f4024, %f4024;
	fma.rn.f32 	%f4026, %f4024, %f4025, %f4025;
	fma.rn.f32 	%f4027, %f4025, %f4026, %f4026;
	fma.rn.f32 	%f4028, %f4026, %f4027, %f4027;
	fma.rn.f32 	%f4029, %f4027, %f4028, %f4028;
	fma.rn.f32 	%f4030, %f4028, %f4029, %f4029;
	fma.rn.f32 	%f4031, %f4029, %f4030, %f4030;
	fma.rn.f32 	%f4032, %f4030, %f4031, %f4031;
	fma.rn.f32 	%f4033, %f4031, %f4032, %f4032;
	fma.rn.f32 	%f4034, %f4032, %f4033, %f4033;
	fma.rn.f32 	%f4035, %f4033, %f4034, %f4034;
	fma.rn.f32 	%f4036, %f4034, %f4035, %f4035;
	fma.rn.f32 	%f4037, %f4035, %f4036, %f4036;
	fma.rn.f32 	%f4038, %f4036, %f4037, %f4037;
	fma.rn.f32 	%f4039, %f4037, %f4038, %f4038;
	fma.rn.f32 	%f4040, %f4038, %f4039, %f4039;
	fma.rn.f32 	%f4041, %f4039, %f4040, %f4040;
	fma.rn.f32 	%f4042, %f4040, %f4041, %f4041;
	fma.rn.f32 	%f4043, %f4041, %f4042, %f4042;
	fma.rn.f32 	%f4044, %f4042, %f4043, %f4043;
	fma.rn.f32 	%f4045, %f4043, %f4044, %f4044;
	fma.rn.f32 	%f4046, %f4044, %f4045, %f4045;
	fma.rn.f32 	%f4047, %f4045, %f4046, %f4046;
	fma.rn.f32 	%f4048, %f4046, %f4047, %f4047;
	fma.rn.f32 	%f4049, %f4047, %f4048, %f4048;
	fma.rn.f32 	%f4050, %f4048, %f4049, %f4049;
	fma.rn.f32 	%f4051, %f4049, %f4050, %f4050;
	fma.rn.f32 	%f4052, %f4050, %f4051, %f4051;
	fma.rn.f32 	%f4053, %f4051, %f4052, %f4052;
	fma.rn.f32 	%f4054, %f4052, %f4053, %f4053;
	fma.rn.f32 	%f4055, %f4053, %f4054, %f4054;
	fma.rn.f32 	%f4056, %f4054, %f4055, %f4055;
	fma.rn.f32 	%f4057, %f4055, %f4056, %f4056;
	fma.rn.f32 	%f4058, %f4056, %f4057, %f4057;
	fma.rn.f32 	%f4059, %f4057, %f4058, %f4058;
	fma.rn.f32 	%f4060, %f4058, %f4059, %f4059;
	fma.rn.f32 	%f4061, %f4059, %f4060, %f4060;
	fma.rn.f32 	%f4062, %f4060, %f4061, %f4061;
	fma.rn.f32 	%f4063, %f4061, %f4062, %f4062;
	fma.rn.f32 	%f4064, %f4062, %f4063, %f4063;
	fma.rn.f32 	%f4065, %f4063, %f4064, %f4064;
	fma.rn.f32 	%f4066, %f4064, %f4065, %f4065;
	fma.rn.f32 	%f4067, %f4065, %f4066, %f4066;
	fma.rn.f32 	%f4068, %f4066, %f4067, %f4067;
	fma.rn.f32 	%f4069, %f4067, %f4068, %f4068;
	fma.rn.f32 	%f4070, %f4068, %f4069, %f4069;
	fma.rn.f32 	%f4071, %f4069, %f4070, %f4070;
	fma.rn.f32 	%f4072, %f4070, %f4071, %f4071;
	fma.rn.f32 	%f4073, %f4071, %f4072, %f4072;
	fma.rn.f32 	%f4074, %f4072, %f4073, %f4073;
	fma.rn.f32 	%f4075, %f4073, %f4074, %f4074;
	fma.rn.f32 	%f4076, %f4074, %f4075, %f4075;
	fma.rn.f32 	%f4077, %f4075, %f4076, %f4076;
	fma.rn.f32 	%f4078, %f4076, %f4077, %f4077;
	fma.rn.f32 	%f4079, %f4077, %f4078, %f4078;
	fma.rn.f32 	%f4080, %f4078, %f4079, %f4079;
	fma.rn.f32 	%f4081, %f4079, %f4080, %f4080;
	fma.rn.f32 	%f4082, %f4080, %f4081, %f4081;
	fma.rn.f32 	%f4083, %f4081, %f4082, %f4082;
	fma.rn.f32 	%f4084, %f4082, %f4083, %f4083;
	fma.rn.f32 	%f4085, %f4083, %f4084, %f4084;
	fma.rn.f32 	%f4086, %f4084, %f4085, %f4085;
	fma.rn.f32 	%f4087, %f4085, %f4086, %f4086;
	fma.rn.f32 	%f4088, %f4086, %f4087, %f4087;
	fma.rn.f32 	%f4089, %f4087, %f4088, %f4088;
	fma.rn.f32 	%f4090, %f4088, %f4089, %f4089;
	fma.rn.f32 	%f4091, %f4089, %f4090, %f4090;
	fma.rn.f32 	%f4092, %f4090, %f4091, %f4091;
	fma.rn.f32 	%f4093, %f4091, %f4092, %f4092;
	fma.rn.f32 	%f4094, %f4092, %f4093, %f4093;
	fma.rn.f32 	%f4095, %f4093, %f4094, %f4094;
	fma.rn.f32 	%f4096, %f4094, %f4095, %f4095;
	fma.rn.f32 	%f4097, %f4095, %f4096, %f4096;
	fma.rn.f32 	%f4098, %f4096, %f4097, %f4097;
	fma.rn.f32 	%f4099, %f4097, %f4098, %f4098;
	fma.rn.f32 	%f4100, %f4098, %f4099, %f4099;
	fma.rn.f32 	%f4103, %f4099, %f4100, %f4100;
	fma.rn.f32 	%f4102, %f4100, %f4103, %f4103;
	add.s32 	%r8, %r8, 1;
	setp.ne.s32 	%p1, %r8, 16;
	@%p1 bra 	$L__BB0_1;
	add.f32 	%f4101, %f4103, %f4102;
	st.global.f32 	[%rd1], %f4101;
	ret;

}
	// .globl	fmadmul
.visible .entry fmadmul(
	.param .u64 .ptr .align 1 fmadmul_param_0
)
{
	.reg .pred 	%p<2>;
	.reg .b32 	%r<9>;
	.reg .b32 	%f<4104>;
	.reg .b64 	%rd<5>;

	ld.param.u64 	%rd2, [fmadmul_param_0];
	cvta.to.global.u64 	%rd3, %rd2;
	mov.u32 	%r4, %ntid.x;
	mov.u32 	%r5, %ctaid.x;
	mov.u32 	%r6, %tid.x;
	mad.lo.s32 	%r7, %r4, %r5, %r6;
	mul.wide.u32 	%rd4, %r7, 4;
	add.s64 	%rd1, %rd3, %rd4;
	ld.global.f32 	%f4103, [%rd1];
	cvt.rn.f32.u32 	%f4102, %r7;
	mov.b32 	%r8, 0;
$L__BB1_1:
	fma.rn.f32 	%f7, %f4103, %f4102, %f4103;
	fma.rn.f32 	%f8, %f4103, %f7, %f7;
	fma.rn.f32 	%f9, %f7, %f8, %f8;
	fma.rn.f32 	%f10, %f8, %f9, %f9;
	fma.rn.f32 	%f11, %f9, %f10, %f10;
	fma.rn.f32 	%f12, %f10, %f11, %f11;
	fma.rn.f32 	%f13, %f11, %f12, %f12;
	fma.rn.f32 	%f14, %f12, %f13, %f13;
	fma.rn.f32 	%f15, %f13, %f14, %f14;
	fma.rn.f32 	%f16, %f14, %f15, %f15;
	fma.rn.f32 	%f17, %f15, %f16, %f16;
	fma.rn.f32 	%f18, %f16, %f17, %f17;
	fma.rn.f32 	%f19, %f17, %f18, %f18;
	fma.rn.f32 	%f20, %f18, %f19, %f19;
	fma.rn.f32 	%f21, %f19, %f20, %f20;
	fma.rn.f32 	%f22, %f20, %f21, %f21;
	fma.rn.f32 	%f23, %f21, %f22, %f22;
	fma.rn.f32 	%f24, %f22, %f23, %f23;
	fma.rn.f32 	%f25, %f23, %f24, %f24;
	fma.rn.f32 	%f26, %f24, %f25, %f25;
	fma.rn.f32 	%f27, %f25, %f26, %f26;
	fma.rn.f32 	%f28, %f26, %f27, %f27;
	fma.rn.f32 	%f29, %f27, %f28, %f28;
	fma.rn.f32 	%f30, %f28, %f29, %f29;
	fma.rn.f32 	%f31, %f29, %f30, %f30;
	fma.rn.f32 	%f32, %f30, %f31, %f31;
	fma.rn.f32 	%f33, %f31, %f32, %f32;
	fma.rn.f32 	%f34, %f32, %f33, %f33;
	fma.rn.f32 	%f35, %f33, %f34, %f34;
	fma.rn.f32 	%f36, %f34, %f35, %f35;
	fma.rn.f32 	%f37, %f35, %f36, %f36;
	fma.rn.f32 	%f38, %f36, %f37, %f37;
	fma.rn.f32 	%f39, %f37, %f38, %f38;
	fma.rn.f32 	%f40, %f38, %f39, %f39;
	fma.rn.f32 	%f41, %f39, %f40, %f40;
	fma.rn.f32 	%f42, %f40, %f41, %f41;
	fma.rn.f32 	%f43, %f41, %f42, %f42;
	fma.rn.f32 	%f44, %f42, %f43, %f43;
	fma.rn.f32 	%f45, %f43, %f44, %f44;
	fma.rn.f32 	%f46, %f44, %f45, %f45;
	fma.rn.f32 	%f47, %f45, %f46, %f46;
	fma.rn.f32 	%f48, %f46, %f47, %f47;
	fma.rn.f32 	%f49, %f47, %f48, %f48;
	fma.rn.f32 	%f50, %f48, %f49, %f49;
	fma.rn.f32 	%f51, %f49, %f50, %f50;
	fma.rn.f32 	%f52, %f50, %f51, %f51;
	fma.rn.f32 	%f53, %f51, %f52, %f52;
	fma.rn.f32 	%f54, %f52, %f53, %f53;
	fma.rn.f32 	%f55, %f53, %f54, %f54;
	fma.rn.f32 	%f56, %f54, %f55, %f55;
	fma.rn.f32 	%f57, %f55, %f56, %f56;
	fma.rn.f32 	%f58, %f56, %f57, %f57;
	fma.rn.f32 	%f59, %f57, %f58, %f58;
	fma.rn.f32 	%f60, %f58, %f59, %f59;
	fma.rn.f32 	%f61, %f59, %f60, %f60;
	fma.rn.f32 	%f62, %f60, %f61, %f61;
	fma.rn.f32 	%f63, %f61, %f62, %f62;
	fma.rn.f32 	%f64, %f62, %f63, %f63;
	fma.rn.f32 	%f65, %f63, %f64, %f64;
	fma.rn.f32 	%f66, %f64, %f65, %f65;
	fma.rn.f32 	%f67, %f65, %f66, %f66;
	fma.rn.f32 	%f68, %f66, %f67, %f67;
	fma.rn.f32 	%f69, %f67, %f68, %f68;
	fma.rn.f32 	%f70, %f68, %f69, %f69;
	fma.rn.f32 	%f71, %f69, %f70, %f70;
	fma.rn.f32 	%f72, %f70, %f71, %f71;
	fma.rn.f32 	%f73, %f71, %f72, %f72;
	fma.rn.f32 	%f74, %f72, %f73, %f73;
	fma.rn.f32 	%f75, %f73, %f74, %f74;
	fma.rn.f32 	%f76, %f74, %f75, %f75;
	fma.rn.f32 	%f77, %f75, %f76, %f76;
	fma.rn.f32 	%f78, %f76, %f77, %f77;
	fma.rn.f32 	%f79, %f77, %f78, %f78;
	fma.rn.f32 	%f80, %f78, %f79, %f79;
	fma.rn.f32 	%f81, %f79, %f80, %f80;
	fma.rn.f32 	%f82, %f80, %f81, %f81;
	fma.rn.f32 	%f83, %f81, %f82, %f82;
	fma.rn.f32 	%f84, %f82, %f83, %f83;
	fma.rn.f32 	%f85, %f83, %f84, %f84;
	fma.rn.f32 	%f86, %f84, %f85, %f85;
	fma.rn.f32 	%f87, %f85, %f86, %f86;
	fma.rn.f32 	%f88, %f86, %f87, %f87;
	fma.rn.f32 	%f89, %f87, %f88, %f88;
	fma.rn.f32 	%f90, %f88, %f89, %f89;
	fma.rn.f32 	%f91, %f89, %f90, %f90;
	fma.rn.f32 	%f92, %f90, %f91, %f91;
	fma.rn.f32 	%f93, %f91, %f92, %f92;
	fma.rn.f32 	%f94, %f92, %f93, %f93;
	fma.rn.f32 	%f95, %f93, %f94, %f94;
	fma.rn.f32 	%f96, %f94, %f95, %f95;
	fma.rn.f32 	%f97, %f95, %f96, %f96;
	fma.rn.f32 	%f98, %f96, %f97, %f97;
	fma.rn.f32 	%f99, %f97, %f98, %f98;
	fma.rn.f32 	%f100, %f98, %f99, %f99;
	fma.rn.f32 	%f101, %f99, %f100, %f100;
	fma.rn.f32 	%f102, %f100, %f101, %f101;
	fma.rn.f32 	%f103, %f101, %f102, %f102;
	fma.rn.f32 	%f104, %f102, %f103, %f103;
	fma.rn.f32 	%f105, %f103, %f104, %f104;
	fma.rn.f32 	%f106, %f104, %f105, %f105;
	fma.rn.f32 	%f107, %f105, %f106, %f106;
	fma.rn.f32 	%f108, %f106, %f107, %f107;
	fma.rn.f32 	%f109, %f107, %f108, %f108;
	fma.rn.f32 	%f110, %f108, %f109, %f109;
	fma.rn.f32 	%f111, %f109, %f110, %f110;
	fma.rn.f32 	%f112, %f110, %f111, %f111;
	fma.rn.f32 	%f113, %f111, %f112, %f112;
	fma.rn.f32 	%f114, %f112, %f113, %f113;
	fma.rn.f32 	%f115, %f113, %f114, %f114;
	fma.rn.f32 	%f116, %f114, %f115, %f115;
	fma.rn.f32 	%f117, %f115, %f116, %f116;
	fma.rn.f32 	%f118, %f116, %f117, %f117;
	fma.rn.f32 	%f119, %f117, %f118, %f118;
	fma.rn.f32 	%f120, %f118, %f119, %f119;
	fma.rn.f32 	%f121, %f119, %f120, %f120;
	fma.rn.f32 	%f122, %f120, %f121, %f121;
	fma.rn.f32 	%f123, %f121, %f122, %f122;
	fma.rn.f32 	%f124, %f122, %f123, %f123;
	fma.rn.f32 	%f125, %f123, %f124, %f124;
	fma.rn.f32 	%f126, %f124, %f125, %f125;
	fma.rn.f32 	%f127, %f125, %f126, %f126;
	fma.rn.f32 	%f128, %f126, %f127, %f127;
	fma.rn.f32 	%f129, %f127, %f128, %f128;
	fma.rn.f32 	%f130, %f128, %f129, %f129;
	fma.rn.f32 	%f131, %f129, %f130, %f130;
	fma.rn.f32 	%f132, %f130, %f131, %f131;
	fma.rn.f32 	%f133, %f131, %f132, %f132;
	fma.rn.f32 	%f134, %f132, %f133, %f133;
	fma.rn.f32 	%f135, %f133, %f134, %f134;
	fma.rn.f32 	%f136, %f134, %f135, %f135;
	fma.rn.f32 	%f137, %f135, %f136, %f136;
	fma.rn.f32 	%f138, %f136, %f137, %f137;
	fma.rn.f32 	%f139, %f137, %f138, %f138;
	fma.rn.f32 	%f140, %f138, %f139, %f139;
	fma.rn.f32 	%f141, %f139, %f140, %f140;
	fma.rn.f32 	%f142, %f140, %f141, %f141;
	fma.rn.f32 	%f143, %f141, %f142, %f142;
	fma.rn.f32 	%f144, %f142, %f143, %f143;
	fma.rn.f32 	%f145, %f143, %f144, %f144;
	fma.rn.f32 	%f146, %f144, %f145, %f145;
	fma.rn.f32 	%f147, %f145, %f146, %f146;
	fma.rn.f32 	%f148, %f146, %f147, %f147;
	fma.rn.f32 	%f149, %f147, %f148, %f148;
	fma.rn.f32 	%f150, %f148, %f149, %f149;
	fma.rn.f32 	%f151, %f149, %f150, %f150;
	fma.rn.f32 	%f152, %f150, %f151, %f151;
	fma.rn.f32 	%f153, %f151, %f152, %f152;
	fma.rn.f32 	%f154, %f152, %f153, %f153;
	fma.rn.f32 	%f155, %f153, %f154, %f154;
	fma.rn.f32 	%f156, %f154, %f155, %f155;
	fma.rn.f32 	%f157, %f155, %f156, %f156;
	fma.rn.f32 	%f158, %f156, %f157, %f157;
	fma.rn.f32 	%f159, %f157, %f158, %f158;
	fma.rn.f32 	%f160, %f158, %f159, %f159;
	fma.rn.f32 	%f161, %f159, %f160, %f160;
	fma.rn.f32 	%f162, %f160, %f161, %f161;
	fma.rn.f32 	%f163, %f161, %f162, %f162;
	fma.rn.f32 	%f164, %f162, %f163, %f163;
	fma.rn.f32 	%f165, %f163, %f164, %f164;
	fma.rn.f32 	%f166, %f164, %f165, %f165;
	fma.rn.f32 	%f167, %f165, %f166, %f166;
	fma.rn.f32 	%f168, %f166, %f167, %f167;
	fma.rn.f32 	%f169, %f167, %f168, %f168;
	fma.rn.f32 	%f170, %f168, %f169, %f169;
	fma.rn.f32 	%f171, %f169, %f170, %f170;
	fma.rn.f32 	%f172, %f170, %f171, %f171;
	fma.rn.f32 	%f173, %f171, %f172, %f172;
	fma.rn.f32 	%f174, %f172, %f173, %f173;
	fma.rn.f32 	%f175, %f173, %f174, %f174;
	fma.rn.f32 	%f176, %f174, %f175, %f175;
	fma.rn.f32 	%f177, %f175, %f176, %f176;
	fma.rn.f32 	%f178, %f176, %f177, %f177;
	fma.rn.f32 	%f179, %f177, %f178, %f178;
	fma.rn.f32 	%f180, %f178, %f179, %f179;
	fma.rn.f32 	%f181, %f179, %f180, %f180;
	fma.rn.f32 	%f182, %f180, %f181, %f181;
	fma.rn.f32 	%f183, %f181, %f182, %f182;
	fma.rn.f32 	%f184, %f182, %f183, %f183;
	fma.rn.f32 	%f185, %f183, %f184, %f184;
	fma.rn.f32 	%f186, %f184, %f185, %f185;
	fma.rn.f32 	%f187, %f185, %f186, %f186;
	fma.rn.f32 	%f188, %f186, %f187, %f187;
	fma.rn.f32 	%f189, %f187, %f188, %f188;
	fma.rn.f32 	%f190, %f188, %f189, %f189;
	fma.rn.f32 	%f191, %f189, %f190, %f190;
	fma.rn.f32 	%f192, %f190, %f191, %f191;
	fma.rn.f32 	%f193, %f191, %f192, %f192;
	fma.rn.f32 	%f194, %f192, %f193, %f193;
	fma.rn.f32 	%f195, %f193, %f194, %f194;
	fma.rn.f32 	%f196, %f194, %f195, %f195;
	fma.rn.f32 	%f197, %f195, %f196, %f196;
	fma.rn.f32 	%f198, %f196, %f197, %f197;
	fma.rn.f32 	%f199, %f197, %f198, %f198;
	fma.rn.f32 	%f200, %f198, %f199, %f199;
	fma.rn.f32 	%f201, %f199, %f200, %f200;
	fma.rn.f32 	%f202, %f200, %f201, %f201;
	fma.rn.f32 	%f203, %f201, %f202, %f202;
	fma.rn.f32 	%f204, %f202, %f203, %f203;
	fma.rn.f32 	%f205, %f203, %f204, %f204;
	fma.rn.f32 	%f206, %f204, %f205, %f205;
	fma.rn.f32 	%f207, %f205, %f206, %f206;
	fma.rn.f32 	%f208, %f206, %f207, %f207;
	fma.rn.f32 	%f209, %f207, %f208, %f208;
	fma.rn.f32 	%f210, %f208, %f209, %f209;
	fma.rn.f32 	%f211, %f209, %f210, %f210;
	fma.rn.f32 	%f212, %f210, %f211, %f211;
	fma.rn.f32 	%f213, %f211, %f212, %f212;
	fma.rn.f32 	%f214, %f212, %f213, %f213;
	fma.rn.f32 	%f215, %f213, %f214, %f214;
	fma.rn.f32 	%f216, %f214, %f215, %f215;
	fma.rn.f32 	%f217, %f215, %f216, %f216;
	fma.rn.f32 	%f218, %f216, %f217, %f217;
	fma.rn.f32 	%f219, %f217, %f218, %f218;
	fma.rn.f32 	%f220, %f218, %f219, %f219;
	fma.rn.f32 	%f221, %f219, %f220, %f220;
	fma.rn.f32 	%f222, %f220, %f221, %f221;
	fma.rn.f32 	%f223, %f221, %f222, %f222;
	fma.rn.f32 	%f224, %f222, %f223, %f223;
	fma.rn.f32 	%f225, %f223, %f224, %f224;
	fma.rn.f32 	%f226, %f224, %f225, %f225;
	fma.rn.f32 	%f227, %f225, %f226, %f226;
	fma.rn.f32 	%f228, %f226, %f227, %f227;
	fma.rn.f32 	%f229, %f227, %f228, %f228;
	fma.rn.f32 	%f230, %f228, %f229, %f229;
	fma.rn.f32 	%f231, %f229, %f230, %f230;
	fma.rn.f32 	%f232, %f230, %f231, %f231;
	fma.rn.f32 	%f233, %f231, %f232, %f232;
	fma.rn.f32 	%f234, %f232, %f233, %f233;
	fma.rn.f32 	%f235, %f233, %f234, %f234;
	fma.rn.f32 	%f236, %f234, %f235, %f235;
	fma.rn.f32 	%f237, %f235, %f236, %f236;
	fma.rn.f32 	%f238, %f236, %f237, %f237;
	fma.rn.f32 	%f239, %f237, %f238, %f238;
	fma.rn.f32 	%f240, %f238, %f239, %f239;
	fma.rn.f32 	%f241, %f239, %f240, %f240;
	fma.rn.f32 	%f242, %f240, %f241, %f241;
	fma.rn.f32 	%f243, %f241, %f242, %f242;
	fma.rn.f32 	%f244, %f242, %f243, %f243;
	fma.rn.f32 	%f245, %f243, %f244, %f244;
	fma.rn.f32 	%f246, %f244, %f245, %f245;
	fma.rn.f32 	%f247, %f245, %f246, %f246;
	fma.rn.f32 	%f248, %f246, %f247, %f247;
	fma.rn.f32 	%f249, %f247, %f248, %f248;
	fma.rn.f32 	%f250, %f248, %f249, %f249;
	fma.rn.f32 	%f251, %f249, %f250, %f250;
	fma.rn.f32 	%f252, %f250, %f251, %f251;
	fma.rn.f32 	%f253, %f251, %f252, %f252;
	fma.rn.f32 	%f254, %f252, %f253, %f253;
	fma.rn.f32 	%f255, %f253, %f254, %f254;
	fma.rn.f32 	%f256, %f254, %f255, %f255;
	fma.rn.f32 	%f257, %f255, %f256, %f256;
	fma.rn.f32 	%f258, %f256, %f257, %f257;
	fma.rn.f32 	%f259, %f257, %f258, %f258;
	fma.rn.f32 	%f260, %f258, %f259, %f259;
	fma.rn.f32 	%f261, %f259, %f260, %f260;
	fma.rn.f32 	%f262, %f260, %f261, %f261;
	fma.rn.f32 	%f263, %f261, %f262, %f262;
	fma.rn.f32 	%f264, %f262, %f263, %f263;
	fma.rn.f32 	%f265, %f263, %f264, %f264;
	fma.rn.f32 	%f266, %f264, %f265, %f265;
	fma.rn.f32 	%f267, %f265, %f266, %f266;
	fma.rn.f32 	%f268, %f266, %f267, %f267;
	fma.rn.f32 	%f269, %f267, %f268, %f268;
	fma.rn.f32 	%f270, %f268, %f269, %f269;
	fma.rn.f32 	%f271, %f269, %f270, %f270;
	fma.rn.f32 	%f272, %f270, %f271, %f271;
	fma.rn.f32 	%f273, %f271, %f272, %f272;
	fma.rn.f32 	%f274, %f272, %f273, %f273;
	fma.rn.f32 	%f275, %f273, %f274, %f274;
	fma.rn.f32 	%f276, %f274, %f275, %f275;
	fma.rn.f32 	%f277, %f275, %f276, %f276;
	fma.rn.f32 	%f278, %f276, %f277, %f277;
	fma.rn.f32 	%f279, %f277, %f278, %f278;
	fma.rn.f32 	%f280, %f278, %f279, %f279;
	fma.rn.f32 	%f281, %f279, %f280, %f280;
	fma.rn.f32 	%f282, %f280, %f281, %f281;
	fma.rn.f32 	%f283, %f281, %f282, %f282;
	fma.rn.f32 	%f284, %f282, %f283, %f283;
	fma.rn.f32 	%f285, %f283, %f284, %f284;
	fma.rn.f32 	%f286, %f284, %f285, %f285;
	fma.rn.f32 	%f287, %f285, %f286, %f286;
	fma.rn.f32 	%f288, %f286, %f287, %f287;
	fma.rn.f32 	%f289, %f287, %f288, %f288;
	fma.rn.f32 	%f290, %f288, %f289, %f289;
	fma.rn.f32 	%f291, %f289, %f290, %f290;
	fma.rn.f32 	%f292, %f290, %f291, %f291;
	fma.rn.f32 	%f293, %f291, %f292, %f292;
	fma.rn.f32 	%f294, %f292, %f293, %f293;
	fma.rn.f32 	%f295, %f293, %f294, %f294;
	fma.rn.f32 	%f296, %f294, %f295, %f295;
	fma.rn.f32 	%f297, %f295, %f296, %f296;
	fma.rn.f32 	%f298, %f296, %f297, %f297;
	fma.rn.f32 	%f299, %f297, %f298, %f298;
	fma.rn.f32 	%f300, %f298, %f299, %f299;
	fma.rn.f32 	%f301, %f299, %f300, %f300;
	fma.rn.f32 	%f302, %f300, %f301, %f301;
	fma.rn.f32 	%f303, %f301, %f302, %f302;
	fma.rn.f32 	%f304, %f302, %f303, %f303;
	fma.rn.f32 	%f305, %f303, %f304, %f304;
	fma.rn.f32 	%f306, %f304, %f305, %f305;
	fma.rn.f32 	%f307, %f305, %f306, %f306;
	fma.rn.f32 	%f308, %f306, %f307, %f307;
	fma.rn.f32 	%f309, %f307, %f308, %f308;
	fma.rn.f32 	%f310, %f308, %f309, %f309;
	fma.rn.f32 	%f311, %f309, %f310, %f310;
	fma.rn.f32 	%f312, %f310, %f311, %f311;
	fma.rn.f32 	%f313, %f311, %f312, %f312;
	fma.rn.f32 	%f314, %f312, %f313, %f313;
	fma.rn.f32 	%f315, %f313, %f314, %f314;
	fma.rn.f32 	%f316, %f314, %f315, %f315;
	fma.rn.f32 	%f317, %f315, %f316, %f316;
	fma.rn.f32 	%f318, %f316, %f317, %f317;
	fma.rn.f32 	%f319, %f317, %f318, %f318;
	fma.rn.f32 	%f320, %f318, %f319, %f319;
	fma.rn.f32 	%f321, %f319, %f320, %f320;
	fma.rn.f32 	%f322, %f320, %f321, %f321;
	fma.rn.f32 	%f323, %f321, %f322, %f322;
	fma.rn.f32 	%f324, %f322, %f323, %f323;
	fma.rn.f32 	%f325, %f323, %f324, %f324;
	fma.rn.f32 	%f326, %f324, %f325, %f325;
	fma.rn.f32 	%f327, %f325, %f326, %f326;
	fma.rn.f32 	%f328, %f326, %f327, %f327;
	fma.rn.f32 	%f329, %f327, %f328, %f328;
	fma.rn.f32 	%f330, %f328, %f329, %f329;
	fma.rn.f32 	%f331, %f329, %f330, %f330;
	fma.rn.f32 	%f332, %f330, %f331, %f331;
	fma.rn.f32 	%f333, %f331, %f332, %f332;
	fma.rn.f32 	%f334, %f332, %f333, %f333;
	fma.rn.f32 	%f335, %f333, %f334, %f334;
	fma.rn.f32 	%f336, %f334, %f335, %f335;
	fma.rn.f32 	%f337, %f335, %f336, %f336;
	fma.rn.f32 	%f338, %f336, %f337, %f337;
	fma.rn.f32 	%f339, %f337, %f338, %f338;
	fma.rn.f32 	%f340, %f338, %f339, %f339;
	fma.rn.f32 	%f341, %f339, %f340, %f340;
	fma.rn.f32 	%f342, %f340, %f341, %f341;
	fma.rn.f32 	%f343, %f341, %f342, %f342;
	fma.rn.f32 	%f344, %f342, %f343, %f343;
	fma.rn.f32 	%f345, %f343, %f344, %f344;
	fma.rn.f32 	%f346, %f344, %f345, %f345;
	fma.rn.f32 	%f347, %f345, %f346, %f346;
	fma.rn.f32 	%f348, %f346, %f347, %f347;
	fma.rn.f32 	%f349, %f347, %f348, %f348;
	fma.rn.f32 	%f350, %f348, %f349, %f349;
	fma.rn.f32 	%f351, %f349, %f350, %f350;
	fma.rn.f32 	%f352, %f350, %f351, %f351;
	fma.rn.f32 	%f353, %f351, %f352, %f352;
	fma.rn.f32 	%f354, %f352, %f353, %f353;
	fma.rn.f32 	%f355, %f353, %f354, %f354;
	fma.rn.f32 	%f356, %f354, %f355, %f355;
	fma.rn.f32 	%f357, %f355, %f356, %f356;
	fma.rn.f32 	%f358, %f356, %f357, %f357;
	fma.rn.f32 	%f359, %f357, %f358, %f358;
	fma.rn.f32 	%f360, %f358, %f359, %f359;
	fma.rn.f32 	%f361, %f359, %f360, %f360;
	fma.rn.f32 	%f362, %f360, %f361, %f361;
	fma.rn.f32 	%f363, %f361, %f362, %f362;
	fma.rn.f32 	%f364, %f362, %f363, %f363;
	fma.rn.f32 	%f365, %f363, %f364, %f364;
	fma.rn.f32 	%f366, %f364, %f365, %f365;
	fma.rn.f32 	%f367, %f365, %f366, %f366;
	fma.rn.f32 	%f368, %f366, %f367, %f367;
	fma.rn.f32 	%f369, %f367, %f368, %f368;
	fma.rn.f32 	%f370, %f368, %f369, %f369;
	fma.rn.f32 	%f371, %f369, %f370, %f370;
	fma.rn.f32 	%f372, %f370, %f371, %f371;
	fma.rn.f32 	%f373, %f371, %f372, %f372;
	fma.rn.f32 	%f374, %f372, %f373, %f373;
	fma.rn.f32 	%f375, %f373, %f374, %f374;
	fma.rn.f32 	%f376, %f374, %f375, %f375;
	fma.rn.f32 	%f377, %f375, %f376, %f376;
	fma.rn.f32 	%f378, %f376, %f377, %f377;
	fma.rn.f32 	%f379, %f377, %f378, %f378;
	fma.rn.f32 	%f380, %f378, %f379, %f379;
	fma.rn.f32 	%f381, %f379, %f380, %f380;
	fma.rn.f32 	%f382, %f380, %f381, %f381;
	fma.rn.f32 	%f383, %f381, %f382, %f382;
	fma.rn.f32 	%f384, %f382, %f383, %f383;
	fma.rn.f32 	%f385, %f383, %f384, %f384;
	fma.rn.f32 	%f386, %f384, %f385, %f385;
	fma.rn.f32 	%f387, %f385, %f386, %f386;
	fma.rn.f32 	%f388, %f386, %f387, %f387;
	fma.rn.f32 	%f389, %f387, %f388, %f388;
	fma.rn.f32 	%f390, %f388, %f389, %f389;
	fma.rn.f32 	%f391, %f389, %f390, %f390;
	fma.rn.f32 	%f392, %f390, %f391, %f391;
	fma.rn.f32 	%f393, %f391, %f392, %f392;
	fma.rn.f32 	%f394, %f392, %f393, %f393;
	fma.rn.f32 	%f395, %f393, %f394, %f394;
	fma.rn.f32 	%f396, %f394, %f395, %f395;
	fma.rn.f32 	%f397, %f395, %f396, %f396;
	fma.rn.f32 	%f398, %f396, %f397, %f397;
	fma.rn.f32 	%f399, %f397, %f398, %f398;
	fma.rn.f32 	%f400, %f398, %f399, %f399;
	fma.rn.f32 	%f401, %f399, %f400, %f400;
	fma.rn.f32 	%f402, %f400, %f401, %f401;
	fma.rn.f32 	%f403, %f401, %f402, %f402;
	fma.rn.f32 	%f404, %f402, %f403, %f403;
	fma.rn.f32 	%f405, %f403, %f404, %f404;
	fma.rn.f32 	%f406, %f404, %f405, %f405;
	fma.rn.f32 	%f407, %f405, %f406, %f406;
	fma.rn.f32 	%f408, %f406, %f407, %f407;
	fma.rn.f32 	%f409, %f407, %f408, %f408;
	fma.rn.f32 	%f410, %f408, %f409, %f409;
	fma.rn.f32 	%f411, %f409, %f410, %f410;
	fma.rn.f32 	%f412, %f410, %f411, %f411;
	fma.rn.f32 	%f413, %f411, %f412, %f412;
	fma.rn.f32 	%f414, %f412, %f413, %f413;
	fma.rn.f32 	%f415, %f413, %f414, %f414;
	fma.rn.f32 	%f416, %f414, %f415, %f415;
	fma.rn.f32 	%f417, %f415, %f416, %f416;
	fma.rn.f32 	%f418, %f416, %f417, %f417;
	fma.rn.f32 	%f419, %f417, %f418, %f418;
	fma.rn.f32 	%f420, %f418, %f419, %f419;
	fma.rn.f32 	%f421, %f419, %f420, %f420;
	fma.rn.f32 	%f422, %f420, %f421, %f421;
	fma.rn.f32 	%f423, %f421, %f422, %f422;
	fma.rn.f32 	%f424, %f422, %f423, %f423;
	fma.rn.f32 	%f425, %f423, %f424, %f424;
	fma.rn.f32 	%f426, %f424, %f425, %f425;
	fma.rn.f32 	%f427, %f425, %f426, %f426;
	fma.rn.f32 	%f428, %f426, %f427, %f427;
	fma.rn.f32 	%f429, %f427, %f428, %f428;
	fma.rn.f32 	%f430, %f428, %f429, %f429;
	fma.rn.f32 	%f431, %f429, %f430, %f430;
	fma.rn.f32 	%f432, %f430, %f431, %f431;
	fma.rn.f32 	%f433, %f431, %f432, %f432;
	fma.rn.f32 	%f434, %f432, %f433, %f433;
	fma.rn.f32 	%f435, %f433, %f434, %f434;
	fma.rn.f32 	%f436, %f434, %f435, %f435;
	fma.rn.f32 	%f437, %f435, %f436, %f436;
	fma.rn.f32 	%f438, %f436, %f437, %f437;
	fma.rn.f32 	%f439, %f437, %f438, %f438;
	fma.rn.f32 	%f440, %f438, %f439, %f439;
	fma.rn.f32 	%f441, %f439, %f440, %f440;
	fma.rn.f32 	%f442, %f440, %f441, %f441;
	fma.rn.f32 	%f443, %f441, %f442, %f442;
	fma.rn.f32 	%f444, %f442, %f443, %f443;
	fma.rn.f32 	%f445, %f443, %f444, %f444;
	fma.rn.f32 	%f446, %f444, %f445, %f445;
	fma.rn.f32 	%f447, %f445, %f446, %f446;
	fma.rn.f32 	%f448, %f446, %f447, %f447;
	fma.rn.f32 	%f449, %f447, %f448, %f448;
	fma.rn.f32 	%f450, %f448, %f449, %f449;
	fma.rn.f32 	%f451, %f449, %f450, %f450;
	fma.rn.f32 	%f452, %f450, %f451, %f451;
	fma.rn.f32 	%f453, %f451, %f452, %f452;
	fma.rn.f32 	%f454, %f452, %f453, %f453;
	fma.rn.f32 	%f455, %f453, %f454, %f454;
	fma.rn.f32 	%f456, %f454, %f455, %f455;
	fma.rn.f32 	%f457, %f455, %f456, %f456;
	fma.rn.f32 	%f458, %f456, %f457, %f457;
	fma.rn.f32 	%f459, %f457, %f458, %f458;
	fma.rn.f32 	%f460, %f458, %f459, %f459;
	fma.rn.f32 	%f461, %f459, %f460, %f460;
	fma.rn.f32 	%f462, %f460, %f461, %f461;
	fma.rn.f32 	%f463, %f461, %f462, %f462;
	fma.rn.f32 	%f464, %f462, %f463, %f463;
	fma.rn.f32 	%f465, %f463, %f464, %f464;
	fma.rn.f32 	%f466, %f464, %f465, %f465;
	fma.rn.f32 	%f467, %f465, %f466, %f466;
	fma.rn.f32 	%f468, %f466, %f467, %f467;
	fma.rn.f32 	%f469, %f467, %f468, %f468;
	fma.rn.f32 	%f470, %f468, %f469, %f469;
	fma.rn.f32 	%f471, %f469, %f470, %f470;
	fma.rn.f32 	%f472, %f470, %f471, %f471;
	fma.rn.f32 	%f473, %f471, %f472, %f472;
	fma.rn.f32 	%f474, %f472, %f473, %f473;
	fma.rn.f32 	%f475, %f473, %f474, %f474;
	fma.rn.f32 	%f476, %f474, %f475, %f475;
	fma.rn.f32 	%f477, %f475, %f476, %f476;
	fma.rn.f32 	%f478, %f476, %f477, %f477;
	fma.rn.f32 	%f479, %f477, %f478, %f478;
	fma.rn.f32 	%f480, %f478, %f479, %f479;
	fma.rn.f32 	%f481, %f479, %f480, %f480;
	fma.rn.f32 	%f482, %f480, %f481, %f481;
	fma.rn.f32 	%f483, %f481, %f482, %f482;
	fma.rn.f32 	%f484, %f482, %f483, %f483;
	fma.rn.f32 	%f485, %f483, %f484, %f484;
	fma.rn.f32 	%f486, %f484, %f485, %f485;
	fma.rn.f32 	%f487, %f485, %f486, %f486;
	fma.rn.f32 	%f488, %f486, %f487, %f487;
	fma.rn.f32 	%f489, %f487, %f488, %f488;
	fma.rn.f32 	%f490, %f488, %f489, %f489;
	fma.rn.f32 	%f491, %f489, %f490, %f490;
	fma.rn.f32 	%f492, %f490, %f491, %f491;
	fma.rn.f32 	%f493, %f491, %f492, %f492;
	fma.rn.f32 	%f494, %f492, %f493, %f493;
	fma.rn.f32 	%f495, %f493, %f494, %f494;
	fma.rn.f32 	%f496, %f494, %f495, %f495;
	fma.rn.f32 	%f497, %f495, %f496, %f496;
	fma.rn.f32 	%f498, %f496, %f497, %f497;
	fma.rn.f32 	%f499, %f497, %f498, %f498;
	fma.rn.f32 	%f500, %f498, %f499, %f499;
	fma.rn.f32 	%f501, %f499, %f500, %f500;
	fma.rn.f32 	%f502, %f500, %f501, %f501;
	fma.rn.f32 	%f503, %f501, %f502, %f502;
	fma.rn.f32 	%f504, %f502, %f503, %f503;
	fma.rn.f32 	%f505, %f503, %f504, %f504;
	fma.rn.f32 	%f506, %f504, %f505, %f505;
	fma.rn.f32 	%f507, %f505, %f506, %f506;
	fma.rn.f32 	%f508, %f506, %f507, %f507;
	fma.rn.f32 	%f509, %f507, %f508, %f508;
	fma.rn.f32 	%f510, %f508, %f509, %f509;
	fma.rn.f32 	%f511, %f509, %f510, %f510;
	fma.rn.f32 	%f512, %f510, %f511, %f511;
	fma.rn.f32 	%f513, %f511, %f512, %f512;
	fma.rn.f32 	%f514, %f512, %f513, %f513;
	fma.rn.f32 	%f515, %f513, %f514, %f514;
	fma.rn.f32 	%f516, %f514, %f515, %f515;
	fma.rn.f32 	%f517, %f515, %f516, %f516;
	fma.rn.f32 	%f518, %f516, %f517, %f517;
	fma.rn.f32 	%f519, %f517, %f518, %f518;
	fma.rn.f32 	%f520, %f518, %f519, %f519;
	fma.rn.f32 	%f521, %f519, %f520, %f520;
	fma.rn.f32 	%f522, %f520, %f521, %f521;
	fma.rn.f32 	%f523, %f521, %f522, %f522;
	fma.rn.f32 	%f524, %f522, %f523, %f523;
	fma.rn.f32 	%f525, %f523, %f524, %f524;
	fma.rn.f32 	%f526, %f524, %f525, %f525;
	fma.rn.f32 	%f527, %f525, %f526, %f526;
	fma.rn.f32 	%f528, %f526, %f527, %f527;
	fma.rn.f32 	%f529, %f527, %f528, %f528;
	fma.rn.f32 	%f530, %f528, %f529, %f529;
	fma.rn.f32 	%f531, %f529, %f530, %f530;
	fma.rn.f32 	%f532, %f530, %f531, %f531;
	fma.rn.f32 	%f533, %f531, %f532, %f532;
	fma.rn.f32 	%f534, %f532, %f533, %f533;
	fma.rn.f32 	%f535, %f533, %f534, %f534;
	fma.rn.f32 	%f536, %f534, %f535, %f535;
	fma.rn.f32 	%f537, %f535, %f536, %f536;
	fma.rn.f32 	%f538, %f536, %f537, %f537;
	fma.rn.f32 	%f539, %f537, %f538, %f538;
	fma.rn.f32 	%f540, %f538, %f539, %f539;
	fma.rn.f32 	%f541, %f539, %f540, %f540;
	fma.rn.f32 	%f542, %f540, %f541, %f541;
	fma.rn.f32 	%f543, %f541, %f542, %f542;
	fma.rn.f32 	%f544, %f542, %f543, %f543;
	fma.rn.f32 	%f545, %f543, %f544, %f544;
	fma.rn.f32 	%f546, %f544, %f545, %f545;
	fma.rn.f32 	%f547, %f545, %f546, %f546;
	fma.rn.f32 	%f548, %f546, %f547, %f547;
	fma.rn.f32 	%f549, %f547, %f548, %f548;
	fma.rn.f32 	%f550, %f548, %f549, %f549;
	fma.rn.f32 	%f551, %f549, %f550, %f550;
	fma.rn.f32 	%f552, %f550, %f551, %f551;
	fma.rn.f32 	%f553, %f551, %f552, %f552;
	fma.rn.f32 	%f554, %f552, %f553, %f553;
	fma.rn.f32 	%f555, %f553, %f554, %f554;
	fma.rn.f32 	%f556, %f554, %f555, %f555;
	fma.rn.f32 	%f557, %f555, %f556, %f556;
	fma.rn.f32 	%f558, %f556, %f557, %f557;
	fma.rn.f32 	%f559, %f557, %f558, %f558;
	fma.rn.f32 	%f560, %f558, %f559, %f559;
	fma.rn.f32 	%f561, %f559, %f560, %f560;
	fma.rn.f32 	%f562, %f560, %f561, %f561;
	fma.rn.f32 	%f563, %f561, %f562, %f562;
	fma.rn.f32 	%f564, %f562, %f563, %f563;
	fma.rn.f32 	%f565, %f563, %f564, %f564;
	fma.rn.f32 	%f566, %f564, %f565, %f565;
	fma.rn.f32 	%f567, %f565, %f566, %f566;
	fma.rn.f32 	%f568, %f566, %f567, %f567;
	fma.rn.f32 	%f569, %f567, %f568, %f568;
	fma.rn.f32 	%f570, %f568, %f569, %f569;
	fma.rn.f32 	%f571, %f569, %f570, %f570;
	fma.rn.f32 	%f572, %f570, %f571, %f571;
	fma.rn.f32 	%f573, %f571, %f572, %f572;
	fma.rn.f32 	%f574, %f572, %f573, %f573;
	fma.rn.f32 	%f575, %f573, %f574, %f574;
	fma.rn.f32 	%f576, %f574, %f575, %f575;
	fma.rn.f32 	%f577, %f575, %f576, %f576;
	fma.rn.f32 	%f578, %f576, %f577, %f577;
	fma.rn.f32 	%f579, %f577, %f578, %f578;
	fma.rn.f32 	%f580, %f578, %f579, %f579;
	fma.rn.f32 	%f581, %f579, %f580, %f580;
	fma.rn.f32 	%f582, %f580, %f581, %f581;
	fma.rn.f32 	%f583, %f581, %f582, %f582;
	fma.rn.f32 	%f584, %f582, %f583, %f583;
	fma.rn.f32 	%f585, %f583, %f584, %f584;
	fma.rn.f32 	%f586, %f584, %f585, %f585;
	fma.rn.f32 	%f587, %f585, %f586, %f586;
	fma.rn.f32 	%f588, %f586, %f587, %f587;
	fma.rn.f32 	%f589, %f587, %f588, %f588;
	fma.rn.f32 	%f590, %f588, %f589, %f589;
	fma.rn.f32 	%f591, %f589, %f590, %f590;
	fma.rn.f32 	%f592, %f590, %f591, %f591;
	fma.rn.f32 	%f593, %f591, %f592, %f592;
	fma.rn.f32 	%f594, %f592, %f593, %f593;
	fma.rn.f32 	%f595, %f593, %f594, %f594;
	fma.rn.f32 	%f596, %f594, %f595, %f595;
	fma.rn.f32 	%f597, %f595, %f596, %f596;
	fma.rn.f32 	%f598, %f596, %f597, %f597;
	fma.rn.f32 	%f599, %f597, %f598, %f598;
	fma.rn.f32 	%f600, %f598, %f599, %f599;
	fma.rn.f32 	%f601, %f599, %f600, %f600;
	fma.rn.f32 	%f602, %f600, %f601, %f601;
	fma.rn.f32 	%f603, %f601, %f602, %f602;
	fma.rn.f32 	%f604, %f602, %f603, %f603;
	fma.rn.f32 	%f605, %f603, %f604, %f604;
	fma.rn.f32 	%f606, %f604, %f605, %f605;
	fma.rn.f32 	%f607, %f605, %f606, %f606;
	fma.rn.f32 	%f608, %f606, %f607, %f607;
	fma.rn.f32 	%f609, %f607, %f608, %f608;
	fma.rn.f32 	%f610, %f608, %f609, %f609;
	fma.rn.f32 	%f611, %f609, %f610, %f610;
	fma.rn.f32 	%f612, %f610, %f611, %f611;
	fma.rn.f32 	%f613, %f611, %f612, %f612;
	fma.rn.f32 	%f614, %f612, %f613, %f613;
	fma.rn.f32 	%f615, %f613, %f614, %f614;
	fma.rn.f32 	%f616, %f614, %f615, %f615;
	fma.rn.f32 	%f617, %f615, %f616, %f616;
	fma.rn.f32 	%f618, %f616, %f617, %f617;
	fma.rn.f32 	%f619, %f617, %f618, %f618;
	fma.rn.f32 	%f620, %f618, %f619, %f619;
	fma.rn.f32 	%f621, %f619, %f620, %f620;
	fma.rn.f32 	%f622, %f620, %f621, %f621;
	fma.rn.f32 	%f623, %f621, %f622, %f622;
	fma.rn.f32 	%f624, %f622, %f623, %f623;
	fma.rn.f32 	%f625, %f623, %f624, %f624;
	fma.rn.f32 	%f626, %f624, %f625, %f625;
	fma.rn.f32 	%f627, %f625, %f626, %f626;
	fma.rn.f32 	%f628, %f626, %f627, %f627;
	fma.rn.f32 	%f629, %f627, %f628, %f628;
	fma.rn.f32 	%f630, %f628, %f629, %f629;
	fma.rn.f32 	%f631, %f629, %f630, %f630;
	fma.rn.f32 	%f632, %f630, %f631, %f631;
	fma.rn.f32 	%f633, %f631, %f632, %f632;
	fma.rn.f32 	%f634, %f632, %f633, %f633;
	fma.rn.f32 	%f635, %f633, %f634, %f634;
	fma.rn.f32 	%f636, %f634, %f635, %f635;
	fma.rn.f32 	%f637, %f635, %f636, %f636;
	fma.rn.f32 	%f638, %f636, %f637, %f637;
	fma.rn.f32 	%f639, %f637, %f638, %f638;
	fma.rn.f32 	%f640, %f638, %f639, %f639;
	fma.rn.f32 	%f641, %f639, %f640, %f640;
	fma.rn.f32 	%f642, %f640, %f641, %f641;
	fma.rn.f32 	%f643, %f641, %f642, %f642;
	fma.rn.f32 	%f644, %f642, %f643, %f643;
	fma.rn.f32 	%f645, %f643, %f644, %f644;
	fma.rn.f32 	%f646, %f644, %f645, %f645;
	fma.rn.f32 	%f647, %f645, %f646, %f646;
	fma.rn.f32 	%f648, %f646, %f647, %f647;
	fma.rn.f32 	%f649, %f647, %f648, %f648;
	fma.rn.f32 	%f650, %f648, %f649, %f649;
	fma.rn.f32 	%f651, %f649, %f650, %f650;
	fma.rn.f32 	%f652, %f650, %f651, %f651;
	fma.rn.f32 	%f653, %f651, %f652, %f652;
	fma.rn.f32 	%f654, %f652, %f653, %f653;
	fma.rn.f32 	%f655, %f653, %f654, %f654;
	fma.rn.f32 	%f656, %f654, %f655, %f655;
	fma.rn.f32 	%f657, %f655, %f656, %f656;
	fma.rn.f32 	%f658, %f656, %f657, %f657;
	fma.rn.f32 	%f659, %f657, %f658, %f658;
	fma.rn.f32 	%f660, %f658, %f659, %f659;
	fma.rn.f32 	%f661, %f659, %f660, %f660;
	fma.rn.f32 	%f662, %f660, %f661, %f661;
	fma.rn.f32 	%f663, %f661, %f662, %f662;
	fma.rn.f32 	%f664, %f662, %f663, %f663;
	fma.rn.f32 	%f665, %f663, %f664, %f664;
	fma.rn.f32 	%f666, %f664, %f665, %f665;
	fma.rn.f32 	%f667, %f665, %f666, %f666;
	fma.rn.f32 	%f668, %f666, %f667, %f667;
	fma.rn.f32 	%f669, %f667, %f668, %f668;
	fma.rn.f32 	%f670, %f668, %f669, %f669;
	fma.rn.f32 	%f671, %f669, %f670, %f670;
	fma.rn.f32 	%f672, %f670, %f671, %f671;
	fma.rn.f32 	%f673, %f671, %f672, %f672;
	fma.rn.f32 	%f674, %f672, %f673, %f673;
	fma.rn.f32 	%f675, %f673, %f674, %f674;
	fma.rn.f32 	%f676, %f674, %f675, %f675;
	fma.rn.f32 	%f677, %f675, %f676, %f676;
	fma.rn.f32 	%f678, %f676, %f677, %f677;
	fma.rn.f32 	%f679, %f677, %f678, %f678;
	fma.rn.f32 	%f680, %f678, %f679, %f679;
	fma.rn.f32 	%f681, %f679, %f680, %f680;
	fma.rn.f32 	%f682, %f680, %f681, %f681;
	fma.rn.f32 	%f683, %f681, %f682, %f682;
	fma.rn.f32 	%f684, %f682, %f683, %f683;
	fma.rn.f32 	%f685, %f683, %f684, %f684;
	fma.rn.f32 	%f686, %f684, %f685, %f685;
	fma.rn.f32 	%f687, %f685, %f686, %f686;
	fma.rn.f32 	%f688, %f686, %f687, %f687;
	fma.rn.f32 	%f689, %f687, %f688, %f688;
	fma.rn.f32 	%f690, %f688, %f689, %f689;
	fma.rn.f32 	%f691, %f689, %f690, %f690;
	fma.rn.f32 	%f692, %f690, %f691, %f691;
	fma.rn.f32 	%f693, %f691, %f692, %f692;
	fma.rn.f32 	%f694, %f692, %f693, %f693;
	fma.rn.f32 	%f695, %f693, %f694, %f694;
	fma.rn.f32 	%f696, %f694, %f695, %f695;
	fma.rn.f32 	%f697, %f695, %f696, %f696;
	fma.rn.f32 	%f698, %f696, %f697, %f697;
	fma.rn.f32 	%f699, %f697, %f698, %f698;
	fma.rn.f32 	%f700, %f698, %f699, %f699;
	fma.rn.f32 	%f701, %f699, %f700, %f700;
	fma.rn.f32 	%f702, %f700, %f701, %f701;
	fma.rn.f32 	%f703, %f701, %f702, %f702;
	fma.rn.f32 	%f704, %f702, %f703, %f703;
	fma.rn.f32 	%f705, %f703, %f704, %f704;
	fma.rn.f32 	%f706, %f704, %f705, %f705;
	fma.rn.f32 	%f707, %f705, %f706, %f706;
	fma.rn.f32 	%f708, %f706, %f707, %f707;
	fma.rn.f32 	%f709, %f707, %f708, %f708;
	fma.rn.f32 	%f710, %f708, %f709, %f709;
	fma.rn.f32 	%f711, %f709, %f710, %f710;
	fma.rn.f32 	%f712, %f710, %f711, %f711;
	fma.rn.f32 	%f713, %f711, %f712, %f712;
	fma.rn.f32 	%f714, %f712, %f713, %f713;
	fma.rn.f32 	%f715, %f713, %f714, %f714;
	fma.rn.f32 	%f716, %f714, %f715, %f715;
	fma.rn.f32 	%f717, %f715, %f716, %f716;
	fma.rn.f32 	%f718, %f716, %f717, %f717;
	fma.rn.f32 	%f719, %f717, %f718, %f718;
	fma.rn.f32 	%f720, %f718, %f719, %f719;
	fma.rn.f32 	%f721, %f719, %f720, %f720;
	fma.rn.f32 	%f722, %f720, %f721, %f721;
	fma.rn.f32 	%f723, %f721, %f722, %f722;
	fma.rn.f32 	%f724, %f722, %f723, %f723;
	fma.rn.f32 	%f725, %f723, %f724, %f724;
	fma.rn.f32 	%f726, %f724, %f725, %f725;
	fma.rn.f32 	%f727, %f725, %f726, %f726;
	fma.rn.f32 	%f728, %f726, %f727, %f727;
	fma.rn.f32 	%f729, %f727, %f728, %f728;
	fma.rn.f32 	%f730, %f728, %f729, %f729;
	fma.rn.f32 	%f731, %f729, %f730, %f730;
	fma.rn.f32 	%f732, %f730, %f731, %f731;
	fma.rn.f32 	%f733, %f731, %f732, %f732;
	fma.rn.f32 	%f734, %f732, %f733, %f733;
	fma.rn.f32 	%f735, %f733, %f734, %f734;
	fma.rn.f32 	%f736, %f734, %f735, %f735;
	fma.rn.f32 	%f737, %f735, %f736, %f736;
	fma.rn.f32 	%f738, %f736, %f737, %f737;
	fma.rn.f32 	%f739, %f737, %f738, %f738;
	fma.rn.f32 	%f740, %f738, %f739, %f739;
	fma.rn.f32 	%f741, %f739, %f740, %f740;
	fma.rn.f32 	%f742, %f740, %f741, %f741;
	fma.rn.f32 	%f743, %f741, %f742, %f742;
	fma.rn.f32 	%f744, %f742, %f743, %f743;
	fma.rn.f32 	%f745, %f743, %f744, %f744;
	fma.rn.f32 	%f746, %f744, %f745, %f745;
	fma.rn.f32 	%f747, %f745, %f746, %f746;
	fma.rn.f32 	%f748, %f746, %f747, %f747;
	fma.rn.f32 	%f749, %f747, %f748, %f748;
	fma.rn.f32 	%f750, %f748, %f749, %f749;
	fma.rn.f32 	%f751, %f749, %f750, %f750;
	fma.rn.f32 	%f752, %f750, %f751, %f751;
	fma.rn.f32 	%f753, %f751, %f752, %f752;
	fma.rn.f32 	%f754, %f752, %f753, %f753;
	fma.rn.f32 	%f755, %f753, %f754, %f754;
	fma.rn.f32 	%f756, %f754, %f755, %f755;
	fma.rn.f32 	%f757, %f755, %f756, %f756;
	fma.rn.f32 	%f758, %f756, %f757, %f757;
	fma.rn.f32 	%f759, %f757, %f758, %f758;
	fma.rn.f32 	%f760, %f758, %f759, %f759;
	fma.rn.f32 	%f761, %f759, %f760, %f760;
	fma.rn.f32 	%f762, %f760, %f761, %f761;
	fma.rn.f32 	%f763, %f761, %f762, %f762;
	fma.rn.f32 	%f764, %f762, %f763, %f763;
	fma.rn.f32 	%f765, %f763, %f764, %f764;
	fma.rn.f32 	%f766, %f764, %f765, %f765;
	fma.rn.f32 	%f767, %f765, %f766, %f766;
	fma.rn.f32 	%f768, %f766, %f767, %f767;
	fma.rn.f32 	%f769, %f767, %f768, %f768;
	fma.rn.f32 	%f770, %f768, %f769, %f769;
	fma.rn.f32 	%f771, %f769, %f770, %f770;
	fma.rn.f32 	%f772, %f770, %f771, %f771;
	fma.rn.f32 	%f773, %f771, %f772, %f772;
	fma.rn.f32 	%f774, %f772, %f773, %f773;
	fma.rn.f32 	%f775, %f773, %f774, %f774;
	fma.rn.f32 	%f776, %f774, %f775, %f775;
	fma.rn.f32 	%f777, %f775, %f776, %f776;
	fma.rn.f32 	%f778, %f776, %f777, %f777;
	fma.rn.f32 	%f779, %f777, %f778, %f778;
	fma.rn.f32 	%f780, %f778, %f779, %f779;
	fma.rn.f32 	%f781, %f779, %f780, %f780;
	fma.rn.f32 	%f782, %f780, %f781, %f781;
	fma.rn.f32 	%f783, %f781, %f782, %f782;
	fma.rn.f32 	%f784, %f782, %f783, %f783;
	fma.rn.f32 	%f785, %f783, %f784, %f784;
	fma.rn.f32 	%f786, %f784, %f785, %f785;
	fma.rn.f32 	%f787, %f785, %f786, %f786;
	fma.rn.f32 	%f788, %f786, %f787, %f787;
	fma.rn.f32 	%f789, %f787, %f788, %f788;
	fma.rn.f32 	%f790, %f788, %f789, %f789;
	fma.rn.f32 	%f791, %f789, %f790, %f790;
	fma.rn.f32 	%f792, %f790, %f791, %f791;
	fma.rn.f32 	%f793, %f791, %f792, %f792;
	fma.rn.f32 	%f794, %f792, %f793, %f793;
	fma.rn.f32 	%f795, %f793, %f794, %f794;
	fma.rn.f32 	%f796, %f794, %f795, %f795;
	fma.rn.f32 	%f797, %f795, %f796, %f796;
	fma.rn.f32 	%f798, %f796, %f797, %f797;
	fma.rn.f32 	%f799, %f797, %f798, %f798;
	fma.rn.f32 	%f800, %f798, %f799, %f799;
	fma.rn.f32 	%f801, %f799, %f800, %f800;
	fma.rn.f32 	%f802, %f800, %f801, %f801;
	fma.rn.f32 	%f803, %f801, %f802, %f802;
	fma.rn.f32 	%f804, %f802, %f803, %f803;
	fma.rn.f32 	%f805, %f803, %f804, %f804;
	fma.rn.f32 	%f806, %f804, %f805, %f805;
	fma.rn.f32 	%f807, %f805, %f806, %f806;
	fma.rn.f32 	%f808, %f806, %f807, %f807;
	fma.rn.f32 	%f809, %f807, %f808, %f808;
	fma.rn.f32 	%f810, %f808, %f809, %f809;
	fma.rn.f32 	%f811, %f809, %f810, %f810;
	fma.rn.f32 	%f812, %f810, %f811, %f811;
	fma.rn.f32 	%f813, %f811, %f812, %f812;
	fma.rn.f32 	%f814, %f812, %f813, %f813;
	fma.rn.f32 	%f815, %f813, %f814, %f814;
	fma.rn.f32 	%f816, %f814, %f815, %f815;
	fma.rn.f32 	%f817, %f815, %f816, %f816;
	fma.rn.f32 	%f818, %f816, %f817, %f817;
	fma.rn.f32 	%f819, %f817, %f818, %f818;
	fma.rn.f32 	%f820, %f818, %f819, %f819;
	fma.rn.f32 	%f821, %f819, %f820, %f820;
	fma.rn.f32 	%f822, %f820, %f821, %f821;
	fma.rn.f32 	%f823, %f821, %f822, %f822;
	fma.rn.f32 	%f824, %f822, %f823, %f823;
	fma.rn.f32 	%f825, %f823, %f824, %f824;
	fma.rn.f32 	%f826, %f824, %f825, %f825;
	fma.rn.f32 	%f827, %f825, %f826, %f826;
	fma.rn.f32 	%f828, %f826, %f827, %f827;
	fma.rn.f32 	%f829, %f827, %f828, %f828;
	fma.rn.f32 	%f830, %f828, %f829, %f829;
	fma.rn.f32 	%f831, %f829, %f830, %f830;
	fma.rn.f32 	%f832, %f830, %f831, %f831;
	fma.rn.f32 	%f833, %f831, %f832, %f832;
	fma.rn.f32 	%f834, %f832, %f833, %f833;
	fma.rn.f32 	%f835, %f833, %f834, %f834;
	fma.rn.f32 	%f836, %f834, %f835, %f835;
	fma.rn.f32 	%f837, %f835, %f836, %f836;
	fma.rn.f32 	%f838, %f836, %f837, %f837;
	fma.rn.f32 	%f839, %f837, %f838, %f838;
	fma.rn.f32 	%f840, %f838, %f839, %f839;
	fma.rn.f32 	%f841, %f839, %f840, %f840;
	fma.rn.f32 	%f842, %f840, %f841, %f841;
	fma.rn.f32 	%f843, %f841, %f842, %f842;
	fma.rn.f32 	%f844, %f842, %f843, %f843;
	fma.rn.f32 	%f845, %f843, %f844, %f844;
	fma.rn.f32 	%f846, %f844, %f845, %f845;
	fma.rn.f32 	%f847, %f845, %f846, %f846;
	fma.rn.f32 	%f848, %f846, %f847, %f847;
	fma.rn.f32 	%f849, %f847, %f848, %f848;
	fma.rn.f32 	%f850, %f848, %f849, %f849;
	fma.rn.f32 	%f851, %f849, %f850, %f850;
	fma.rn.f32 	%f852, %f850, %f851, %f851;
	fma.rn.f32 	%f853, %f851, %f852, %f852;
	fma.rn.f32 	%f854, %f852, %f853, %f853;
	fma.rn.f32 	%f855, %f853, %f854, %f854;
	fma.rn.f32 	%f856, %f854, %f855, %f855;
	fma.rn.f32 	%f857, %f855, %f856, %f856;
	fma.rn.f32 	%f858, %f856, %f857, %f857;
	fma.rn.f32 	%f859, %f857, %f858, %f858;
	fma.rn.f32 	%f860, %f858, %f859, %f859;
	fma.rn.f32 	%f861, %f859, %f860, %f860;
	fma.rn.f32 	%f862, %f860, %f861, %f861;
	fma.rn.f32 	%f863, %f861, %f862, %f862;
	fma.rn.f32 	%f864, %f862, %f863, %f863;
	fma.rn.f32 	%f865, %f863, %f864, %f864;
	fma.rn.f32 	%f866, %f864, %f865, %f865;
	fma.rn.f32 	%f867, %f865, %f866, %f866;
	fma.rn.f32 	%f868, %f866, %f867, %f867;
	fma.rn.f32 	%f869, %f867, %f868, %f868;
	fma.rn.f32 	%f870, %f868, %f869, %f869;
	fma.rn.f32 	%f871, %f869, %f870, %f870;
	fma.rn.f32 	%f872, %f870, %f871, %f871;
	fma.rn.f32 	%f873, %f871, %f872, %f872;
	fma.rn.f32 	%f874, %f872, %f873, %f873;
	fma.rn.f32 	%f875, %f873, %f874, %f874;
	fma.rn.f32 	%f876, %f874, %f875, %f875;
	fma.rn.f32 	%f877, %f875, %f876, %f876;
	fma.rn.f32 	%f878, %f876, %f877, %f877;
	fma.rn.f32 	%f879, %f877, %f878, %f878;
	fma.rn.f32 	%f880, %f878, %f879, %f879;
	fma.rn.f32 	%f881, %f879, %f880, %f880;
	fma.rn.f32 	%f882, %f880, %f881, %f881;
	fma.rn.f32 	%f883, %f881, %f882, %f882;
	fma.rn.f32 	%f884, %f882, %f883, %f883;
	fma.rn.f32 	%f885, %f883, %f884, %f884;
	fma.rn.f32 	%f886, %f884, %f885, %f885;
	fma.rn.f32 	%f887, %f885, %f886, %f886;
	fma.rn.f32 	%f888, %f886, %f887, %f887;
	fma.rn.f32 	%f889, %f887, %f888, %f888;
	fma.rn.f32 	%f890, %f888, %f889, %f889;
	fma.rn.f32 	%f891, %f889, %f890, %f890;
	fma.rn.f32 	%f892, %f890, %f891, %f891;
	fma.rn.f32 	%f893, %f891, %f892, %f892;
	fma.rn.f32 	%f894, %f892, %f893, %f893;
	fma.rn.f32 	%f895, %f893, %f894, %f894;
	fma.rn.f32 	%f896, %f894, %f895, %f895;
	fma.rn.f32 	%f897, %f895, %f896, %f896;
	fma.rn.f32 	%f898, %f896, %f897, %f897;
	fma.rn.f32 	%f899, %f897, %f898, %f898;
	fma.rn.f32 	%f900, %f898, %f899, %f899;
	fma.rn.f32 	%f901, %f899, %f900, %f900;
	fma.rn.f32 	%f902, %f900, %f901, %f901;
	fma.rn.f32 	%f903, %f901, %f902, %f902;
	fma.rn.f32 	%f904, %f902, %f903, %f903;
	fma.rn.f32 	%f905, %f903, %f904, %f904;
	fma.rn.f32 	%f906, %f904, %f905, %f905;
	fma.rn.f32 	%f907, %f905, %f906, %f906;
	fma.rn.f32 	%f908, %f906, %f907, %f907;
	fma.rn.f32 	%f909, %f907, %f908, %f908;
	fma.rn.f32 	%f910, %f908, %f909, %f909;
	fma.rn.f32 	%f911, %f909, %f910, %f910;
	fma.rn.f32 	%f912, %f910, %f911, %f911;
	fma.rn.f32 	%f913, %f911, %f912, %f912;
	fma.rn.f32 	%f914, %f912, %f913, %f913;
	fma.rn.f32 	%f915, %f913, %f914, %f914;
	fma.rn.f32 	%f916, %f914, %f915, %f915;
	fma.rn.f32 	%f917, %f915, %f916, %f916;
	fma.rn.f32 	%f918, %f916, %f917, %f917;
	fma.rn.f32 	%f919, %f917, %f918, %f918;
	fma.rn.f32 	%f920, %f918, %f919, %f919;
	fma.rn.f32 	%f921, %f919, %f920, %f920;
	fma.rn.f32 	%f922, %f920, %f921, %f921;
	fma.rn.f32 	%f923, %f921, %f922, %f922;
	fma.rn.f32 	%f924, %f922, %f923, %f923;
	fma.rn.f32 	%f925, %f923, %f924, %f924;
	fma.rn.f32 	%f926, %f924, %f925, %f925;
	fma.rn.f32 	%f927, %f925, %f926, %f926;
	fma.rn.f32 	%f928, %f926, %f927, %f927;
	fma.rn.f32 	%f929, %f927, %f928, %f928;
	fma.rn.f32 	%f930, %f928, %f929, %f929;
	fma.rn.f32 	%f931, %f929, %f930, %f930;
	fma.rn.f32 	%f932, %f930, %f931, %f931;
	fma.rn.f32 	%f933, %f931, %f932, %f932;
	fma.rn.f32 	%f934, %f932, %f933, %f933;
	fma.rn.f32 	%f935, %f933, %f934, %f934;
	fma.rn.f32 	%f936, %f934, %f935, %f935;
	fma.rn.f32 	%f937, %f935, %f936, %f936;
	fma.rn.f32 	%f938, %f936, %f937, %f937;
	fma.rn.f32 	%f939, %f937, %f938, %f938;
	fma.rn.f32 	%f940, %f938, %f939, %f939;
	fma.rn.f32 	%f941, %f939, %f940, %f940;
	fma.rn.f32 	%f942, %f940, %f941, %f941;
	fma.rn.f32 	%f943, %f941, %f942, %f942;
	fma.rn.f32 	%f944, %f942, %f943, %f943;
	fma.rn.f32 	%f945, %f943, %f944, %f944;
	fma.rn.f32 	%f946, %f944, %f945, %f945;
	fma.rn.f32 	%f947, %f945, %f946, %f946;
	fma.rn.f32 	%f948, %f946, %f947, %f947;
	fma.rn.f32 	%f949, %f947, %f948, %f948;
	fma.rn.f32 	%f950, %f948, %f949, %f949;
	fma.rn.f32 	%f951, %f949, %f950, %f950;
	fma.rn.f32 	%f952, %f950, %f951, %f951;
	fma.rn.f32 	%f953, %f951, %f952, %f952;
	fma.rn.f32 	%f954, %f952, %f953, %f953;
	fma.rn.f32 	%f955, %f953, %f954, %f954;
	fma.rn.f32 	%f956, %f954, %f955, %f955;
	fma.rn.f32 	%f957, %f955, %f956, %f956;
	fma.rn.f32 	%f958, %f956, %f957, %f957;
	fma.rn.f32 	%f959, %f957, %f958, %f958;
	fma.rn.f32 	%f960, %f958, %f959, %f959;
	fma.rn.f32 	%f961, %f959, %f960, %f960;
	fma.rn.f32 	%f962, %f960, %f961, %f961;
	fma.rn.f32 	%f963, %f961, %f962, %f962;
	fma.rn.f32 	%f964, %f962, %f963, %f963;
	fma.rn.f32 	%f965, %f963, %f964, %f964;
	fma.rn.f32 	%f966, %f964, %f965, %f965;
	fma.rn.f32 	%f967, %f965, %f966, %f966;
	fma.rn.f32 	%f968, %f966, %f967, %f967;
	fma.rn.f32 	%f969, %f967, %f968, %f968;
	fma.rn.f32 	%f970, %f968, %f969, %f969;
	fma.rn.f32 	%f971, %f969, %f970, %f970;
	fma.rn.f32 	%f972, %f970, %f971, %f971;
	fma.rn.f32 	%f973, %f971, %f972, %f972;
	fma.rn.f32 	%f974, %f972, %f973, %f973;
	fma.rn.f32 	%f975, %f973, %f974, %f974;
	fma.rn.f32 	%f976, %f974, %f975, %f975;
	fma.rn.f32 	%f977, %f975, %f976, %f976;
	fma.rn.f32 	%f978, %f976, %f977, %f977;
	fma.rn.f32 	%f979, %f977, %f978, %f978;
	fma.rn.f32 	%f980, %f978, %f979, %f979;
	fma.rn.f32 	%f981, %f979, %f980, %f980;
	fma.rn.f32 	%f982, %f980, %f981, %f981;
	fma.rn.f32 	%f983, %f981, %f982, %f982;
	fma.rn.f32 	%f984, %f982, %f983, %f983;
	fma.rn.f32 	%f985, %f983, %f984, %f984;
	fma.rn.f32 	%f986, %f984, %f985, %f985;
	fma.rn.f32 	%f987, %f985, %f986, %f986;
	fma.rn.f32 	%f988, %f986, %f987, %f987;
	fma.rn.f32 	%f989, %f987, %f988, %f988;
	fma.rn.f32 	%f990, %f988, %f989, %f989;
	fma.rn.f32 	%f991, %f989, %f990, %f990;
	fma.rn.f32 	%f992, %f990, %f991, %f991;
	fma.rn.f32 	%f993, %f991, %f992, %f992;
	fma.rn.f32 	%f994, %f992, %f993, %f993;
	fma.rn.f32 	%f995, %f993, %f994, %f994;
	fma.rn.f32 	%f996, %f994, %f995, %f995;
	fma.rn.f32 	%f997, %f995, %f996, %f996;
	fma.rn.f32 	%f998, %f996, %f997, %f997;
	fma.rn.f32 	%f999, %f997, %f998, %f998;
	fma.rn.f32 	%f1000, %f998, %f999, %f999;
	fma.rn.f32 	%f1001, %f999, %f1000, %f1000;
	fma.rn.f32 	%f1002, %f1000, %f1001, %f1001;
	fma.rn.f32 	%f1003, %f1001, %f1002, %f1002;
	fma.rn.f32 	%f1004, %f1002, %f1003, %f1003;
	fma.rn.f32 	%f1005, %f1003, %f1004, %f1004;
	fma.rn.f32 	%f1006, %f1004, %f1005, %f1005;
	fma.rn.f32 	%f1007, %f1005, %f1006, %f1006;
	fma.rn.f32 	%f1008, %f1006, %f1007, %f1007;
	fma.rn.f32 	%f1009, %f1007, %f1008, %f1008;
	fma.rn.f32 	%f1010, %f1008, %f1009, %f1009;
	fma.rn.f32 	%f1011, %f1009, %f1010, %f1010;
	fma.rn.f32 	%f1012, %f1010, %f1011, %f1011;
	fma.rn.f32 	%f1013, %f1011, %f1012, %f1012;
	fma.rn.f32 	%f1014, %f1012, %f1013, %f1013;
	fma.rn.f32 	%f1015, %f1013, %f1014, %f1014;
	fma.rn.f32 	%f1016, %f1014, %f1015, %f1015;
	fma.rn.f32 	%f1017, %f1015, %f1016, %f1016;
	fma.rn.f32 	%f1018, %f1016, %f1017, %f1017;
	fma.rn.f32 	%f1019, %f1017, %f1018, %f1018;
	fma.rn.f32 	%f1020, %f1018, %f1019, %f1019;
	fma.rn.f32 	%f1021, %f1019, %f1020, %f1020;
	fma.rn.f32 	%f1022, %f1020, %f1021, %f1021;
	fma.rn.f32 	%f1023, %f1021, %f1022, %f1022;
	fma.rn.f32 	%f1024, %f1022, %f1023, %f1023;
	fma.rn.f32 	%f1025, %f1023, %f1024, %f1024;
	fma.rn.f32 	%f1026, %f1024, %f1025, %f1025;
	fma.rn.f32 	%f1027, %f1025, %f1026, %f1026;
	fma.rn.f32 	%f1028, %f1026, %f1027, %f1027;
	fma.rn.f32 	%f1029, %f1027, %f1028, %f1028;
	fma.rn.f32 	%f1030, %f1028, %f1029, %f1029;
	fma.rn.f32 	%f1031, %f1029, %f1030, %f1030;
	fma.rn.f32 	%f1032, %f1030, %f1031, %f1031;
	fma.rn.f32 	%f1033, %f1031, %f1032, %f1032;
	fma.rn.f32 	%f1034, %f1032, %f1033, %f1033;
	fma.rn.f32 	%f1035, %f1033, %f1034, %f1034;
	fma.rn.f32 	%f1036, %f1034, %f1035, %f1035;
	fma.rn.f32 	%f1037, %f1035, %f1036, %f1036;
	fma.rn.f32 	%f1038, %f1036, %f1037, %f1037;
	fma.rn.f32 	%f1039, %f1037, %f1038, %f1038;
	fma.rn.f32 	%f1040, %f1038, %f1039, %f1039;
	fma.rn.f32 	%f1041, %f1039, %f1040, %f1040;
	fma.rn.f32 	%f1042, %f1040, %f1041, %f1041;
	fma.rn.f32 	%f1043, %f1041, %f1042, %f1042;
	fma.rn.f32 	%f1044, %f1042, %f1043, %f1043;
	fma.rn.f32 	%f1045, %f1043, %f1044, %f1044;
	fma.rn.f32 	%f1046, %f1044, %f1045, %f1045;
	fma.rn.f32 	%f1047, %f1045, %f1046, %f1046;
	fma.rn.f32 	%f1048, %f1046, %f1047, %f1047;
	fma.rn.f32 	%f1049, %f1047, %f1048, %f1048;
	fma.rn.f32 	%f1050, %f1048, %f1049, %f1049;
	fma.rn.f32 	%f1051, %f1049, %f1050, %f1050;
	fma.rn.f32 	%f1052, %f1050, %f1051, %f1051;
	fma.rn.f32 	%f1053, %f1051, %f1052, %f1052;
	fma.rn.f32 	%f1054, %f1052, %f1053, %f1053;
	fma.rn.f32 	%f1055, %f1053, %f1054, %f1054;
	fma.rn.f32 	%f1056, %f1054, %f1055, %f1055;
	fma.rn.f32 	%f1057, %f1055, %f1056, %f1056;
	fma.rn.f32 	%f1058, %f1056, %f1057, %f1057;
	fma.rn.f32 	%f1059, %f1057, %f1058, %f1058;
	fma.rn.f32 	%f1060, %f1058, %f1059, %f1059;
	fma.rn.f32 	%f1061, %f1059, %f1060, %f1060;
	fma.rn.f32 	%f1062, %f1060, %f1061, %f1061;
	fma.rn.f32 	%f1063, %f1061, %f1062, %f1062;
	fma.rn.f32 	%f1064, %f1062, %f1063, %f1063;
	fma.rn.f32 	%f1065, %f1063, %f1064, %f1064;
	fma.rn.f32 	%f1066, %f1064, %f1065, %f1065;
	fma.rn.f32 	%f1067, %f1065, %f1066, %f1066;
	fma.rn.f32 	%f1068, %f1066, %f1067, %f1067;
	fma.rn.f32 	%f1069, %f1067, %f1068, %f1068;
	fma.rn.f32 	%f1070, %f1068, %f1069, %f1069;
	fma.rn.f32 	%f1071, %f1069, %f1070, %f1070;
	fma.rn.f32 	%f1072, %f1070, %f1071, %f1071;
	fma.rn.f32 	%f1073, %f1071, %f1072, %f1072;
	fma.rn.f32 	%f1074, %f1072, %f1073, %f1073;
	fma.rn.f32 	%f1075, %f1073, %f1074, %f1074;
	fma.rn.f32 	%f1076, %f1074, %f1075, %f1075;
	fma.rn.f32 	%f1077, %f1075, %f1076, %f1076;
	fma.rn.f32 	%f1078, %f1076, %f1077, %f1077;
	fma.rn.f32 	%f1079, %f1077, %f1078, %f1078;
	fma.rn.f32 	%f1080, %f1078, %f1079, %f1079;
	fma.rn.f32 	%f1081, %f1079, %f1080, %f1080;
	fma.rn.f32 	%f1082, %f1080, %f1081, %f1081;
	fma.rn.f32 	%f1083, %f1081, %f1082, %f1082;
	fma.rn.f32 	%f1084, %f1082, %f1083, %f1083;
	fma.rn.f32 	%f1085, %f1083, %f1084, %f1084;
	fma.rn.f32 	%f1086, %f1084, %f1085, %f1085;
	fma.rn.f32 	%f1087, %f1085, %f1086, %f1086;
	fma.rn.f32 	%f1088, %f1086, %f1087, %f1087;
	fma.rn.f32 	%f1089, %f1087, %f1088, %f1088;
	fma.rn.f32 	%f1090, %f1088, %f1089, %f1089;
	fma.rn.f32 	%f1091, %f1089, %f1090, %f1090;
	fma.rn.f32 	%f1092, %f1090, %f1091, %f1091;
	fma.rn.f32 	%f1093, %f1091, %f1092, %f1092;
	fma.rn.f32 	%f1094, %f1092, %f1093, %f1093;
	fma.rn.f32 	%f1095, %f1093, %f1094, %f1094;
	fma.rn.f32 	%f1096, %f1094, %f1095, %f1095;
	fma.rn.f32 	%f1097, %f1095, %f1096, %f1096;
	fma.rn.f32 	%f1098, %f1096, %f1097, %f1097;
	fma.rn.f32 	%f1099, %f1097, %f1098, %f1098;
	fma.rn.f32 	%f1100, %f1098, %f1099, %f1099;
	fma.rn.f32 	%f1101, %f1099, %f1100, %f1100;
	fma.rn.f32 	%f1102, %f1100, %f1101, %f1101;
	fma.rn.f32 	%f1103, %f1101, %f1102, %f1102;
	fma.rn.f32 	%f1104, %f1102, %f1103, %f1103;
	fma.rn.f32 	%f1105, %f1103, %f1104, %f1104;
	fma.rn.f32 	%f1106, %f1104, %f1105, %f1105;
	fma.rn.f32 	%f1107, %f1105, %f1106, %f1106;
	fma.rn.f32 	%f1108, %f1106, %f1107, %f1107;
	fma.rn.f32 	%f1109, %f1107, %f1108, %f1108;
	fma.rn.f32 	%f1110, %f1108, %f1109, %f1109;
	fma.rn.f32 	%f1111, %f1109, %f1110, %f1110;
	fma.rn.f32 	%f1112, %f1110, %f1111, %f1111;
	fma.rn.f32 	%f1113, %f1111, %f1112, %f1112;
	fma.rn.f32 	%f1114, %f1112, %f1113, %f1113;
	fma.rn.f32 	%f1115, %f1113, %f1114, %f1114;
	fma.rn.f32 	%f1116, %f1114, %f1115, %f1115;
	fma.rn.f32 	%f1117, %f1115, %f1116, %f1116;
	fma.rn.f32 	%f1118, %f1116, %f1117, %f1117;
	fma.rn.f32 	%f1119, %f1117, %f1118, %f1118;
	fma.rn.f32 	%f1120, %f1118, %f1119, %f1119;
	fma.rn.f32 	%f1121, %f1119, %f1120, %f1120;
	fma.rn.f32 	%f1122, %f1120, %f1121, %f1121;
	fma.rn.f32 	%f1123, %f1121, %f1122, %f1122;
	fma.rn.f32 	%f1124, %f1122, %f1123, %f1123;
	fma.rn.f32 	%f1125, %f1123, %f1124, %f1124;
	fma.rn.f32 	%f1126, %f1124, %f1125, %f1125;
	fma.rn.f32 	%f1127, %f1125, %f1126, %f1126;
	fma.rn.f32 	%f1128, %f1126, %f1127, %f1127;
	fma.rn.f32 	%f1129, %f1127, %f1128, %f1128;
	fma.rn.f32 	%f1130, %f1128, %f1129, %f1129;
	fma.rn.f32 	%f1131, %f1129, %f1130, %f1130;
	fma.rn.f32 	%f1132, %f1130, %f1131, %f1131;
	fma.rn.f32 	%f1133, %f1131, %f1132, %f1132;
	fma.rn.f32 	%f1134, %f1132, %f1133, %f1133;
	fma.rn.f32 	%f1135, %f1133, %f1134, %f1134;
	fma.rn.f32 	%f1136, %f1134, %f1135, %f1135;
	fma.rn.f32 	%f1137, %f1135, %f1136, %f1136;
	fma.rn.f32 	%f1138, %f1136, %f1137, %f1137;
	fma.rn.f32 	%f1139, %f1137, %f1138, %f1138;
	fma.rn.f32 	%f1140, %f1138, %f1139, %f1139;
	fma.rn.f32 	%f1141, %f1139, %f1140, %f1140;
	fma.rn.f32 	%f1142, %f1140, %f1141, %f1141;
	fma.rn.f32 	%f1143, %f1141, %f1142, %f1142;
	fma.rn.f32 	%f1144, %f1142, %f1143, %f1143;
	fma.rn.f32 	%f1145, %f1143, %f1144, %f1144;
	fma.rn.f32 	%f1146, %f1144, %f1145, %f1145;
	fma.rn.f32 	%f1147, %f1145, %f1146, %f1146;
	fma.rn.f32 	%f1148, %f1146, %f1147, %f1147;
	fma.rn.f32 	%f1149, %f1147, %f1148, %f1148;
	fma.rn.f32 	%f1150, %f1148, %f1149, %f1149;
	fma.rn.f32 	%f1151, %f1149, %f1150, %f1150;
	fma.rn.f32 	%f1152, %f1150, %f1151, %f1151;
	fma.rn.f32 	%f1153, %f1151, %f1152, %f1152;
	fma.rn.f32 	%f1154, %f1152, %f1153, %f1153;
	fma.rn.f32 	%f1155, %f1153, %f1154, %f1154;
	fma.rn.f32 	%f1156, %f1154, %f1155, %f1155;
	fma.rn.f32 	%f1157, %f1155, %f1156, %f1156;
	fma.rn.f32 	%f1158, %f1156, %f1157, %f1157;
	fma.rn.f32 	%f1159, %f1157, %f1158, %f1158;
	fma.rn.f32 	%f1160, %f1158, %f1159, %f1159;
	fma.rn.f32 	%f1161, %f1159, %f1160, %f1160;
	fma.rn.f32 	%f1162, %f1160, %f1161, %f1161;
	fma.rn.f32 	%f1163, %f1161, %f1162, %f1162;
	fma.rn.f32 	%f1164, %f1162, %f1163, %f1163;
	fma.rn.f32 	%f1165, %f1163, %f1164, %f1164;
	fma.rn.f32 	%f1166, %f1164, %f1165, %f1165;
	fma.rn.f32 	%f1167, %f1165, %f1166, %f1166;
	fma.rn.f32 	%f1168, %f1166, %f1167, %f1167;
	fma.rn.f32 	%f1169, %f1167, %f1168, %f1168;
	fma.rn.f32 	%f1170, %f1168, %f1169, %f1169;
	fma.rn.f32 	%f1171, %f1169, %f1170, %f1170;
	fma.rn.f32 	%f1172, %f1170, %f1171, %f1171;
	fma.rn.f32 	%f1173, %f1171, %f1172, %f1172;
	fma.rn.f32 	%f1174, %f1172, %f1173, %f1173;
	fma.rn.f32 	%f1175, %f1173, %f1174, %f1174;
	fma.rn.f32 	%f1176, %f1174, %f1175, %f1175;
	fma.rn.f32 	%f1177, %f1175, %f1176, %f1176;
	fma.rn.f32 	%f1178, %f1176, %f1177, %f1177;
	fma.rn.f32 	%f1179, %f1177, %f1178, %f1178;
	fma.rn.f32 	%f1180, %f1178, %f1179, %f1179;
	fma.rn.f32 	%f1181, %f1179, %f1180, %f1180;
	fma.rn.f32 	%f1182, %f1180, %f1181, %f1181;
	fma.rn.f32 	%f1183, %f1181, %f1182, %f1182;
	fma.rn.f32 	%f1184, %f1182, %f1183, %f1183;
	fma.rn.f32 	%f1185, %f1183, %f1184, %f1184;
	fma.rn.f32 	%f1186, %f1184, %f1185, %f1185;
	fma.rn.f32 	%f1187, %f1185, %f1186, %f1186;
	fma.rn.f32 	%f1188, %f1186, %f1187, %f1187;
	fma.rn.f32 	%f1189, %f1187, %f1188, %f1188;
	fma.rn.f32 	%f1190, %f1188, %f1189, %f1189;
	fma.rn.f32 	%f1191, %f1189, %f1190, %f1190;
	fma.rn.f32 	%f1192, %f1190, %f1191, %f1191;
	fma.rn.f32 	%f1193, %f1191, %f1192, %f1192;
	fma.rn.f32 	%f1194, %f1192, %f1193, %f1193;
	fma.rn.f32 	%f1195, %f1193, %f1194, %f1194;
	fma.rn.f32 	%f1196, %f1194, %f1195, %f1195;
	fma.rn.f32 	%f1197, %f1195, %f1196, %f1196;
	fma.rn.f32 	%f1198, %f1196, %f1197, %f1197;
	fma.rn.f32 	%f1199, %f1197, %f1198, %f1198;
	fma.rn.f32 	%f1200, %f1198, %f1199, %f1199;
	fma.rn.f32 	%f1201, %f1199, %f1200, %f1200;
	fma.rn.f32 	%f1202, %f1200, %f1201, %f1201;
	fma.rn.f32 	%f1203, %f1201, %f1202, %f1202;
	fma.rn.f32 	%f1204, %f1202, %f1203, %f1203;
	fma.rn.f32 	%f1205, %f1203, %f1204, %f1204;
	fma.rn.f32 	%f1206, %f1204, %f1205, %f1205;
	fma.rn.f32 	%f1207, %f1205, %f1206, %f1206;
	fma.rn.f32 	%f1208, %f1206, %f1207, %f1207;
	fma.rn.f32 	%f1209, %f1207, %f1208, %f1208;
	fma.rn.f32 	%f1210, %f1208, %f1209, %f1209;
	fma.rn.f32 	%f1211, %f1209, %f1210, %f1210;
	fma.rn.f32 	%f1212, %f1210, %f1211, %f1211;
	fma.rn.f32 	%f1213, %f1211, %f1212, %f1212;
	fma.rn.f32 	%f1214, %f1212, %f1213, %f1213;
	fma.rn.f32 	%f1215, %f1213, %f1214, %f1214;
	fma.rn.f32 	%f1216, %f1214, %f1215, %f1215;
	fma.rn.f32 	%f1217, %f1215, %f1216, %f1216;
	fma.rn.f32 	%f1218, %f1216, %f1217, %f1217;
	fma.rn.f32 	%f1219, %f1217, %f1218, %f1218;
	fma.rn.f32 	%f1220, %f1218, %f1219, %f1219;
	fma.rn.f32 	%f1221, %f1219, %f1220, %f1220;
	fma.rn.f32 	%f1222, %f1220, %f1221, %f1221;
	fma.rn.f32 	%f1223, %f1221, %f1222, %f1222;
	fma.rn.f32 	%f1224, %f1222, %f1223, %f1223;
	fma.rn.f32 	%f1225, %f1223, %f1224, %f1224;
	fma.rn.f32 	%f1226, %f1224, %f1225, %f1225;
	fma.rn.f32 	%f1227, %f1225, %f1226, %f1226;
	fma.rn.f32 	%f1228, %f1226, %f1227, %f1227;
	fma.rn.f32 	%f1229, %f1227, %f1228, %f1228;
	fma.rn.f32 	%f1230, %f1228, %f1229, %f1229;
	fma.rn.f32 	%f1231, %f1229, %f1230, %f1230;
	fma.rn.f32 	%f1232, %f1230, %f1231, %f1231;
	fma.rn.f32 	%f1233, %f1231, %f1232, %f1232;
	fma.rn.f32 	%f1234, %f1232, %f1233, %f1233;
	fma.rn.f32 	%f1235, %f1233, %f1234, %f1234;
	fma.rn.f32 	%f1236, %f1234, %f1235, %f1235;
	fma.rn.f32 	%f1237, %f1235, %f1236, %f1236;
	fma.rn.f32 	%f1238, %f1236, %f1237, %f1237;
	fma.rn.f32 	%f1239, %f1237, %f1238, %f1238;
	fma.rn.f32 	%f1240, %f1238, %f1239, %f1239;
	fma.rn.f32 	%f1241, %f1239, %f1240, %f1240;
	fma.rn.f32 	%f1242, %f1240, %f1241, %f1241;
	fma.rn.f32 	%f1243, %f1241, %f1242, %f1242;
	fma.rn.f32 	%f1244, %f1242, %f1243, %f1243;
	fma.rn.f32 	%f1245, %f1243, %f1244, %f1244;
	fma.rn.f32 	%f1246, %f1244, %f1245, %f1245;
	fma.rn.f32 	%f1247, %f1245, %f1246, %f1246;
	fma.rn.f32 	%f1248, %f1246, %f1247, %f1247;
	fma.rn.f32 	%f1249, %f1247, %f1248, %f1248;
	fma.rn.f32 	%f1250, %f1248, %f1249, %f1249;
	fma.rn.f32 	%f1251, %f1249, %f1250, %f1250;
	fma.rn.f32 	%f1252, %f1250, %f1251, %f1251;
	fma.rn.f32 	%f1253, %f1251, %f1252, %f1252;
	fma.rn.f32 	%f1254, %f1252, %f1253, %f1253;
	fma.rn.f32 	%f1255, %f1253, %f1254, %f1254;
	fma.rn.f32 	%f1256, %f1254, %f1255, %f1255;
	fma.rn.f32 	%f1257, %f1255, %f1256, %f1256;
	fma.rn.f32 	%f1258, %f1256, %f1257, %f1257;
	fma.rn.f32 	%f1259, %f1257, %f1258, %f1258;
	fma.rn.f32 	%f1260, %f1258, %f1259, %f1259;
	fma.rn.f32 	%f1261, %f1259, %f1260, %f1260;
	fma.rn.f32 	%f1262, %f1260, %f1261, %f1261;
	fma.rn.f32 	%f1263, %f1261, %f1262, %f1262;
	fma.rn.f32 	%f1264, %f1262, %f1263, %f1263;
	fma.rn.f32 	%f1265, %f1263, %f1264, %f1264;
	fma.rn.f32 	%f1266, %f1264, %f1265, %f1265;
	fma.rn.f32 	%f1267, %f1265, %f1266, %f1266;
	fma.rn.f32 	%f1268, %f1266, %f1267, %f1267;
	fma.rn.f32 	%f1269, %f1267, %f1268, %f1268;
	fma.rn.f32 	%f1270, %f1268, %f1269, %f1269;
	fma.rn.f32 	%f1271, %f1269, %f1270, %f1270;
	fma.rn.f32 	%f1272, %f1270, %f1271, %f1271;
	fma.rn.f32 	%f1273, %f1271, %f1272, %f1272;
	fma.rn.f32 	%f1274, %f1272, %f1273, %f1273;
	fma.rn.f32 	%f1275, %f1273, %f1274, %f1274;
	fma.rn.f32 	%f1276, %f1274, %f1275, %f1275;
	fma.rn.f32 	%f1277, %f1275, %f1276, %f1276;
	fma.rn.f32 	%f1278, %f1276, %f1277, %f1277;
	fma.rn.f32 	%f1279, %f1277, %f1278, %f1278;
	fma.rn.f32 	%f1280, %f1278, %f1279, %f1279;
	fma.rn.f32 	%f1281, %f1279, %f1280, %f1280;
	fma.rn.f32 	%f1282, %f1280, %f1281, %f1281;
	fma.rn.f32 	%f1283, %f1281, %f1282, %f1282;
	fma.rn.f32 	%f1284, %f1282, %f1283, %f1283;
	fma.rn.f32 	%f1285, %f1283, %f1284, %f1284;
	fma.rn.f32 	%f1286, %f1284, %f1285, %f1285;
	fma.rn.f32 	%f1287, %f1285, %f1286, %f1286;
	fma.rn.f32 	%f1288, %f1286, %f1287, %f1287;
	fma.rn.f32 	%f1289, %f1287, %f1288, %f1288;
	fma.rn.f32 	%f1290, %f1288, %f1289, %f1289;
	fma.rn.f32 	%f1291, %f1289, %f1290, %f1290;
	fma.rn.f32 	%f1292, %f1290, %f1291, %f1291;
	fma.rn.f32 	%f1293, %f1291, %f1292, %f1292;
	fma.rn.f32 	%f1294, %f1292, %f1293, %f1293;
	fma.rn.f32 	%f1295, %f1293, %f1294, %f1294;
	fma.rn.f32 	%f1296, %f1294, %f1295, %f1295;
	fma.rn.f32 	%f1297, %f1295, %f1296, %f1296;
	fma.rn.f32 	%f1298, %f1296, %f1297, %f1297;
	fma.rn.f32 	%f1299, %f1297, %f1298, %f1298;
	fma.rn.f32 	%f1300, %f1298, %f1299, %f1299;
	fma.rn.f32 	%f1301, %f1299, %f1300, %f1300;
	fma.rn.f32 	%f1302, %f1300, %f1301, %f1301;
	fma.rn.f32 	%f1303, %f1301, %f1302, %f1302;
	fma.rn.f32 	%f1304, %f1302, %f1303, %f1303;
	fma.rn.f32 	%f1305, %f1303, %f1304, %f1304;
	fma.rn.f32 	%f1306, %f1304, %f1305, %f1305;
	fma.rn.f32 	%f1307, %f1305, %f1306, %f1306;
	fma.rn.f32 	%f1308, %f1306, %f1307, %f1307;
	fma.rn.f32 	%f1309, %f1307, %f1308, %f1308;
	fma.rn.f32 	%f1310, %f1308, %f1309, %f1309;
	fma.rn.f32 	%f1311, %f1309, %f1310, %f1310;
	fma.rn.f32 	%f1312, %f1310, %f1311, %f1311;
	fma.rn.f32 	%f1313, %f1311, %f1312, %f1312;
	fma.rn.f32 	%f1314, %f1312, %f1313, %f1313;
	fma.rn.f32 	%f1315, %f1313, %f1314, %f1314;
	fma.rn.f32 	%f1316, %f1314, %f1315, %f1315;
	fma.rn.f32 	%f1317, %f1315, %f1316, %f1316;
	fma.rn.f32 	%f1318, %f1316, %f1317, %f1317;
	fma.rn.f32 	%f1319, %f1317, %f1318, %f1318;
	fma.rn.f32 	%f1320, %f1318, %f1319, %f1319;
	fma.rn.f32 	%f1321, %f1319, %f1320, %f1320;
	fma.rn.f32 	%f1322, %f1320, %f1321, %f1321;
	fma.rn.f32 	%f1323, %f1321, %f1322, %f1322;
	fma.rn.f32 	%f1324, %f1322, %f1323, %f1323;
	fma.rn.f32 	%f1325, %f1323, %f1324, %f1324;
	fma.rn.f32 	%f1326, %f1324, %f1325, %f1325;
	fma.rn.f32 	%f1327, %f1325, %f1326, %f1326;
	fma.rn.f32 	%f1328, %f1326, %f1327, %f1327;
	fma.rn.f32 	%f1329, %f1327, %f1328, %f1328;
	fma.rn.f32 	%f1330, %f1328, %f1329, %f1329;
	fma.rn.f32 	%f1331, %f1329, %f1330, %f1330;
	fma.rn.f32 	%f1332, %f1330, %f1331, %f1331;
	fma.rn.f32 	%f1333, %f1331, %f1332, %f1332;
	fma.rn.f32 	%f1334, %f1332, %f1333, %f1333;
	fma.rn.f32 	%f1335, %f1333, %f1334, %f1334;
	fma.rn.f32 	%f1336, %f1334, %f1335, %f1335;
	fma.rn.f32 	%f1337, %f1335, %f1336, %f1336;
	fma.rn.f32 	%f1338, %f1336, %f1337, %f1337;
	fma.rn.f32 	%f1339, %f1337, %f1338, %f1338;
	fma.rn.f32 	%f1340, %f1338, %f1339, %f1339;
	fma.rn.f32 	%f1341, %f1339, %f1340, %f1340;
	fma.rn.f32 	%f1342, %f1340, %f1341, %f1341;
	fma.rn.f32 	%f1343, %f1341, %f1342, %f1342;
	fma.rn.f32 	%f1344, %f1342, %f1343, %f1343;
	fma.rn.f32 	%f1345, %f1343, %f1344, %f1344;
	fma.rn.f32 	%f1346, %f1344, %f1345, %f1345;
	fma.rn.f32 	%f1347, %f1345, %f1346, %f1346;
	fma.rn.f32 	%f1348, %f1346, %f1347, %f1347;
	fma.rn.f32 	%f1349, %f1347, %f1348, %f1348;
	fma.rn.f32 	%f1350, %f1348, %f1349, %f1349;
	fma.rn.f32 	%f1351, %f1349, %f1350, %f1350;
	fma.rn.f32 	%f1352, %f1350, %f1351, %f1351;
	fma.rn.f32 	%f1353, %f1351, %f1352, %f1352;
	fma.rn.f32 	%f1354, %f1352, %f1353, %f1353;
	fma.rn.f32 	%f1355, %f1353, %f1354, %f1354;
	fma.rn.f32 	%f1356, %f1354, %f1355, %f1355;
	fma.rn.f32 	%f1357, %f1355, %f1356, %f1356;
	fma.rn.f32 	%f1358, %f1356, %f1357, %f1357;
	fma.rn.f32 	%f1359, %f1357, %f1358, %f1358;
	fma.rn.f32 	%f1360, %f1358, %f1359, %f1359;
	fma.rn.f32 	%f1361, %f1359, %f1360, %f1360;
	fma.rn.f32 	%f1362, %f1360, %f1361, %f1361;
	fma.rn.f32 	%f1363, %f1361, %f1362, %f1362;
	fma.rn.f32 	%f1364, %f1362, %f1363, %f1363;
	fma.rn.f32 	%f1365, %f1363, %f1364, %f1364;
	fma.rn.f32 	%f1366, %f1364, %f1365, %f1365;
	fma.rn.f32 	%f1367, %f1365, %f1366, %f1366;
	fma.rn.f32 	%f1368, %f1366, %f1367, %f1367;
	fma.rn.f32 	%f1369, %f1367, %f1368, %f1368;
	fma.rn.f32 	%f1370, %f1368, %f1369, %f1369;
	fma.rn.f32 	%f1371, %f1369, %f1370, %f1370;
	fma.rn.f32 	%f1372, %f1370, %f1371, %f1371;
	fma.rn.f32 	%f1373, %f1371, %f1372, %f1372;
	fma.rn.f32 	%f1374, %f1372, %f1373, %f1373;
	fma.rn.f32 	%f1375, %f1373, %f1374, %f1374;
	fma.rn.f32 	%f1376, %f1374, %f1375, %f1375;
	fma.rn.f32 	%f1377, %f1375, %f1376, %f1376;
	fma.rn.f32 	%f1378, %f1376, %f1377, %f1377;
	fma.rn.f32 	%f1379, %f1377, %f1378, %f1378;
	fma.rn.f32 	%f1380, %f1378, %f1379, %f1379;
	fma.rn.f32 	%f1381, %f1379, %f1380, %f1380;
	fma.rn.f32 	%f1382, %f1380, %f1381, %f1381;
	fma.rn.f32 	%f1383, %f1381, %f1382, %f1382;
	fma.rn.f32 	%f1384, %f1382, %f1383, %f1383;
	fma.rn.f32 	%f1385, %f1383, %f1384, %f1384;
	fma.rn.f32 	%f1386, %f1384, %f1385, %f1385;
	fma.rn.f32 	%f1387, %f1385, %f1386, %f1386;
	fma.rn.f32 	%f1388, %f1386, %f1387, %f1387;
	fma.rn.f32 	%f1389, %f1387, %f1388, %f1388;
	fma.rn.f32 	%f1390, %f1388, %f1389, %f1389;
	fma.rn.f32 	%f1391, %f1389, %f1390, %f1390;
	fma.rn.f32 	%f1392, %f1390, %f1391, %f1391;
	fma.rn.f32 	%f1393, %f1391, %f1392, %f1392;
	fma.rn.f32 	%f1394, %f1392, %f1393, %f1393;
	fma.rn.f32 	%f1395, %f1393, %f1394, %f1394;
	fma.rn.f32 	%f1396, %f1394, %f1395, %f1395;
	fma.rn.f32 	%f1397, %f1395, %f1396, %f1396;
	fma.rn.f32 	%f1398, %f1396, %f1397, %f1397;
	fma.rn.f32 	%f1399, %f1397, %f1398, %f1398;
	fma.rn.f32 	%f1400, %f1398, %f1399, %f1399;
	fma.rn.f32 	%f1401, %f1399, %f1400, %f1400;
	fma.rn.f32 	%f1402, %f1400, %f1401, %f1401;
	fma.rn.f32 	%f1403, %f1401, %f1402, %f1402;
	fma.rn.f32 	%f1404, %f1402, %f1403, %f1403;
	fma.rn.f32 	%f1405, %f1403, %f1404, %f1404;
	fma.rn.f32 	%f1406, %f1404, %f1405, %f1405;
	fma.rn.f32 	%f1407, %f1405, %f1406, %f1406;
	fma.rn.f32 	%f1408, %f1406, %f1407, %f1407;
	fma.rn.f32 	%f1409, %f1407, %f1408, %f1408;
	fma.rn.f32 	%f1410, %f1408, %f1409, %f1409;
	fma.rn.f32 	%f1411, %f1409, %f1410, %f1410;
	fma.rn.f32 	%f1412, %f1410, %f1411, %f1411;
	fma.rn.f32 	%f1413, %f1411, %f1412, %f1412;
	fma.rn.f32 	%f1414, %f1412, %f1413, %f1413;
	fma.rn.f32 	%f1415, %f1413, %f1414, %f1414;
	fma.rn.f32 	%f1416, %f1414, %f1415, %f1415;
	fma.rn.f32 	%f1417, %f1415, %f1416, %f1416;
	fma.rn.f32 	%f1418, %f1416, %f1417, %f1417;
	fma.rn.f32 	%f1419, %f1417, %f1418, %f1418;
	fma.rn.f32 	%f1420, %f1418, %f1419, %f1419;
	fma.rn.f32 	%f1421, %f1419, %f1420, %f1420;
	fma.rn.f32 	%f1422, %f1420, %f1421, %f1421;
	fma.rn.f32 	%f1423, %f1421, %f1422, %f1422;
	fma.rn.f32 	%f1424, %f1422, %f1423, %f1423;
	fma.rn.f32 	%f1425, %f1423, %f1424, %f1424;
	fma.rn.f32 	%f1426, %f1424, %f1425, %f1425;
	fma.rn.f32 	%f1427, %f1425, %f1426, %f1426;
	fma.rn.f32 	%f1428, %f1426, %f1427, %f1427;
	fma.rn.f32 	%f1429, %f1427, %f1428, %f1428;
	fma.rn.f32 	%f1430, %f1428, %f1429, %f1429;
	fma.rn.f32 	%f1431, %f1429, %f1430, %f1430;
	fma.rn.f32 	%f1432, %f1430, %f1431, %f1431;
	fma.rn.f32 	%f1433, %f1431, %f1432, %f1432;
	fma.rn.f32 	%f1434, %f1432, %f1433, %f1433;
	fma.rn.f32 	%f1435, %f1433, %f1434, %f1434;
	fma.rn.f32 	%f1436, %f1434, %f1435, %f1435;
	fma.rn.f32 	%f1437, %f1435, %f1436, %f1436;
	fma.rn.f32 	%f1438, %f1436, %f1437, %f1437;
	fma.rn.f32 	%f1439, %f1437, %f1438, %f1438;
	fma.rn.f32 	%f1440, %f1438, %f1439, %f1439;
	fma.rn.f32 	%f1441, %f1439, %f1440, %f1440;
	fma.rn.f32 	%f1442, %f1440, %f1441, %f1441;
	fma.rn.f32 	%f1443, %f1441, %f1442, %f1442;
	fma.rn.f32 	%f1444, %f1442, %f1443, %f1443;
	fma.rn.f32 	%f1445, %f1443, %f1444, %f1444;
	fma.rn.f32 	%f1446, %f1444, %f1445, %f1445;
	fma.rn.f32 	%f1447, %f1445, %f1446, %f1446;
	fma.rn.f32 	%f1448, %f1446, %f1447, %f1447;
	fma.rn.f32 	%f1449, %f1447, %f1448, %f1448;
	fma.rn.f32 	%f1450, %f1448, %f1449, %f1449;
	fma.rn.f32 	%f1451, %f1449, %f1450, %f1450;
	fma.rn.f32 	%f1452, %f1450, %f1451, %f1451;
	fma.rn.f32 	%f1453, %f1451, %f1452, %f1452;
	fma.rn.f32 	%f1454, %f1452, %f1453, %f1453;
	fma.rn.f32 	%f1455, %f1453, %f1454, %f1454;
	fma.rn.f32 	%f1456, %f1454, %f1455, %f1455;
	fma.rn.f32 	%f1457, %f1455, %f1456, %f1456;
	fma.rn.f32 	%f1458, %f1456, %f1457, %f1457;
	fma.rn.f32 	%f1459, %f1457, %f1458, %f1458;
	fma.rn.f32 	%f1460, %f1458, %f1459, %f1459;
	fma.rn.f32 	%f1461, %f1459, %f1460, %f1460;
	fma.rn.f32 	%f1462, %f1460, %f1461, %f1461;
	fma.rn.f32 	%f1463, %f1461, %f1462, %f1462;
	fma.rn.f32 	%f1464, %f1462, %f1463, %f1463;
	fma.rn.f32 	%f1465, %f1463, %f1464, %f1464;
	fma.rn.f32 	%f1466, %f1464, %f1465, %f1465;
	fma.rn.f32 	%f1467, %f1465, %f1466, %f1466;
	fma.rn.f32 	%f1468, %f1466, %f1467, %f1467;
	fma.rn.f32 	%f1469, %f1467, %f1468, %f1468;
	fma.rn.f32 	%f1470, %f1468, %f1469, %f1469;
	fma.rn.f32 	%f1471, %f1469, %f1470, %f1470;
	fma.rn.f32 	%f1472, %f1470, %f1471, %f1471;
	fma.rn.f32 	%f1473, %f1471, %f1472, %f1472;
	fma.rn.f32 	%f1474, %f1472, %f1473, %f1473;
	fma.rn.f32 	%f1475, %f1473, %f1474, %f1474;
	fma.rn.f32 	%f1476, %f1474, %f1475, %f1475;
	fma.rn.f32 	%f1477, %f1475, %f1476, %f1476;
	fma.rn.f32 	%f1478, %f1476, %f1477, %f1477;
	fma.rn.f32 	%f1479, %f1477, %f1478, %f1478;
	fma.rn.f32 	%f1480, %f1478, %f1479, %f1479;
	fma.rn.f32 	%f1481, %f1479, %f1480, %f1480;
	fma.rn.f32 	%f1482, %f1480, %f1481, %f1481;
	fma.rn.f32 	%f1483, %f1481, %f1482, %f1482;
	fma.rn.f32 	%f1484, %f1482, %f1483, %f1483;
	fma.rn.f32 	%f1485, %f1483, %f1484, %f1484;
	fma.rn.f32 	%f1486, %f1484, %f1485, %f1485;
	fma.rn.f32 	%f1487, %f1485, %f1486, %f1486;
	fma.rn.f32 	%f1488, %f1486, %f1487, %f1487;
	fma.rn.f32 	%f1489, %f1487, %f1488, %f1488;
	fma.rn.f32 	%f1490, %f1488, %f1489, %f1489;
	fma.rn.f32 	%f1491, %f1489, %f1490, %f1490;
	fma.rn.f32 	%f1492, %f1490, %f1491, %f1491;
	fma.rn.f32 	%f1493, %f1491, %f1492, %f1492;
	fma.rn.f32 	%f1494, %f1492, %f1493, %f1493;
	fma.rn.f32 	%f1495, %f1493, %f1494, %f1494;
	fma.rn.f32 	%f1496, %f1494, %f1495, %f1495;
	fma.rn.f32 	%f1497, %f1495, %f1496, %f1496;
	fma.rn.f32 	%f1498, %f1496, %f1497, %f1497;
	fma.rn.f32 	%f1499, %f1497, %f1498, %f1498;
	fma.rn.f32 	%f1500, %f1498, %f1499, %f1499;
	fma.rn.f32 	%f1501, %f1499, %f1500, %f1500;
	fma.rn.f32 	%f1502, %f1500, %f1501, %f1501;
	fma.rn.f32 	%f1503, %f1501, %f1502, %f1502;
	fma.rn.f32 	%f1504, %f1502, %f1503, %f1503;
	fma.rn.f32 	%f1505, %f1503, %f1504, %f1504;
	fma.rn.f32 	%f1506, %f1504, %f1505, %f1505;
	fma.rn.f32 	%f1507, %f1505, %f1506, %f1506;
	fma.rn.f32 	%f1508, %f1506, %f1507, %f1507;
	fma.rn.f32 	%f1509, %f1507, %f1508, %f1508;
	fma.rn.f32 	%f1510, %f1508, %f1509, %f1509;
	fma.rn.f32 	%f1511, %f1509, %f1510, %f1510;
	fma.rn.f32 	%f1512, %f1510, %f1511, %f1511;
	fma.rn.f32 	%f1513, %f1511, %f1512, %f1512;
	fma.rn.f32 	%f1514, %f1512, %f1513, %f1513;
	fma.rn.f32 	%f1515, %f1513, %f1514, %f1514;
	fma.rn.f32 	%f1516, %f1514, %f1515, %f1515;
	fma.rn.f32 	%f1517, %f1515, %f1516, %f1516;
	fma.rn.f32 	%f1518, %f1516, %f1517, %f1517;
	fma.rn.f32 	%f1519, %f1517, %f1518, %f1518;
	fma.rn.f32 	%f1520, %f1518, %f1519, %f1519;
	fma.rn.f32 	%f1521, %f1519, %f1520, %f1520;
	fma.rn.f32 	%f1522, %f1520, %f1521, %f1521;
	fma.rn.f32 	%f1523, %f1521, %f1522, %f1522;
	fma.rn.f32 	%f1524, %f1522, %f1523, %f1523;
	fma.rn.f32 	%f1525, %f1523, %f1524, %f1524;
	fma.rn.f32 	%f1526, %f1524, %f1525, %f1525;
	fma.rn.f32 	%f1527, %f1525, %f1526, %f1526;
	fma.rn.f32 	%f1528, %f1526, %f1527, %f1527;
	fma.rn.f32 	%f1529, %f1527, %f1528, %f1528;
	fma.rn.f32 	%f1530, %f1528, %f1529, %f1529;
	fma.rn.f32 	%f1531, %f1529, %f1530, %f1530;
	fma.rn.f32 	%f1532, %f1530, %f1531, %f1531;
	fma.rn.f32 	%f1533, %f1531, %f1532, %f1532;
	fma.rn.f32 	%f1534, %f1532, %f1533, %f1533;
	fma.rn.f32 	%f1535, %f1533, %f1534, %f1534;
	fma.rn.f32 	%f1536, %f1534, %f1535, %f1535;
	fma.rn.f32 	%f1537, %f1535, %f1536, %f1536;
	fma.rn.f32 	%f1538, %f1536, %f1537, %f1537;
	fma.rn.f32 	%f1539, %f1537, %f1538, %f1538;
	fma.rn.f32 	%f1540, %f1538, %f1539, %f1539;
	fma.rn.f32 	%f1541, %f1539, %f1540, %f1540;
	fma.rn.f32 	%f1542, %f1540, %f1541, %f1541;
	fma.rn.f32 	%f1543, %f1541, %f1542, %f1542;
	fma.rn.f32 	%f1544, %f1542, %f1543, %f1543;
	fma.rn.f32 	%f1545, %f1543, %f1544, %f1544;
	fma.rn.f32 	%f1546, %f1544, %f1545, %f1545;
	fma.rn.f32 	%f1547, %f1545, %f1546, %f1546;
	fma.rn.f32 	%f1548, %f1546, %f1547, %f1547;
	fma.rn.f32 	%f1549, %f1547, %f1548, %f1548;
	fma.rn.f32 	%f1550, %f1548, %f1549, %f1549;
	fma.rn.f32 	%f1551, %f1549, %f1550, %f1550;
	fma.rn.f32 	%f1552, %f1550, %f1551, %f1551;
	fma.rn.f32 	%f1553, %f1551, %f1552, %f1552;
	fma.rn.f32 	%f1554, %f1552, %f1553, %f1553;
	fma.rn.f32 	%f1555, %f1553, %f1554, %f1554;
	fma.rn.f32 	%f1556, %f1554, %f1555, %f1555;
	fma.rn.f32 	%f1557, %f1555, %f1556, %f1556;
	fma.rn.f32 	%f1558, %f1556, %f1557, %f1557;
	fma.rn.f32 	%f1559, %f1557, %f1558, %f1558;
	fma.rn.f32 	%f1560, %f1558, %f1559, %f1559;
	fma.rn.f32 	%f1561, %f1559, %f1560, %f1560;
	fma.rn.f32 	%f1562, %f1560, %f1561, %f1561;
	fma.rn.f32 	%f1563, %f1561, %f1562, %f1562;
	fma.rn.f32 	%f1564, %f1562, %f1563, %f1563;
	fma.rn.f32 	%f1565, %f1563, %f1564, %f1564;
	fma.rn.f32 	%f1566, %f1564, %f1565, %f1565;
	fma.rn.f32 	%f1567, %f1565, %f1566, %f1566;
	fma.rn.f32 	%f1568, %f1566, %f1567, %f1567;
	fma.rn.f32 	%f1569, %f1567, %f1568, %f1568;
	fma.rn.f32 	%f1570, %f1568, %f1569, %f1569;
	fma.rn.f32 	%f1571, %f1569, %f1570, %f1570;
	fma.rn.f32 	%f1572, %f1570, %f1571, %f1571;
	fma.rn.f32 	%f1573, %f1571, %f1572, %f1572;
	fma.rn.f32 	%f1574, %f1572, %f1573, %f1573;
	fma.rn.f32 	%f1575, %f1573, %f1574, %f1574;
	fma.rn.f32 	%f1576, %f1574, %f1575, %f1575;
	fma.rn.f32 	%f1577, %f1575, %f1576, %f1576;
	fma.rn.f32 	%f1578, %f1576, %f1577, %f1577;
	fma.rn.f32 	%f1579, %f1577, %f1578, %f1578;
	fma.rn.f32 	%f1580, %f1578, %f1579, %f1579;
	fma.rn.f32 	%f1581, %f1579, %f1580, %f1580;
	fma.rn.f32 	%f1582, %f1580, %f1581, %f1581;
	fma.rn.f32 	%f1583, %f1581, %f1582, %f1582;
	fma.rn.f32 	%f1584, %f1582, %f1583, %f1583;
	fma.rn.f32 	%f1585, %f1583, %f1584, %f1584;
	fma.rn.f32 	%f1586, %f1584, %f1585, %f1585;
	fma.rn.f32 	%f1587, %f1585, %f1586, %f1586;
	fma.rn.f32 	%f1588, %f1586, %f1587, %f1587;
	fma.rn.f32 	%f1589, %f1587, %f1588, %f1588;
	fma.rn.f32 	%f1590, %f1588, %f1589, %f1589;
	fma.rn.f32 	%f1591, %f1589, %f1590, %f1590;
	fma.rn.f32 	%f1592, %f1590, %f1591, %f1591;
	fma.rn.f32 	%f1593, %f1591, %f1592, %f1592;
	fma.rn.f32 	%f1594, %f1592, %f1593, %f1593;
	fma.rn.f32 	%f1595, %f1593, %f1594, %f1594;
	fma.rn.f32 	%f1596, %f1594, %f1595, %f1595;
	fma.rn.f32 	%f1597, %f1595, %f1596, %f1596;
	fma.rn.f32 	%f1598, %f1596, %f1597, %f1597;
	fma.rn.f32 	%f1599, %f1597, %f1598, %f1598;
	fma.rn.f32 	%f1600, %f1598, %f1599, %f1599;
	fma.rn.f32 	%f1601, %f1599, %f1600, %f1600;
	fma.rn.f32 	%f1602, %f1600, %f1601, %f1601;
	fma.rn.f32 	%f1603, %f1601, %f1602, %f1602;
	fma.rn.f32 	%f1604, %f1602, %f1603, %f1603;
	fma.rn.f32 	%f1605, %f1603, %f1604, %f1604;
	fma.rn.f32 	%f1606, %f1604, %f1605, %f1605;
	fma.rn.f32 	%f1607, %f1605, %f1606, %f1606;
	fma.rn.f32 	%f1608, %f1606, %f1607, %f1607;
	fma.rn.f32 	%f1609, %f1607, %f1608, %f1608;
	fma.rn.f32 	%f1610, %f1608, %f1609, %f1609;
	fma.rn.f32 	%f1611, %f1609, %f1610, %f1610;
	fma.rn.f32 	%f1612, %f1610, %f1611, %f1611;
	fma.rn.f32 	%f1613, %f1611, %f1612, %f1612;
	fma.rn.f32 	%f1614, %f1612, %f1613, %f1613;
	fma.rn.f32 	%f1615, %f1613, %f1614, %f1614;
	fma.rn.f32 	%f1616, %f1614, %f1615, %f1615;
	fma.rn.f32 	%f1617, %f1615, %f1616, %f1616;
	fma.rn.f32 	%f1618, %f1616, %f1617, %f1617;
	fma.rn.f32 	%f1619, %f1617, %f1618, %f1618;
	fma.rn.f32 	%f1620, %f1618, %f1619, %f1619;
	fma.rn.f32 	%f1621, %f1619, %f1620, %f1620;
	fma.rn.f32 	%f1622, %f1620, %f1621, %f1621;
	fma.rn.f32 	%f1623, %f1621, %f1622, %f1622;
	fma.rn.f32 	%f1624, %f1622, %f1623, %f1623;
	fma.rn.f32 	%f1625, %f1623, %f1624, %f1624;
	fma.rn.f32 	%f1626, %f1624, %f1625, %f1625;
	fma.rn.f32 	%f1627, %f1625, %f1626, %f1626;
	fma.rn.f32 	%f1628, %f1626, %f1627, %f1627;
	fma.rn.f32 	%f1629, %f1627, %f1628, %f1628;
	fma.rn.f32 	%f1630, %f1628, %f1629, %f1629;
	fma.rn.f32 	%f1631, %f1629, %f1630, %f1630;
	fma.rn.f32 	%f1632, %f1630, %f1631, %f1631;
	fma.rn.f32 	%f1633, %f1631, %f1632, %f1632;
	fma.rn.f32 	%f1634, %f1632, %f1633, %f1633;
	fma.rn.f32 	%f1635, %f1633, %f1634, %f1634;
	fma.rn.f32 	%f1636, %f1634, %f1635, %f1635;
	fma.rn.f32 	%f1637, %f1635, %f1636, %f1636;
	fma.rn.f32 	%f1638, %f1636, %f1637, %f1637;
	fma.rn.f32 	%f1639, %f1637, %f1638, %f1638;
	fma.rn.f32 	%f1640, %f1638, %f1639, %f1639;
	fma.rn.f32 	%f1641, %f1639, %f1640, %f1640;
	fma.rn.f32 	%f1642, %f1640, %f1641, %f1641;
	fma.rn.f32 	%f1643, %f1641, %f1642, %f1642;
	fma.rn.f32 	%f1644, %f1642, %f1643, %f1643;
	fma.rn.f32 	%f1645, %f1643, %f1644, %f1644;
	fma.rn.f32 	%f1646, %f1644, %f1645, %f1645;
	fma.rn.f32 	%f1647, %f1645, %f1646, %f1646;
	fma.rn.f32 	%f1648, %f1646, %f1647, %f1647;
	fma.rn.f32 	%f1649, %f1647, %f1648, %f1648;
	fma.rn.f32 	%f1650, %f1648, %f1649, %f1649;
	fma.rn.f32 	%f1651, %f1649, %f1650, %f1650;
	fma.rn.f32 	%f1652, %f1650, %f1651, %f1651;
	fma.rn.f32 	%f1653, %f1651, %f1652, %f1652;
	fma.rn.f32 	%f1654, %f1652, %f1653, %f1653;
	fma.rn.f32 	%f1655, %f1653, %f1654, %f1654;
	fma.rn.f32 	%f1656, %f1654, %f1655, %f1655;
	fma.rn.f32 	%f1657, %f1655, %f1656, %f1656;
	fma.rn.f32 	%f1658, %f1656, %f1657, %f1657;
	fma.rn.f32 	%f1659, %f1657, %f1658, %f1658;
	fma.rn.f32 	%f1660, %f1658, %f1659, %f1659;
	fma.rn.f32 	%f1661, %f1659, %f1660, %f1660;
	fma.rn.f32 	%f1662, %f1660, %f1661, %f1661;
	fma.rn.f32 	%f1663, %f1661, %f1662, %f1662;
	fma.rn.f32 	%f1664, %f1662, %f1663, %f1663;
	fma.rn.f32 	%f1665, %f1663, %f1664, %f1664;
	fma.rn.f32 	%f1666, %f1664, %f1665, %f1665;
	fma.rn.f32 	%f1667, %f1665, %f1666, %f1666;
	fma.rn.f32 	%f1668, %f1666, %f1667, %f1667;
	fma.rn.f32 	%f1669, %f1667, %f1668, %f1668;
	fma.rn.f32 	%f1670, %f1668, %f1669, %f1669;
	fma.rn.f32 	%f1671, %f1669, %f1670, %f1670;
	fma.rn.f32 	%f1672, %f1670, %f1671, %f1671;
	fma.rn.f32 	%f1673, %f1671, %f1672, %f1672;
	fma.rn.f32 	%f1674, %f1672, %f1673, %f1673;
	fma.rn.f32 	%f1675, %f1673, %f1674, %f1674;
	fma.rn.f32 	%f1676, %f1674, %f1675, %f1675;
	fma.rn.f32 	%f1677, %f1675, %f1676, %f1676;
	fma.rn.f32 	%f1678, %f1676, %f1677, %f1677;
	fma.rn.f32 	%f1679, %f1677, %f1678, %f1678;
	fma.rn.f32 	%f1680, %f1678, %f1679, %f1679;
	fma.rn.f32 	%f1681, %f1679, %f1680, %f1680;
	fma.rn.f32 	%f1682, %f1680, %f1681, %f1681;
	fma.rn.f32 	%f1683, %f1681, %f1682, %f1682;
	fma.rn.f32 	%f1684, %f1682, %f1683, %f1683;
	fma.rn.f32 	%f1685, %f1683, %f1684, %f1684;
	fma.rn.f32 	%f1686, %f1684, %f1685, %f1685;
	fma.rn.f32 	%f1687, %f1685, %f1686, %f1686;
	fma.rn.f32 	%f1688, %f1686, %f1687, %f1687;
	fma.rn.f32 	%f1689, %f1687, %f1688, %f1688;
	fma.rn.f32 	%f1690, %f1688, %f1689, %f1689;
	fma.rn.f32 	%f1691, %f1689, %f1690, %f1690;
	fma.rn.f32 	%f1692, %f1690, %f1691, %f1691;
	fma.rn.f32 	%f1693, %f1691, %f1692, %f1692;
	fma.rn.f32 	%f1694, %f1692, %f1693, %f1693;
	fma.rn.f32 	%f1695, %f1693, %f1694, %f1694;
	fma.rn.f32 	%f1696, %f1694, %f1695, %f1695;
	fma.rn.f32 	%f1697, %f1695, %f1696, %f1696;
	fma.rn.f32 	%f1698, %f1696, %f1697, %f1697;
	fma.rn.f32 	%f1699, %f1697, %f1698, %f1698;
	fma.rn.f32 	%f1700, %f1698, %f1699, %f1699;
	fma.rn.f32 	%f1701, %f1699, %f1700, %f1700;
	fma.rn.f32 	%f1702, %f1700, %f1701, %f1701;
	fma.rn.f32 	%f1703, %f1701, %f1702, %f1702;
	fma.rn.f32 	%f1704, %f1702, %f1703, %f1703;
	fma.rn.f32 	%f1705, %f1703, %f1704, %f1704;
	fma.rn.f32 	%f1706, %f1704, %f1705, %f1705;
	fma.rn.f32 	%f1707, %f1705, %f1706, %f1706;
	fma.rn.f32 	%f1708, %f1706, %f1707, %f1707;
	fma.rn.f32 	%f1709, %f1707, %f1708, %f1708;
	fma.rn.f32 	%f1710, %f1708, %f1709, %f1709;
	fma.rn.f32 	%f1711, %f1709, %f1710, %f1710;
	fma.rn.f32 	%f1712, %f1710, %f1711, %f1711;
	fma.rn.f32 	%f1713, %f1711, %f1712, %f1712;
	fma.rn.f32 	%f1714, %f1712, %f1713, %f1713;
	fma.rn.f32 	%f1715, %f1713, %f1714, %f1714;
	fma.rn.f32 	%f1716, %f1714, %f1715, %f1715;
	fma.rn.f32 	%f1717, %f1715, %f1716, %f1716;
	fma.rn.f32 	%f1718, %f1716, %f1717, %f1717;
	fma.rn.f32 	%f1719, %f1717, %f1718, %f1718;
	fma.rn.f32 	%f1720, %f1718, %f1719, %f1719;
	fma.rn.f32 	%f1721, %f1719, %f1720, %f1720;
	fma.rn.f32 	%f1722, %f1720, %f1721, %f1721;
	fma.rn.f32 	%f1723, %f1721, %f1722, %f1722;
	fma.rn.f32 	%f1724, %f1722, %f1723, %f1723;
	fma.rn.f32 	%f1725, %f1723, %f1724, %f1724;
	fma.rn.f32 	%f1726, %f1724, %f1725, %f1725;
	fma.rn.f32 	%f1727, %f1725, %f1726, %f1726;
	fma.rn.f32 	%f1728, %f1726, %f1727, %f1727;
	fma.rn.f32 	%f1729, %f1727, %f1728, %f1728;
	fma.rn.f32 	%f1730, %f1728, %f1729, %f1729;
	fma.rn.f32 	%f1731, %f1729, %f1730, %f1730;
	fma.rn.f32 	%f1732, %f1730, %f1731, %f1731;
	fma.rn.f32 	%f1733, %f1731, %f1732, %f1732;
	fma.rn.f32 	%f1734, %f1732, %f1733, %f1733;
	fma.rn.f32 	%f1735, %f1733, %f1734, %f1734;
	fma.rn.f32 	%f1736, %f1734, %f1735, %f1735;
	fma.rn.f32 	%f1737, %f1735, %f1736, %f1736;
	fma.rn.f32 	%f1738, %f1736, %f1737, %f1737;
	fma.rn.f32 	%f1739, %f1737, %f1738, %f1738;
	fma.rn.f32 	%f1740, %f1738, %f1739, %f1739;
	fma.rn.f32 	%f1741, %f1739, %f1740, %f1740;
	fma.rn.f32 	%f1742, %f1740, %f1741, %f1741;
	fma.rn.f32 	%f1743, %f1741, %f1742, %f1742;
	fma.rn.f32 	%f1744, %f1742, %f1743, %f1743;
	fma.rn.f32 	%f1745, %f1743, %f1744, %f1744;
	fma.rn.f32 	%f1746, %f1744, %f1745, %f1745;
	fma.rn.f32 	%f1747, %f1745, %f1746, %f1746;
	fma.rn.f32 	%f1748, %f1746, %f1747, %f1747;
	fma.rn.f32 	%f1749, %f1747, %f1748, %f1748;
	fma.rn.f32 	%f1750, %f1748, %f1749, %f1749;
	fma.rn.f32 	%f1751, %f1749, %f1750, %f1750;
	fma.rn.f32 	%f1752, %f1750, %f1751, %f1751;
	fma.rn.f32 	%f1753, %f1751, %f1752, %f1752;
	fma.rn.f32 	%f1754, %f1752, %f1753, %f1753;
	fma.rn.f32 	%f1755, %f1753, %f1754, %f1754;
	fma.rn.f32 	%f1756, %f1754, %f1755, %f1755;
	fma.rn.f32 	%f1757, %f1755, %f1756, %f1756;
	fma.rn.f32 	%f1758, %f1756, %f1757, %f1757;
	fma.rn.f32 	%f1759, %f1757, %f1758, %f1758;
	fma.rn.f32 	%f1760, %f1758, %f1759, %f1759;
	fma.rn.f32 	%f1761, %f1759, %f1760, %f1760;
	fma.rn.f32 	%f1762, %f1760, %f1761, %f1761;
	fma.rn.f32 	%f1763, %f1761, %f1762, %f1762;
	fma.rn.f32 	%f1764, %f1762, %f1763, %f1763;
	fma.rn.f32 	%f1765, %f1763, %f1764, %f1764;
	fma.rn.f32 	%f1766, %f1764, %f1765, %f1765;
	fma.rn.f32 	%f1767, %f1765, %f1766, %f1766;
	fma.rn.f32 	%f1768, %f1766, %f1767, %f1767;
	fma.rn.f32 	%f1769, %f1767, %f1768, %f1768;
	fma.rn.f32 	%f1770, %f1768, %f1769, %f1769;
	fma.rn.f32 	%f1771, %f1769, %f1770, %f1770;
	fma.rn.f32 	%f1772, %f1770, %f1771, %f1771;
	fma.rn.f32 	%f1773, %f1771, %f1772, %f1772;
	fma.rn.f32 	%f1774, %f1772, %f1773, %f1773;
	fma.rn.f32 	%f1775, %f1773, %f1774, %f1774;
	fma.rn.f32 	%f1776, %f1774, %f1775, %f1775;
	fma.rn.f32 	%f1777, %f1775, %f1776, %f1776;
	fma.rn.f32 	%f1778, %f1776, %f1777, %f1777;
	fma.rn.f32 	%f1779, %f1777, %f1778, %f1778;
	fma.rn.f32 	%f1780, %f1778, %f1779, %f1779;
	fma.rn.f32 	%f1781, %f1779, %f1780, %f1780;
	fma.rn.f32 	%f1782, %f1780, %f1781, %f1781;
	fma.rn.f32 	%f1783, %f1781, %f1782, %f1782;
	fma.rn.f32 	%f1784, %f1782, %f1783, %f1783;
	fma.rn.f32 	%f1785, %f1783, %f1784, %f1784;
	fma.rn.f32 	%f1786, %f1784, %f1785, %f1785;
	fma.rn.f32 	%f1787, %f1785, %f1786, %f1786;
	fma.rn.f32 	%f1788, %f1786, %f1787, %f1787;
	fma.rn.f32 	%f1789, %f1787, %f1788, %f1788;
	fma.rn.f32 	%f1790, %f1788, %f1789, %f1789;
	fma.rn.f32 	%f1791, %f1789, %f1790, %f1790;
	fma.rn.f32 	%f1792, %f1790, %f1791, %f1791;
	fma.rn.f32 	%f1793, %f1791, %f1792, %f1792;
	fma.rn.f32 	%f1794, %f1792, %f1793, %f1793;
	fma.rn.f32 	%f1795, %f1793, %f1794, %f1794;
	fma.rn.f32 	%f1796, %f1794, %f1795, %f1795;
	fma.rn.f32 	%f1797, %f1795, %f1796, %f1796;
	fma.rn.f32 	%f1798, %f1796, %f1797, %f1797;
	fma.rn.f32 	%f1799, %f1797, %f1798, %f1798;
	fma.rn.f32 	%f1800, %f1798, %f1799, %f1799;
	fma.rn.f32 	%f1801, %f1799, %f1800, %f1800;
	fma.rn.f32 	%f1802, %f1800, %f1801, %f1801;
	fma.rn.f32 	%f1803, %f1801, %f1802, %f1802;
	fma.rn.f32 	%f1804, %f1802, %f1803, %f1803;
	fma.rn.f32 	%f1805, %f1803, %f1804, %f1804;
	fma.rn.f32 	%f1806, %f1804, %f1805, %f1805;
	fma.rn.f32 	%f1807, %f1805, %f1806, %f1806;
	fma.rn.f32 	%f1808, %f1806, %f1807, %f1807;
	fma.rn.f32 	%f1809, %f1807, %f1808, %f1808;
	fma.rn.f32 	%f1810, %f1808, %f1809, %f1809;
	fma.rn.f32 	%f1811, %f1809, %f1810, %f1810;
	fma.rn.f32 	%f1812, %f1810, %f1811, %f1811;
	fma.rn.f32 	%f1813, %f1811, %f1812, %f1812;
	fma.rn.f32 	%f1814, %f1812, %f1813, %f1813;
	fma.rn.f32 	%f1815, %f1813, %f1814, %f1814;
	fma.rn.f32 	%f1816, %f1814, %f1815, %f1815;
	fma.rn.f32 	%f1817, %f1815, %f1816, %f1816;
	fma.rn.f32 	%f1818, %f1816, %f1817, %f1817;
	fma.rn.f32 	%f1819, %f1817, %f1818, %f1818;
	fma.rn.f32 	%f1820, %f1818, %f1819, %f1819;
	fma.rn.f32 	%f1821, %f1819, %f1820, %f1820;
	fma.rn.f32 	%f1822, %f1820, %f1821, %f1821;
	fma.rn.f32 	%f1823, %f1821, %f1822, %f1822;
	fma.rn.f32 	%f1824, %f1822, %f1823, %f1823;
	fma.rn.f32 	%f1825, %f1823, %f1824, %f1824;
	fma.rn.f32 	%f1826, %f1824, %f1825, %f1825;
	fma.rn.f32 	%f1827, %f1825, %f1826, %f1826;
	fma.rn.f32 	%f1828, %f1826, %f1827, %f1827;
	fma.rn.f32 	%f1829, %f1827, %f1828, %f1828;
	fma.rn.f32 	%f1830, %f1828, %f1829, %f1829;
	fma.rn.f32 	%f1831, %f1829, %f1830, %f1830;
	fma.rn.f32 	%f1832, %f1830, %f1831, %f1831;
	fma.rn.f32 	%f1833, %f1831, %f1832, %f1832;
	fma.rn.f32 	%f1834, %f1832, %f1833, %f1833;
	fma.rn.f32 	%f1835, %f1833, %f1834, %f1834;
	fma.rn.f32 	%f1836, %f1834, %f1835, %f1835;
	fma.rn.f32 	%f1837, %f1835, %f1836, %f1836;
	fma.rn.f32 	%f1838, %f1836, %f1837, %f1837;
	fma.rn.f32 	%f1839, %f1837, %f1838, %f1838;
	fma.rn.f32 	%f1840, %f1838, %f1839, %f1839;
	fma.rn.f32 	%f1841, %f1839, %f1840, %f1840;
	fma.rn.f32 	%f1842, %f1840, %f1841, %f1841;
	fma.rn.f32 	%f1843, %f1841, %f1842, %f1842;
	fma.rn.f32 	%f1844, %f1842, %f1843, %f1843;
	fma.rn.f32 	%f1845, %f1843, %f1844, %f1844;
	fma.rn.f32 	%f1846, %f1844, %f1845, %f1845;
	fma.rn.f32 	%f1847, %f1845, %f1846, %f1846;
	fma.rn.f32 	%f1848, %f1846, %f1847, %f1847;
	fma.rn.f32 	%f1849, %f1847, %f1848, %f1848;
	fma.rn.f32 	%f1850, %f1848, %f1849, %f1849;
	fma.rn.f32 	%f1851, %f1849, %f1850, %f1850;
	fma.rn.f32 	%f1852, %f1850, %f1851, %f1851;
	fma.rn.f32 	%f1853, %f1851, %f1852, %f1852;
	fma.rn.f32 	%f1854, %f1852, %f1853, %f1853;
	fma.rn.f32 	%f1855, %f1853, %f1854, %f1854;
	fma.rn.f32 	%f1856, %f1854, %f1855, %f1855;
	fma.rn.f32 	%f1857, %f1855, %f1856, %f1856;
	fma.rn.f32 	%f1858, %f1856, %f1857, %f1857;
	fma.rn.f32 	%f1859, %f1857, %f1858, %f1858;
	fma.rn.f32 	%f1860, %f1858, %f1859, %f1859;
	fma.rn.f32 	%f1861, %f1859, %f1860, %f1860;
	fma.rn.f32 	%f1862, %f1860, %f1861, %f1861;
	fma.rn.f32 	%f1863, %f1861, %f1862, %f1862;
	fma.rn.f32 	%f1864, %f1862, %f1863, %f1863;
	fma.rn.f32 	%f1865, %f1863, %f1864, %f1864;
	fma.rn.f32 	%f1866, %f1864, %f1865, %f1865;
	fma.rn.f32 	%f1867, %f1865, %f1866, %f1866;
	fma.rn.f32 	%f1868, %f1866, %f1867, %f1867;
	fma.rn.f32 	%f1869, %f1867, %f1868, %f1868;
	fma.rn.f32 	%f1870, %f1868, %f1869, %f1869;
	fma.rn.f32 	%f1871, %f1869, %f1870, %f1870;
	fma.rn.f32 	%f1872, %f1870, %f1871, %f1871;
	fma.rn.f32 	%f1873, %f1871, %f1872, %f1872;
	fma.rn.f32 	%f1874, %f1872, %f1873, %f1873;
	fma.rn.f32 	%f1875, %f1873, %f1874, %f1874;
	fma.rn.f32 	%f1876, %f1874, %f1875, %f1875;
	fma.rn.f32 	%f1877, %f1875, %f1876, %f1876;
	fma.rn.f32 	%f1878, %f1876, %f1877, %f1877;
	fma.rn.f32 	%f1879, %f1877, %f1878, %f1878;
	fma.rn.f32 	%f1880, %f1878, %f1879, %f1879;
	fma.rn.f32 	%f1881, %f1879, %f1880, %f1880;
	fma.rn.f32 	%f1882, %f1880, %f1881, %f1881;
	fma.rn.f32 	%f1883, %f1881, %f1882, %f1882;
	fma.rn.f32 	%f1884, %f1882, %f1883, %f1883;
	fma.rn.f32 	%f1885, %f1883, %f1884, %f1884;
	fma.rn.f32 	%f1886, %f1884, %f1885, %f1885;
	fma.rn.f32 	%f1887, %f1885, %f1886, %f1886;
	fma.rn.f32 	%f1888, %f1886, %f1887, %f1887;
	fma.rn.f32 	%f1889, %f1887, %f1888, %f1888;
	fma.rn.f32 	%f1890, %f1888, %f1889, %f1889;
	fma.rn.f32 	%f1891, %f1889, %f1890, %f1890;
	fma.rn.f32 	%f1892, %f1890, %f1891, %f1891;
	fma.rn.f32 	%f1893, %f1891, %f1892, %f1892;
	fma.rn.f32 	%f1894, %f1892, %f1893, %f1893;
	fma.rn.f32 	%f1895, %f1893, %f1894, %f1894;
	fma.rn.f32 	%f1896, %f1894, %f1895, %f1895;
	fma.rn.f32 	%f1897, %f1895, %f1896, %f1896;
	fma.rn.f32 	%f1898, %f1896, %f1897, %f1897;
	fma.rn.f32 	%f1899, %f1897, %f1898, %f1898;
	fma.rn.f32 	%f1900, %f1898, %f1899, %f1899;
	fma.rn.f32 	%f1901, %f1899, %f1900, %f1900;
	fma.rn.f32 	%f1902, %f1900, %f1901, %f1901;
	fma.rn.f32 	%f1903, %f1901, %f1902, %f1902;
	fma.rn.f32 	%f1904, %f1902, %f1903, %f1903;
	fma.rn.f32 	%f1905, %f1903, %f1904, %f1904;
	fma.rn.f32 	%f1906, %f1904, %f1905, %f1905;
	fma.rn.f32 	%f1907, %f1905, %f1906, %f1906;
	fma.rn.f32 	%f1908, %f1906, %f1907, %f1907;
	fma.rn.f32 	%f1909, %f1907, %f1908, %f1908;
	fma.rn.f32 	%f1910, %f1908, %f1909, %f1909;
	fma.rn.f32 	%f1911, %f1909, %f1910, %f1910;
	fma.rn.f32 	%f1912, %f1910, %f1911, %f1911;
	fma.rn.f32 	%f1913, %f1911, %f1912, %f1912;
	fma.rn.f32 	%f1914, %f1912, %f1913, %f1913;
	fma.rn.f32 	%f1915, %f1913, %f1914, %f1914;
	fma.rn.f32 	%f1916, %f1914, %f1915, %f1915;
	fma.rn.f32 	%f1917, %f1915, %f1916, %f1916;
	fma.rn.f32 	%f1918, %f1916, %f1917, %f1917;
	fma.rn.f32 	%f1919, %f1917, %f1918, %f1918;
	fma.rn.f32 	%f1920, %f1918, %f1919, %f1919;
	fma.rn.f32 	%f1921, %f1919, %f1920, %f1920;
	fma.rn.f32 	%f1922, %f1920, %f1921, %f1921;
	fma.rn.f32 	%f1923, %f1921, %f1922, %f1922;
	fma.rn.f32 	%f1924, %f1922, %f1923, %f1923;
	fma.rn.f32 	%f1925, %f1923, %f1924, %f1924;
	fma.rn.f32 	%f1926, %f1924, %f1925, %f1925;
	fma.rn.f32 	%f1927, %f1925, %f1926, %f1926;
	fma.rn.f32 	%f1928, %f1926, %f1927, %f1927;
	fma.rn.f32 	%f1929, %f1927, %f1928, %f1928;
	fma.rn.f32 	%f1930, %f1928, %f1929, %f1929;
	fma.rn.f32 	%f1931, %f1929, %f1930, %f1930;
	fma.rn.f32 	%f1932, %f1930, %f1931, %f1931;
	fma.rn.f32 	%f1933, %f1931, %f1932, %f1932;
	fma.rn.f32 	%f1934, %f1932, %f1933, %f1933;
	fma.rn.f32 	%f1935, %f1933, %f1934, %f1934;
	fma.rn.f32 	%f1936, %f1934, %f1935, %f1935;
	fma.rn.f32 	%f1937, %f1935, %f1936, %f1936;
	fma.rn.f32 	%f1938, %f1936, %f1937, %f1937;
	fma.rn.f32 	%f1939, %f1937, %f1938, %f1938;
	fma.rn.f32 	%f1940, %f1938, %f1939, %f1939;
	fma.rn.f32 	%f1941, %f1939, %f1940, %f1940;
	fma.rn.f32 	%f1942, %f1940, %f1941, %f1941;
	fma.rn.f32 	%f1943, %f1941, %f1942, %f1942;
	fma.rn.f32 	%f1944, %f1942, %f1943, %f1943;
	fma.rn.f32 	%f1945, %f1943, %f1944, %f1944;
	fma.rn.f32 	%f1946, %f1944, %f1945, %f1945;
	fma.rn.f32 	%f1947, %f1945, %f1946, %f1946;
	fma.rn.f32 	%f1948, %f1946, %f1947, %f1947;
	fma.rn.f32 	%f1949, %f1947, %f1948, %f1948;
	fma.rn.f32 	%f1950, %f1948, %f1949, %f1949;
	fma.rn.f32 	%f1951, %f1949, %f1950, %f1950;
	fma.rn.f32 	%f1952, %f1950, %f1951, %f1951;
	fma.rn.f32 	%f1953, %f1951, %f1952, %f1952;
	fma.rn.f32 	%f1954, %f1952, %f1953, %f1953;
	fma.rn.f32 	%f1955, %f1953, %f1954, %f1954;
	fma.rn.f32 	%f1956, %f1954, %f1955, %f1955;
	fma.rn.f32 	%f1957, %f1955, %f1956, %f1956;
	fma.rn.f32 	%f1958, %f1956, %f1957, %f1957;
	fma.rn.f32 	%f1959, %f1957, %f1958, %f1958;
	fma.rn.f32 	%f1960, %f1958, %f1959, %f1959;
	fma.rn.f32 	%f1961, %f1959, %f1960, %f1960;
	fma.rn.f32 	%f1962, %f1960, %f1961, %f1961;
	fma.rn.f32 	%f1963, %f1961, %f1962, %f1962;
	fma.rn.f32 	%f1964, %f1962, %f1963, %f1963;
	fma.rn.f32 	%f1965, %f1963, %f1964, %f1964;
	fma.rn.f32 	%f1966, %f1964, %f1965, %f1965;
	fma.rn.f32 	%f1967, %f1965, %f1966, %f1966;
	fma.rn.f32 	%f1968, %f1966, %f1967, %f1967;
	fma.rn.f32 	%f1969, %f1967, %f1968, %f1968;
	fma.rn.f32 	%f1970, %f1968, %f1969, %f1969;
	fma.rn.f32 	%f1971, %f1969, %f1970, %f1970;
	fma.rn.f32 	%f1972, %f1970, %f1971, %f1971;
	fma.rn.f32 	%f1973, %f1971, %f1972, %f1972;
	fma.rn.f32 	%f1974, %f1972, %f1973, %f1973;
	fma.rn.f32 	%f1975, %f1973, %f1974, %f1974;
	fma.rn.f32 	%f1976, %f1974, %f1975, %f1975;
	fma.rn.f32 	%f1977, %f1975, %f1976, %f1976;
	fma.rn.f32 	%f1978, %f1976, %f1977, %f1977;
	fma.rn.f32 	%f1979, %f1977, %f1978, %f1978;
	fma.rn.f32 	%f1980, %f1978, %f1979, %f1979;
	fma.rn.f32 	%f1981, %f1979, %f1980, %f1980;
	fma.rn.f32 	%f1982, %f1980, %f1981, %f1981;
	fma.rn.f32 	%f1983, %f1981, %f1982, %f1982;
	fma.rn.f32 	%f1984, %f1982, %f1983, %f1983;
	fma.rn.f32 	%f1985, %f1983, %f1984, %f1984;
	fma.rn.f32 	%f1986, %f1984, %f1985, %f1985;
	fma.rn.f32 	%f1987, %f1985, %f1986, %f1986;
	fma.rn.f32 	%f1988, %f1986, %f1987, %f1987;
	fma.rn.f32 	%f1989, %f1987, %f1988, %f1988;
	fma.rn.f32 	%f1990, %f1988, %f1989, %f1989;
	fma.rn.f32 	%f1991, %f1989, %f1990, %f1990;
	fma.rn.f32 	%f1992, %f1990, %f1991, %f1991;
	fma.rn.f32 	%f1993, %f1991, %f1992, %f1992;
	fma.rn.f32 	%f1994, %f1992, %f1993, %f1993;
	fma.rn.f32 	%f1995, %f1993, %f1994, %f1994;
	fma.rn.f32 	%f1996, %f1994, %f1995, %f1995;
	fma.rn.f32 	%f1997, %f1995, %f1996, %f1996;
	fma.rn.f32 	%f1998, %f1996, %f1997, %f1997;
	fma.rn.f32 	%f1999, %f1997, %f1998, %f1998;
	fma.rn.f32 	%f2000, %f1998, %f1999, %f1999;
	fma.rn.f32 	%f2001, %f1999, %f2000, %f2000;
	fma.rn.f32 	%f2002, %f2000, %f2001, %f2001;
	fma.rn.f32 	%f2003, %f2001, %f2002, %f2002;
	fma.rn.f32 	%f2004, %f2002, %f2003, %f2003;
	fma.rn.f32 	%f2005, %f2003, %f2004, %f2004;
	fma.rn.f32 	%f2006, %f2004, %f2005, %f2005;
	fma.rn.f32 	%f2007, %f2005, %f2006, %f2006;
	fma.rn.f32 	%f2008, %f2006, %f2007, %f2007;
	fma.rn.f32 	%f2009, %f2007, %f2008, %f2008;
	fma.rn.f32 	%f2010, %f2008, %f2009, %f2009;
	fma.rn.f32 	%f2011, %f2009, %f2010, %f2010;
	fma.rn.f32 	%f2012, %f2010, %f2011, %f2011;
	fma.rn.f32 	%f2013, %f2011, %f2012, %f2012;
	fma.rn.f32 	%f2014, %f2012, %f2013, %f2013;
	fma.rn.f32 	%f2015, %f2013, %f2014, %f2014;
	fma.rn.f32 	%f2016, %f2014, %f2015, %f2015;
	fma.rn.f32 	%f2017, %f2015, %f2016, %f2016;
	fma.rn.f32 	%f2018, %f2016, %f2017, %f2017;
	fma.rn.f32 	%f2019, %f2017, %f2018, %f2018;
	fma.rn.f32 	%f2020, %f2018, %f2019, %f2019;
	fma.rn.f32 	%f2021, %f2019, %f2020, %f2020;
	fma.rn.f32 	%f2022, %f2020, %f2021, %f2021;
	fma.rn.f32 	%f2023, %f2021, %f2022, %f2022;
	fma.rn.f32 	%f2024, %f2022, %f2023, %f2023;
	fma.rn.f32 	%f2025, %f2023, %f2024, %f2024;
	fma.rn.f32 	%f2026, %f2024, %f2025, %f2025;
	fma.rn.f32 	%f2027, %f2025, %f2026, %f2026;
	fma.rn.f32 	%f2028, %f2026, %f2027, %f2027;
	fma.rn.f32 	%f2029, %f2027, %f2028, %f2028;
	fma.rn.f32 	%f2030, %f2028, %f2029, %f2029;
	fma.rn.f32 	%f2031, %f2029, %f2030, %f2030;
	fma.rn.f32 	%f2032, %f2030, %f2031, %f2031;
	fma.rn.f32 	%f2033, %f2031, %f2032, %f2032;
	fma.rn.f32 	%f2034, %f2032, %f2033, %f2033;
	fma.rn.f32 	%f2035, %f2033, %f2034, %f2034;
	fma.rn.f32 	%f2036, %f2034, %f2035, %f2035;
	fma.rn.f32 	%f2037, %f2035, %f2036, %f2036;
	fma.rn.f32 	%f2038, %f2036, %f2037, %f2037;
	fma.rn.f32 	%f2039, %f2037, %f2038, %f2038;
	fma.rn.f32 	%f2040, %f2038, %f2039, %f2039;
	fma.rn.f32 	%f2041, %f2039, %f2040, %f2040;
	fma.rn.f32 	%f2042, %f2040, %f2041, %f2041;
	fma.rn.f32 	%f2043, %f2041, %f2042, %f2042;
	fma.rn.f32 	%f2044, %f2042, %f2043, %f2043;
	fma.rn.f32 	%f2045, %f2043, %f2044, %f2044;
	fma.rn.f32 	%f2046, %f2044, %f2045, %f2045;
	fma.rn.f32 	%f2047, %f2045, %f2046, %f2046;
	fma.rn.f32 	%f2048, %f2046, %f2047, %f2047;
	fma.rn.f32 	%f2049, %f2047, %f2048, %f2048;
	fma.rn.f32 	%f2050, %f2048, %f2049, %f2049;
	fma.rn.f32 	%f2051, %f2049, %f2050, %f2050;
	fma.rn.f32 	%f2052, %f2050, %f2051, %f2051;
	fma.rn.f32 	%f2053, %f2051, %f2052, %f2052;
	fma.rn.f32 	%f2054, %f2052, %f2053, %f2053;
	fma.rn.f32 	%f2055, %f2053, %f2054, %f2054;
	fma.rn.f32 	%f2056, %f2054, %f2055, %f2055;
	fma.rn.f32 	%f2057, %f2055, %f2056, %f2056;
	fma.rn.f32 	%f2058, %f2056, %f2057, %f2057;
	fma.rn.f32 	%f2059, %f2057, %f2058, %f2058;
	fma.rn.f32 	%f2060, %f2058, %f2059, %f2059;
	fma.rn.f32 	%f2061, %f2059, %f2060, %f2060;
	fma.rn.f32 	%f2062, %f2060, %f2061, %f2061;
	fma.rn.f32 	%f2063, %f2061, %f2062, %f2062;
	fma.rn.f32 	%f2064, %f2062, %f2063, %f2063;
	fma.rn.f32 	%f2065, %f2063, %f2064, %f2064;
	fma.rn.f32 	%f2066, %f2064, %f2065, %f2065;
	fma.rn.f32 	%f2067, %f2065, %f2066, %f2066;
	fma.rn.f32 	%f2068, %f2066, %f2067, %f2067;
	fma.rn.f32 	%f2069, %f2067, %f2068, %f2068;
	fma.rn.f32 	%f2070, %f2068, %f2069, %f2069;
	fma.rn.f32 	%f2071, %f2069, %f2070, %f2070;
	fma.rn.f32 	%f2072, %f2070, %f2071, %f2071;
	fma.rn.f32 	%f2073, %f2071, %f2072, %f2072;
	fma.rn.f32 	%f2074, %f2072, %f2073, %f2073;
	fma.rn.f32 	%f2075, %f2073, %f2074, %f2074;
	fma.rn.f32 	%f2076, %f2074, %f2075, %f2075;
	fma.rn.f32 	%f2077, %f2075, %f2076, %f2076;
	fma.rn.f32 	%f2078, %f2076, %f2077, %f2077;
	fma.rn.f32 	%f2079, %f2077, %f2078, %f2078;
	fma.rn.f32 	%f2080, %f2078, %f2079, %f2079;
	fma.rn.f32 	%f2081, %f2079, %f2080, %f2080;
	fma.rn.f32 	%f2082, %f2080, %f2081, %f2081;
	fma.rn.f32 	%f2083, %f2081, %f2082, %f2082;
	fma.rn.f32 	%f2084, %f2082, %f2083, %f2083;
	fma.rn.f32 	%f2085, %f2083, %f2084, %f2084;
	fma.rn.f32 	%f2086, %f2084, %f2085, %f2085;
	fma.rn.f32 	%f2087, %f2085, %f2086, %f2086;
	fma.rn.f32 	%f2088, %f2086, %f2087, %f2087;
	fma.rn.f32 	%f2089, %f2087, %f2088, %f2088;
	fma.rn.f32 	%f2090, %f2088, %f2089, %f2089;
	fma.rn.f32 	%f2091, %f2089, %f2090, %f2090;
	fma.rn.f32 	%f2092, %f2090, %f2091, %f2091;
	fma.rn.f32 	%f2093, %f2091, %f2092, %f2092;
	fma.rn.f32 	%f2094, %f2092, %f2093, %f2093;
	fma.rn.f32 	%f2095, %f2093, %f2094, %f2094;
	fma.rn.f32 	%f2096, %f2094, %f2095, %f2095;
	fma.rn.f32 	%f2097, %f2095, %f2096, %f2096;
	fma.rn.f32 	%f2098, %f2096, %f2097, %f2097;
	fma.rn.f32 	%f2099, %f2097, %f2098, %f2098;
	fma.rn.f32 	%f2100, %f2098, %f2099, %f2099;
	fma.rn.f32 	%f2101, %f2099, %f2100, %f2100;
	fma.rn.f32 	%f2102, %f2100, %f2101, %f2101;
	fma.rn.f32 	%f2103, %f2101, %f2102, %f2102;
	fma.rn.f32 	%f2104, %f2102, %f2103, %f2103;
	fma.rn.f32 	%f2105, %f2103, %f2104, %f2104;
	fma.rn.f32 	%f2106, %f2104, %f2105, %f2105;
	fma.rn.f32 	%f2107, %f2105, %f2106, %f2106;
	fma.rn.f32 	%f2108, %f2106, %f2107, %f2107;
	fma.rn.f32 	%f2109, %f2107, %f2108, %f2108;
	fma.rn.f32 	%f2110, %f2108, %f2109, %f2109;
	fma.rn.f32 	%f2111, %f2109, %f2110, %f2110;
	fma.rn.f32 	%f2112, %f2110, %f2111, %f2111;
	fma.rn.f32 	%f2113, %f2111, %f2112, %f2112;
	fma.rn.f32 	%f2114, %f2112, %f2113, %f2113;
	fma.rn.f32 	%f2115, %f2113, %f2114, %f2114;
	fma.rn.f32 	%f2116, %f2114, %f2115, %f2115;
	fma.rn.f32 	%f2117, %f2115, %f2116, %f2116;
	fma.rn.f32 	%f2118, %f2116, %f2117, %f2117;
	fma.rn.f32 	%f2119, %f2117, %f2118, %f2118;
	fma.rn.f32 	%f2120, %f2118, %f2119, %f2119;
	fma.rn.f32 	%f2121, %f2119, %f2120, %f2120;
	fma.rn.f32 	%f2122, %f2120, %f2121, %f2121;
	fma.rn.f32 	%f2123, %f2121, %f2122, %f2122;
	fma.rn.f32 	%f2124, %f2122, %f2123, %f2123;
	fma.rn.f32 	%f2125, %f2123, %f2124, %f2124;
	fma.rn.f32 	%f2126, %f2124, %f2125, %f2125;
	fma.rn.f32 	%f2127, %f2125, %f2126, %f2126;
	fma.rn.f32 	%f2128, %f2126, %f2127, %f2127;
	fma.rn.f32 	%f2129, %f2127, %f2128, %f2128;
	fma.rn.f32 	%f2130, %f2128, %f2129, %f2129;
	fma.rn.f32 	%f2131, %f2129, %f2130, %f2130;
	fma.rn.f32 	%f2132, %f2130, %f2131, %f2131;
	fma.rn.f32 	%f2133, %f2131, %f2132, %f2132;
	fma.rn.f32 	%f2134, %f2132, %f2133, %f2133;
	fma.rn.f32 	%f2135, %f2133, %f2134, %f2134;
	fma.rn.f32 	%f2136, %f2134, %f2135, %f2135;
	fma.rn.f32 	%f2137, %f2135, %f2136, %f2136;
	fma.rn.f32 	%f2138, %f2136, %f2137, %f2137;
	fma.rn.f32 	%f2139, %f2137, %f2138, %f2138;
	fma.rn.f32 	%f2140, %f2138, %f2139, %f2139;
	fma.rn.f32 	%f2141, %f2139, %f2140, %f2140;
	fma.rn.f32 	%f2142, %f2140, %f2141, %f2141;
	fma.rn.f32 	%f2143, %f2141, %f2142, %f2142;
	fma.rn.f32 	%f2144, %f2142, %f2143, %f2143;
	fma.rn.f32 	%f2145, %f2143, %f2144, %f2144;
	fma.rn.f32 	%f2146, %f2144, %f2145, %f2145;
	fma.rn.f32 	%f2147, %f2145, %f2146, %f2146;
	fma.rn.f32 	%f2148, %f2146, %f2147, %f2147;
	fma.rn.f32 	%f2149, %f2147, %f2148, %f2148;
	fma.rn.f32 	%f2150, %f2148, %f2149, %f2149;
	fma.rn.f32 	%f2151, %f2149, %f2150, %f2150;
	fma.rn.f32 	%f2152, %f2150, %f2151, %f2151;
	fma.rn.f32 	%f2153, %f2151, %f2152, %f2152;
	fma.rn.f32 	%f2154, %f2152, %f2153, %f2153;
	fma.rn.f32 	%f2155, %f2153, %f2154, %f2154;
	fma.rn.f32 	%f2156, %f2154, %f2155, %f2155;
	fma.rn.f32 	%f2157, %f2155, %f2156, %f2156;
	fma.rn.f32 	%f2158, %f2156, %f2157, %f2157;
	fma.rn.f32 	%f2159, %f2157, %f2158, %f2158;
	fma.rn.f32 	%f2160, %f2158, %f2159, %f2159;
	fma.rn.f32 	%f2161, %f2159, %f2160, %f2160;
	fma.rn.f32 	%f2162, %f2160, %f2161, %f2161;
	fma.rn.f32 	%f2163, %f2161, %f2162, %f2162;
	fma.rn.f32 	%f2164, %f2162, %f2163, %f2163;
	fma.rn.f32 	%f2165, %f2163, %f2164, %f2164;
	fma.rn.f32 	%f2166, %f2164, %f2165, %f2165;
	fma.rn.f32 	%f2167, %f2165, %f2166, %f2166;
	fma.rn.f32 	%f2168, %f2166, %f2167, %f2167;
	fma.rn.f32 	%f2169, %f2167, %f2168, %f2168;
	fma.rn.f32 	%f2170, %f2168, %f2169, %f2169;
	fma.rn.f32 	%f2171, %f2169, %f2170, %f2170;
	fma.rn.f32 	%f2172, %f2170, %f2171, %f2171;
	fma.rn.f32 	%f2173, %f2171, %f2172, %f2172;
	fma.rn.f32 	%f2174, %f2172, %f2173, %f2173;
	fma.rn.f32 	%f2175, %f2173, %f2174, %f2174;
	fma.rn.f32 	%f2176, %f2174, %f2175, %f2175;
	fma.rn.f32 	%f2177, %f2175, %f2176, %f2176;
	fma.rn.f32 	%f2178, %f2176, %f2177, %f2177;
	fma.rn.f32 	%f2179, %f2177, %f2178, %f2178;
	fma.rn.f32 	%f2180, %f2178, %f2179, %f2179;
	fma.rn.f32 	%f2181, %f2179, %f2180, %f2180;
	fma.rn.f32 	%f2182, %f2180, %f2181, %f2181;
	fma.rn.f32 	%f2183, %f2181, %f2182, %f2182;
	fma.rn.f32 	%f2184, %f2182, %f2183, %f2183;
	fma.rn.f32 	%f2185, %f2183, %f2184, %f2184;
	fma.rn.f32 	%f2186, %f2184, %f2185, %f2185;
	fma.rn.f32 	%f2187, %f2185, %f2186, %f2186;
	fma.rn.f32 	%f2188, %f2186, %f2187, %f2187;
	fma.rn.f32 	%f2189, %f2187, %f2188, %f2188;
	fma.rn.f32 	%f2190, %f2188, %f2189, %f2189;
	fma.rn.f32 	%f2191, %f2189, %f2190, %f2190;
	fma.rn.f32 	%f2192, %f2190, %f2191, %f2191;
	fma.rn.f32 	%f2193, %f2191, %f2192, %f2192;
	fma.rn.f32 	%f2194, %f2192, %f2193, %f2193;
	fma.rn.f32 	%f2195, %f2193, %f2194, %f2194;
	fma.rn.f32 	%f2196, %f2194, %f2195, %f2195;
	fma.rn.f32 	%f2197, %f2195, %f2196, %f2196;
	fma.rn.f32 	%f2198, %f2196, %f2197, %f2197;
	fma.rn.f32 	%f2199, %f2197, %f2198, %f2198;
	fma.rn.f32 	%f2200, %f2198, %f2199, %f2199;
	fma.rn.f32 	%f2201, %f2199, %f2200, %f2200;
	fma.rn.f32 	%f2202, %f2200, %f2201, %f2201;
	fma.rn.f32 	%f2203, %f2201, %f2202, %f2202;
	fma.rn.f32 	%f2204, %f2202, %f2203, %f2203;
	fma.rn.f32 	%f2205, %f2203, %f2204, %f2204;
	fma.rn.f32 	%f2206, %f2204, %f2205, %f2205;
	fma.rn.f32 	%f2207, %f2205, %f2206, %f2206;
	fma.rn.f32 	%f2208, %f2206, %f2207, %f2207;
	fma.rn.f32 	%f2209, %f2207, %f2208, %f2208;
	fma.rn.f32 	%f2210, %f2208, %f2209, %f2209;
	fma.rn.f32 	%f2211, %f2209, %f2210, %f2210;
	fma.rn.f32 	%f2212, %f2210, %f2211, %f2211;
	fma.rn.f32 	%f2213, %f2211, %f2212, %f2212;
	fma.rn.f32 	%f2214, %f2212, %f2213, %f2213;
	fma.rn.f32 	%f2215, %f2213, %f2214, %f2214;
	fma.rn.f32 	%f2216, %f2214, %f2215, %f2215;
	fma.rn.f32 	%f2217, %f2215, %f2216, %f2216;
	fma.rn.f32 	%f2218, %f2216, %f2217, %f2217;
	fma.rn.f32 	%f2219, %f2217, %f2218, %f2218;
	fma.rn.f32 	%f2220, %f2218, %f2219, %f2219;
	fma.rn.f32 	%f2221, %f2219, %f2220, %f2220;
	fma.rn.f32 	%f2222, %f2220, %f2221, %f2221;
	fma.rn.f32 	%f2223, %f2221, %f2222, %f2222;
	fma.rn.f32 	%f2224, %f2222, %f2223, %f2223;
	fma.rn.f32 	%f2225, %f2223, %f2224, %f2224;
	fma.rn.f32 	%f2226, %f2224, %f2225, %f2225;
	fma.rn.f32 	%f2227, %f2225, %f2226, %f2226;
	fma.rn.f32 	%f2228, %f2226, %f2227, %f2227;
	fma.rn.f32 	%f2229, %f2227, %f2228, %f2228;
	fma.rn.f32 	%f2230, %f2228, %f2229, %f2229;
	fma.rn.f32 	%f2231, %f2229, %f2230, %f2230;
	fma.rn.f32 	%f2232, %f2230, %f2231, %f2231;
	fma.rn.f32 	%f2233, %f2231, %f2232, %f2232;
	fma.rn.f32 	%f2234, %f2232, %f2233, %f2233;
	fma.rn.f32 	%f2235, %f2233, %f2234, %f2234;
	fma.rn.f32 	%f2236, %f2234, %f2235, %f2235;
	fma.rn.f32 	%f2237, %f2235, %f2236, %f2236;
	fma.rn.f32 	%f2238, %f2236, %f2237, %f2237;
	fma.rn.f32 	%f2239, %f2237, %f2238, %f2238;
	fma.rn.f32 	%f2240, %f2238, %f2239, %f2239;
	fma.rn.f32 	%f2241, %f2239, %f2240, %f2240;
	fma.rn.f32 	%f2242, %f2240, %f2241, %f2241;
	fma.rn.f32 	%f2243, %f2241, %f2242, %f2242;
	fma.rn.f32 	%f2244, %f2242, %f2243, %f2243;
	fma.rn.f32 	%f2245, %f2243, %f2244, %f2244;
	fma.rn.f32 	%f2246, %f2244, %f2245, %f2245;
	fma.rn.f32 	%f2247, %f2245, %f2246, %f2246;
	fma.rn.f32 	%f2248, %f2246, %f2247, %f2247;
	fma.rn.f32 	%f2249, %f2247, %f2248, %f2248;
	fma.rn.f32 	%f2250, %f2248, %f2249, %f2249;
	fma.rn.f32 	%f2251, %f2249, %f2250, %f2250;
	fma.rn.f32 	%f2252, %f2250, %f2251, %f2251;
	fma.rn.f32 	%f2253, %f2251, %f2252, %f2252;
	fma.rn.f32 	%f2254, %f2252, %f2253, %f2253;
	fma.rn.f32 	%f2255, %f2253, %f2254, %f2254;
	fma.rn.f32 	%f2256, %f2254, %f2255, %f2255;
	fma.rn.f32 	%f2257, %f2255, %f2256, %f2256;
	fma.rn.f32 	%f2258, %f2256, %f2257, %f2257;
	fma.rn.f32 	%f2259, %f2257, %f2258, %f2258;
	fma.rn.f32 	%f2260, %f2258, %f2259, %f2259;
	fma.rn.f32 	%f2261, %f2259, %f2260, %f2260;
	fma.rn.f32 	%f2262, %f2260, %f2261, %f2261;
	fma.rn.f32 	%f2263, %f2261, %f2262, %f2262;
	fma.rn.f32 	%f2264, %f2262, %f2263, %f2263;
	fma.rn.f32 	%f2265, %f2263, %f2264, %f2264;
	fma.rn.f32 	%f2266, %f2264, %f2265, %f2265;
	fma.rn.f32 	%f2267, %f2265, %f2266, %f2266;
	fma.rn.f32 	%f2268, %f2266, %f2267, %f2267;
	fma.rn.f32 	%f2269, %f2267, %f2268, %f2268;
	fma.rn.f32 	%f2270, %f2268, %f2269, %f2269;
	fma.rn.f32 	%f2271, %f2269, %f2270, %f2270;
	fma.rn.f32 	%f2272, %f2270, %f2271, %f2271;
	fma.rn.f32 	%f2273, %f2271, %f2272, %f2272;
	fma.rn.f32 	%f2274, %f2272, %f2273, %f2273;
	fma.rn.f32 	%f2275, %f2273, %f2274, %f2274;
	fma.rn.f32 	%f2276, %f2274, %f2275, %f2275;
	fma.rn.f32 	%f2277, %f2275, %f2276, %f2276;
	fma.rn.f32 	%f2278, %f2276, %f2277, %f2277;
	fma.rn.f32 	%f2279, %f2277, %f2278, %f2278;
	fma.rn.f32 	%f2280, %f2278, %f2279, %f2279;
	fma.rn.f32 	%f2281, %f2279, %f2280, %f2280;
	fma.rn.f32 	%f2282, %f2280, %f2281, %f2281;
	fma.rn.f32 	%f2283, %f2281, %f2282, %f2282;
	fma.rn.f32 	%f2284, %f2282, %f2283, %f2283;
	fma.rn.f32 	%f2285, %f2283, %f2284, %f2284;
	fma.rn.f32 	%f2286, %f2284, %f2285, %f2285;
	fma.rn.f32 	%f2287, %f2285, %f2286, %f2286;
	fma.rn.f32 	%f2288, %f2286, %f2287, %f2287;
	fma.rn.f32 	%f2289, %f2287, %f2288, %f2288;
	fma.rn.f32 	%f2290, %f2288, %f2289, %f2289;
	fma.rn.f32 	%f2291, %f2289, %f2290, %f2290;
	fma.rn.f32 	%f2292, %f2290, %f2291, %f2291;
	fma.rn.f32 	%f2293, %f2291, %f2292, %f2292;
	fma.rn.f32 	%f2294, %f2292, %f2293, %f2293;
	fma.rn.f32 	%f2295, %f2293, %f2294, %f2294;
	fma.rn.f32 	%f2296, %f2294, %f2295, %f2295;
	fma.rn.f32 	%f2297, %f2295, %f2296, %f2296;
	fma.rn.f32 	%f2298, %f2296, %f2297, %f2297;
	fma.rn.f32 	%f2299, %f2297, %f2298, %f2298;
	fma.rn.f32 	%f2300, %f2298, %f2299, %f2299;
	fma.rn.f32 	%f2301, %f2299, %f2300, %f2300;
	fma.rn.f32 	%f2302, %f2300, %f2301, %f2301;
	fma.rn.f32 	%f2303, %f2301, %f2302, %f2302;
	fma.rn.f32 	%f2304, %f2302, %f2303, %f2303;
	fma.rn.f32 	%f2305, %f2303, %f2304, %f2304;
	fma.rn.f32 	%f2306, %f2304, %f2305, %f2305;
	fma.rn.f32 	%f2307, %f2305, %f2306, %f2306;
	fma.rn.f32 	%f2308, %f2306, %f2307, %f2307;
	fma.rn.f32 	%f2309, %f2307, %f2308, %f2308;
	fma.rn.f32 	%f2310, %f2308, %f2309, %f2309;
	fma.rn.f32 	%f2311, %f2309, %f2310, %f2310;
	fma.rn.f32 	%f2312, %f2310, %f2311, %f2311;
	fma.rn.f32 	%f2313, %f2311, %f2312, %f2312;
	fma.rn.f32 	%f2314, %f2312, %f2313, %f2313;
	fma.rn.f32 	%f2315, %f2313, %f2314, %f2314;
	fma.rn.f32 	%f2316, %f2314, %f2315, %f2315;
	fma.rn.f32 	%f2317, %f2315, %f2316, %f2316;
	fma.rn.f32 	%f2318, %f2316, %f2317, %f2317;
	fma.rn.f32 	%f2319, %f2317, %f2318, %f2318;
	fma.rn.f32 	%f2320, %f2318, %f2319, %f2319;
	fma.rn.f32 	%f2321, %f2319, %f2320, %f2320;
	fma.rn.f32 	%f2322, %f2320, %f2321, %f2321;
	fma.rn.f32 	%f2323, %f2321, %f2322, %f2322;
	fma.rn.f32 	%f2324, %f2322, %f2323, %f2323;
	fma.rn.f32 	%f2325, %f2323, %f2324, %f2324;
	fma.rn.f32 	%f2326, %f2324, %f2325, %f2325;
	fma.rn.f32 	%f2327, %f2325, %f2326, %f2326;
	fma.rn.f32 	%f2328, %f2326, %f2327, %f2327;
	fma.rn.f32 	%f2329, %f2327, %f2328, %f2328;
	fma.rn.f32 	%f2330, %f2328, %f2329, %f2329;
	fma.rn.f32 	%f2331, %f2329, %f2330, %f2330;
	fma.rn.f32 	%f2332, %f2330, %f2331, %f2331;
	fma.rn.f32 	%f2333, %f2331, %f2332, %f2332;
	fma.rn.f32 	%f2334, %f2332, %f2333, %f2333;
	fma.rn.f32 	%f2335, %f2333, %f2334, %f2334;
	fma.rn.f32 	%f2336, %f2334, %f2335, %f2335;
	fma.rn.f32 	%f2337, %f2335, %f2336, %f2336;
	fma.rn.f32 	%f2338, %f2336, %f2337, %f2337;
	fma.rn.f32 	%f2339, %f2337, %f2338, %f2338;
	fma.rn.f32 	%f2340, %f2338, %f2339, %f2339;
	fma.rn.f32 	%f2341, %f2339, %f2340, %f2340;
	fma.rn.f32 	%f2342, %f2340, %f2341, %f2341;
	fma.rn.f32 	%f2343, %f2341, %f2342, %f2342;
	fma.rn.f32 	%f2344, %f2342, %f2343, %f2343;
	fma.rn.f32 	%f2345, %f2343, %f2344, %f2344;
	fma.rn.f32 	%f2346, %f2344, %f2345, %f2345;
	fma.rn.f32 	%f2347, %f2345, %f2346, %f2346;
	fma.rn.f32 	%f2348, %f2346, %f2347, %f2347;
	fma.rn.f32 	%f2349, %f2347, %f2348, %f2348;
	fma.rn.f32 	%f2350, %f2348, %f2349, %f2349;
	fma.rn.f32 	%f2351, %f2349, %f2350, %f2350;
	fma.rn.f32 	%f2352, %f2350, %f2351, %f2351;
	fma.rn.f32 	%f2353, %f2351, %f2352, %f2352;
	fma.rn.f32 	%f2354, %f2352, %f2353, %f2353;
	fma.rn.f32 	%f2355, %f2353, %f2354, %f2354;
	fma.rn.f32 	%f2356, %f2354, %f2355, %f2355;
	fma.rn.f32 	%f2357, %f2355, %f2356, %f2356;
	fma.rn.f32 	%f2358, %f2356, %f2357, %f2357;
	fma.rn.f32 	%f2359, %f2357, %f2358, %f2358;
	fma.rn.f32 	%f2360, %f2358, %f2359, %f2359;
	fma.rn.f32 	%f2361, %f2359, %f2360, %f2360;
	fma.rn.f32 	%f2362, %f2360, %f2361, %f2361;
	fma.rn.f32 	%f2363, %f2361, %f2362, %f2362;
	fma.rn.f32 	%f2364, %f2362, %f2363, %f2363;
	fma.rn.f32 	%f2365, %f2363, %f2364, %f2364;
	fma.rn.f32 	%f2366, %f2364, %f2365, %f2365;
	fma.rn.f32 	%f2367, %f2365, %f2366, %f2366;
	fma.rn.f32 	%f2368, %f2366, %f2367, %f2367;
	fma.rn.f32 	%f2369, %f2367, %f2368, %f2368;
	fma.rn.f32 	%f2370, %f2368, %f2369, %f2369;
	fma.rn.f32 	%f2371, %f2369, %f2370, %f2370;
	fma.rn.f32 	%f2372, %f2370, %f2371, %f2371;
	fma.rn.f32 	%f2373, %f2371, %f2372, %f2372;
	fma.rn.f32 	%f2374, %f2372, %f2373, %f2373;
	fma.rn.f32 	%f2375, %f2373, %f2374, %f2374;
	fma.rn.f32 	%f2376, %f2374, %f2375, %f2375;
	fma.rn.f32 	%f2377, %f2375, %f2376, %f2376;
	fma.rn.f32 	%f2378, %f2376, %f2377, %f2377;
	fma.rn.f32 	%f2379, %f2377, %f2378, %f2378;
	fma.rn.f32 	%f2380, %f2378, %f2379, %f2379;
	fma.rn.f32 	%f2381, %f2379, %f2380, %f2380;
	fma.rn.f32 	%f2382, %f2380, %f2381, %f2381;
	fma.rn.f32 	%f2383, %f2381, %f2382, %f2382;
	fma.rn.f32 	%f2384, %f2382, %f2383, %f2383;
	fma.rn.f32 	%f2385, %f2383, %f2384, %f2384;
	fma.rn.f32 	%f2386, %f2384, %f2385, %f2385;
	fma.rn.f32 	%f2387, %f2385, %f2386, %f2386;
	fma.rn.f32 	%f2388, %f2386, %f2387, %f2387;
	fma.rn.f32 	%f2389, %f2387, %f2388, %f2388;
	fma.rn.f32 	%f2390, %f2388, %f2389, %f2389;
	fma.rn.f32 	%f2391, %f2389, %f2390, %f2390;
	fma.rn.f32 	%f2392, %f2390, %f2391, %f2391;
	fma.rn.f32 	%f2393, %f2391, %f2392, %f2392;
	fma.rn.f32 	%f2394, %f2392, %f2393, %f2393;
	fma.rn.f32 	%f2395, %f2393, %f2394, %f2394;
	fma.rn.f32 	%f2396, %f2394, %f2395, %f2395;
	fma.rn.f32 	%f2397, %f2395, %f2396, %f2396;
	fma.rn.f32 	%f2398, %f2396, %f2397, %f2397;
	fma.rn.f32 	%f2399, %f2397, %f2398, %f2398;
	fma.rn.f32 	%f2400, %f2398, %f2399, %f2399;
	fma.rn.f32 	%f2401, %f2399, %f2400, %f2400;
	fma.rn.f32 	%f2402, %f2400, %f2401, %f2401;
	fma.rn.f32 	%f2403, %f2401, %f2402, %f2402;
	fma.rn.f32 	%f2404, %f2402, %f2403, %f2403;
	fma.rn.f32 	%f2405, %f2403, %f2404, %f2404;
	fma.rn.f32 	%f2406, %f2404, %f2405, %f2405;
	fma.rn.f32 	%f2407, %f2405, %f2406, %f2406;
	fma.rn.f32 	%f2408, %f2406, %f2407, %f2407;
	fma.rn.f32 	%f2409, %f2407, %f2408, %f2408;
	fma.rn.f32 	%f2410, %f2408, %f2409, %f2409;
	fma.rn.f32 	%f2411, %f2409, %f2410, %f2410;
	fma.rn.f32 	%f2412, %f2410, %f2411, %f2411;
	fma.rn.f32 	%f2413, %f2411, %f2412, %f2412;
	fma.rn.f32 	%f2414, %f2412, %f2413, %f2413;
	fma.rn.f32 	%f2415, %f2413, %f2414, %f2414;
	fma.rn.f32 	%f2416, %f2414, %f2415, %f2415;
	fma.rn.f32 	%f2417, %f2415, %f2416, %f2416;
	fma.rn.f32 	%f2418, %f2416, %f2417, %f2417;
	fma.rn.f32 	%f2419, %f2417, %f2418, %f2418;
	fma.rn.f32 	%f2420, %f2418, %f2419, %f2419;
	fma.rn.f32 	%f2421, %f2419, %f2420, %f2420;
	fma.rn.f32 	%f2422, %f2420, %f2421, %f2421;
	fma.rn.f32 	%f2423, %f2421, %f2422, %f2422;
	fma.rn.f32 	%f2424, %f2422, %f2423, %f2423;
	fma.rn.f32 	%f2425, %f2423, %f2424, %f2424;
	fma.rn.f32 	%f2426, %f2424, %f2425, %f2425;
	fma.rn.f32 	%f2427, %f2425, %f2426, %f2426;
	fma.rn.f32 	%f2428, %f2426, %f2427, %f2427;
	fma.rn.f32 	%f2429, %f2427, %f2428, %f2428;
	fma.rn.f32 	%f2430, %f2428, %f2429, %f2429;
	fma.rn.f32 	%f2431, %f2429, %f2430, %f2430;
	fma.rn.f32 	%f2432, %f2430, %f2431, %f2431;
	fma.rn.f32 	%f2433, %f2431, %f2432, %f2432;
	fma.rn.f32 	%f2434, %f2432, %f2433, %f2433;
	fma.rn.f32 	%f2435, %f2433, %f2434, %f2434;
	fma.rn.f32 	%f2436, %f2434, %f2435, %f2435;
	fma.rn.f32 	%f2437, %f2435, %f2436, %f2436;
	fma.rn.f32 	%f2438, %f2436, %f2437, %f2437;
	fma.rn.f32 	%f2439, %f2437, %f2438, %f2438;
	fma.rn.f32 	%f2440, %f2438, %f2439, %f2439;
	fma.rn.f32 	%f2441, %f2439, %f2440, %f2440;
	fma.rn.f32 	%f2442, %f2440, %f2441, %f2441;
	fma.rn.f32 	%f2443, %f2441, %f2442, %f2442;
	fma.rn.f32 	%f2444, %f2442, %f2443, %f2443;
	fma.rn.f32 	%f2445, %f2443, %f2444, %f2444;
	fma.rn.f32 	%f2446, %f2444, %f2445, %f2445;
	fma.rn.f32 	%f2447, %f2445, %f2446, %f2446;
	fma.rn.f32 	%f2448, %f2446, %f2447, %f2447;
	fma.rn.f32 	%f2449, %f2447, %f2448, %f2448;
	fma.rn.f32 	%f2450, %f2448, %f2449, %f2449;
	fma.rn.f32 	%f2451, %f2449, %f2450, %f2450;
	fma.rn.f32 	%f2452, %f2450, %f2451, %f2451;
	fma.rn.f32 	%f2453, %f2451, %f2452, %f2452;
	fma.rn.f32 	%f2454, %f2452, %f2453, %f2453;
	fma.rn.f32 	%f2455, %f2453, %f2454, %f2454;
	fma.rn.f32 	%f2456, %f2454, %f2455, %f2455;
	fma.rn.f32 	%f2457, %f2455, %f2456, %f2456;
	fma.rn.f32 	%f2458, %f2456, %f2457, %f2457;
	fma.rn.f32 	%f2459, %f2457, %f2458, %f2458;
	fma.rn.f32 	%f2460, %f2458, %f2459, %f2459;
	fma.rn.f32 	%f2461, %f2459, %f2460, %f2460;
	fma.rn.f32 	%f2462, %f2460, %f2461, %f2461;
	fma.rn.f32 	%f2463, %f2461, %f2462, %f2462;
	fma.rn.f32 	%f2464, %f2462, %f2463, %f2463;
	fma.rn.f32 	%f2465, %f2463, %f2464, %f2464;
	fma.rn.f32 	%f2466, %f2464, %f2465, %f2465;
	fma.rn.f32 	%f2467, %f2465, %f2466, %f2466;
	fma.rn.f32 	%f2468, %f2466, %f2467, %f2467;
	fma.rn.f32 	%f2469, %f2467, %f2468, %f2468;
	fma.rn.f32 	%f2470, %f2468, %f2469, %f2469;
	fma.rn.f32 	%f2471, %f2469, %f2470, %f2470;
	fma.rn.f32 	%f2472, %f2470, %f2471, %f2471;
	fma.rn.f32 	%f2473, %f2471, %f2472, %f2472;
	fma.rn.f32 	%f2474, %f2472, %f2473, %f2473;
	fma.rn.f32 	%f2475, %f2473, %f2474, %f2474;
	fma.rn.f32 	%f2476, %f2474, %f2475, %f2475;
	fma.rn.f32 	%f2477, %f2475, %f2476, %f2476;
	fma.rn.f32 	%f2478, %f2476, %f2477, %f2477;
	fma.rn.f32 	%f2479, %f2477, %f2478, %f2478;
	fma.rn.f32 	%f2480, %f2478, %f2479, %f2479;
	fma.rn.f32 	%f2481, %f2479, %f2480, %f2480;
	fma.rn.f32 	%f2482, %f2480, %f2481, %f2481;
	fma.rn.f32 	%f2483, %f2481, %f2482, %f2482;
	fma.rn.f32 	%f2484, %f2482, %f2483, %f2483;
	fma.rn.f32 	%f2485, %f2483, %f2484, %f2484;
	fma.rn.f32 	%f2486, %f2484, %f2485, %f2485;
	fma.rn.f32 	%f2487, %f2485, %f2486, %f2486;
	fma.rn.f32 	%f2488, %f2486, %f2487, %f2487;
	fma.rn.f32 	%f2489, %f2487, %f2488, %f2488;
	fma.rn.f32 	%f2490, %f2488, %f2489, %f2489;
	fma.rn.f32 	%f2491, %f2489, %f2490, %f2490;
	fma.rn.f32 	%f2492, %f2490, %f2491, %f2491;
	fma.rn.f32 	%f2493, %f2491, %f2492, %f2492;
	fma.rn.f32 	%f2494, %f2492, %f2493, %f2493;
	fma.rn.f32 	%f2495, %f2493, %f2494, %f2494;
	fma.rn.f32 	%f2496, %f2494, %f2495, %f2495;
	fma.rn.f32 	%f2497, %f2495, %f2496, %f2496;
	fma.rn.f32 	%f2498, %f2496, %f2497, %f2497;
	fma.rn.f32 	%f2499, %f2497, %f2498, %f2498;
	fma.rn.f32 	%f2500, %f2498, %f2499, %f2499;
	fma.rn.f32 	%f2501, %f2499, %f2500, %f2500;
	fma.rn.f32 	%f2502, %f2500, %f2501, %f2501;
	fma.rn.f32 	%f2503, %f2501, %f2502, %f2502;
	fma.rn.f32 	%f2504, %f2502, %f2503, %f2503;
	fma.rn.f32 	%f2505, %f2503, %f2504, %f2504;
	fma.rn.f32 	%f2506, %f2504, %f2505, %f2505;
	fma.rn.f32 	%f2507, %f2505, %f2506, %f2506;
	fma.rn.f32 	%f2508, %f2506, %f2507, %f2507;
	fma.rn.f32 	%f2509, %f2507, %f2508, %f2508;
	fma.rn.f32 	%f2510, %f2508, %f2509, %f2509;
	fma.rn.f32 	%f2511, %f2509, %f2510, %f2510;
	fma.rn.f32 	%f2512, %f2510, %f2511, %f2511;
	fma.rn.f32 	%f2513, %f2511, %f2512, %f2512;
	fma.rn.f32 	%f2514, %f2512, %f2513, %f2513;
	fma.rn.f32 	%f2515, %f2513, %f2514, %f2514;
	fma.rn.f32 	%f2516, %f2514, %f2515, %f2515;
	fma.rn.f32 	%f2517, %f2515, %f2516, %f2516;
	fma.rn.f32 	%f2518, %f2516, %f2517, %f2517;
	fma.rn.f32 	%f2519, %f2517, %f2518, %f2518;
	fma.rn.f32 	%f2520, %f2518, %f2519, %f2519;
	fma.rn.f32 	%f2521, %f2519, %f2520, %f2520;
	fma.rn.f32 	%f2522, %f2520, %f2521, %f2521;
	fma.rn.f32 	%f2523, %f2521, %f2522, %f2522;
	fma.rn.f32 	%f2524, %f2522, %f2523, %f2523;
	fma.rn.f32 	%f2525, %f2523, %f2524, %f2524;
	fma.rn.f32 	%f2526, %f2524, %f2525, %f2525;
	fma.rn.f32 	%f2527, %f2525, %f2526, %f2526;
	fma.rn.f32 	%f2528, %f2526, %f2527, %f2527;
	fma.rn.f32 	%f2529, %f2527, %f2528, %f2528;
	fma.rn.f32 	%f2530, %f2528, %f2529, %f2529;
	fma.rn.f32 	%f2531, %f2529, %f2530, %f2530;
	fma.rn.f32 	%f2532, %f2530, %f2531, %f2531;
	fma.rn.f32 	%f2533, %f2531, %f2532, %f2532;
	fma.rn.f32 	%f2534, %f2532, %f2533, %f2533;
	fma.rn.f32 	%f2535, %f2533, %f2534, %f2534;
	fma.rn.f32 	%f2536, %f2534, %f2535, %f2535;
	fma.rn.f32 	%f2537, %f2535, %f2536, %f2536;
	fma.rn.f32 	%f2538, %f2536, %f2537, %f2537;
	fma.rn.f32 	%f2539, %f2537, %f2538, %f2538;
	fma.rn.f32 	%f2540, %f2538, %f2539, %f2539;
	fma.rn.f32 	%f2541, %f2539, %f2540, %f2540;
	fma.rn.f32 	%f2542, %f2540, %f2541, %f2541;
	fma.rn.f32 	%f2543, %f2541, %f2542, %f2542;
	fma.rn.f32 	%f2544, %f2542, %f2543, %f2543;
	fma.rn.f32 	%f2545, %f2543, %f2544, %f2544;
	fma.rn.f32 	%f2546, %f2544, %f2545, %f2545;
	fma.rn.f32 	%f2547, %f2545, %f2546, %f2546;
	fma.rn.f32 	%f2548, %f2546, %f2547, %f2547;
	fma.rn.f32 	%f2549, %f2547, %f2548, %f2548;
	fma.rn.f32 	%f2550, %f2548, %f2549, %f2549;
	fma.rn.f32 	%f2551, %f2549, %f2550, %f2550;
	fma.rn.f32 	%f2552, %f2550, %f2551, %f2551;
	fma.rn.f32 	%f2553, %f2551, %f2552, %f2552;
	fma.rn.f32 	%f2554, %f2552, %f2553, %f2553;
	fma.rn.f32 	%f2555, %f2553, %f2554, %f2554;
	fma.rn.f32 	%f2556, %f2554, %f2555, %f2555;
	fma.rn.f32 	%f2557, %f2555, %f2556, %f2556;
	fma.rn.f32 	%f2558, %f2556, %f2557, %f2557;
	fma.rn.f32 	%f2559, %f2557, %f2558, %f2558;
	fma.rn.f32 	%f2560, %f2558, %f2559, %f2559;
	fma.rn.f32 	%f2561, %f2559, %f2560, %f2560;
	fma.rn.f32 	%f2562, %f2560, %f2561, %f2561;
	fma.rn.f32 	%f2563, %f2561, %f2562, %f2562;
	fma.rn.f32 	%f2564, %f2562, %f2563, %f2563;
	fma.rn.f32 	%f2565, %f2563, %f2564, %f2564;
	fma.rn.f32 	%f2566, %f2564, %f2565, %f2565;
	fma.rn.f32 	%f2567, %f2565, %f2566, %f2566;
	fma.rn.f32 	%f2568, %f2566, %f2567, %f2567;
	fma.rn.f32 	%f2569, %f2567, %f2568, %f2568;
	fma.rn.f32 	%f2570, %f2568, %f2569, %f2569;
	fma.rn.f32 	%f2571, %f2569, %f2570, %f2570;
	fma.rn.f32 	%f2572, %f2570, %f2571, %f2571;
	fma.rn.f32 	%f2573, %f2571, %f2572, %f2572;
	fma.rn.f32 	%f2574, %f2572, %f2573, %f2573;
	fma.rn.f32 	%f2575, %f2573, %f2574, %f2574;
	fma.rn.f32 	%f2576, %f2574, %f2575, %f2575;
	fma.rn.f32 	%f2577, %f2575, %f2576, %f2576;
	fma.rn.f32 	%f2578, %f2576, %f2577, %f2577;
	fma.rn.f32 	%f2579, %f2577, %f2578, %f2578;
	fma.rn.f32 	%f2580, %f2578, %f2579, %f2579;
	fma.rn.f32 	%f2581, %f2579, %f2580, %f2580;
	fma.rn.f32 	%f2582, %f2580, %f2581, %f2581;
	fma.rn.f32 	%f2583, %f2581, %f2582, %f2582;
	fma.rn.f32 	%f2584, %f2582, %f2583, %f2583;
	fma.rn.f32 	%f2585, %f2583, %f2584, %f2584;
	fma.rn.f32 	%f2586, %f2584, %f2585, %f2585;
	fma.rn.f32 	%f2587, %f2585, %f2586, %f2586;
	fma.rn.f32 	%f2588, %f2586, %f2587, %f2587;
	fma.rn.f32 	%f2589, %f2587, %f2588, %f2588;
	fma.rn.f32 	%f2590, %f2588, %f2589, %f2589;
	fma.rn.f32 	%f2591, %f2589, %f2590, %f2590;
	fma.rn.f32 	%f2592, %f2590, %f2591, %f2591;
	fma.rn.f32 	%f2593, %f2591, %f2592, %f2592;
	fma.rn.f32 	%f2594, %f2592, %f2593, %f2593;
	fma.rn.f32 	%f2595, %f2593, %f2594, %f2594;
	fma.rn.f32 	%f2596, %f2594, %f2595, %f2595;
	fma.rn.f32 	%f2597, %f2595, %f2596, %f2596;
	fma.rn.f32 	%f2598, %f2596, %f2597, %f2597;
	fma.rn.f32 	%f2599, %f2597, %f2598, %f2598;
	fma.rn.f32 	%f2600, %f2598, %f2599, %f2599;
	fma.rn.f32 	%f2601, %f2599, %f2600, %f2600;
	fma.rn.f32 	%f2602, %f2600, %f2601, %f2601;
	fma.rn.f32 	%f2603, %f2601, %f2602, %f2602;
	fma.rn.f32 	%f2604, %f2602, %f2603, %f2603;
	fma.rn.f32 	%f2605, %f2603, %f2604, %f2604;
	fma.rn.f32 	%f2606, %f2604, %f2605, %f2605;
	fma.rn.f32 	%f2607, %f2605, %f2606, %f2606;
	fma.rn.f32 	%f2608, %f2606, %f2607, %f2607;
	fma.rn.f32 	%f2609, %f2607, %f2608, %f2608;
	fma.rn.f32 	%f2610, %f2608, %f2609, %f2609;
	fma.rn.f32 	%f2611, %f2609, %f2610, %f2610;
	fma.rn.f32 	%f2612, %f2610, %f2611, %f2611;
	fma.rn.f32 	%f2613, %f2611, %f2612, %f2612;
	fma.rn.f32 	%f2614, %f2612, %f2613, %f2613;
	fma.rn.f32 	%f2615, %f2613, %f2614, %f2614;
	fma.rn.f32 	%f2616, %f2614, %f2615, %f2615;
	fma.rn.f32 	%f2617, %f2615, %f2616, %f2616;
	fma.rn.f32 	%f2618, %f2616, %f2617, %f2617;
	fma.rn.f32 	%f2619, %f2617, %f2618, %f2618;
	fma.rn.f32 	%f2620, %f2618, %f2619, %f2619;
	fma.rn.f32 	%f2621, %f2619, %f2620, %f2620;
	fma.rn.f32 	%f2622, %f2620, %f2621, %f2621;
	fma.rn.f32 	%f2623, %f2621, %f2622, %f2622;
	fma.rn.f32 	%f2624, %f2622, %f2623, %f2623;
	fma.rn.f32 	%f2625, %f2623, %f2624, %f2624;
	fma.rn.f32 	%f2626, %f2624, %f2625, %f2625;
	fma.rn.f32 	%f2627, %f2625, %f2626, %f2626;
	fma.rn.f32 	%f2628, %f2626, %f2627, %f2627;
	fma.rn.f32 	%f2629, %f2627, %f2628, %f2628;
	fma.rn.f32 	%f2630, %f2628, %f2629, %f2629;
	fma.rn.f32 	%f2631, %f2629, %f2630, %f2630;
	fma.rn.f32 	%f2632, %f2630, %f2631, %f2631;
	fma.rn.f32 	%f2633, %f2631, %f2632, %f2632;
	fma.rn.f32 	%f2634, %f2632, %f2633, %f2633;
	fma.rn.f32 	%f2635, %f2633, %f2634, %f2634;
	fma.rn.f32 	%f2636, %f2634, %f2635, %f2635;
	fma.rn.f32 	%f2637, %f2635, %f2636, %f2636;
	fma.rn.f32 	%f2638, %f2636, %f2637, %f2637;
	fma.rn.f32 	%f2639, %f2637, %f2638, %f2638;
	fma.rn.f32 	%f2640, %f2638, %f2639, %f2639;
	fma.rn.f32 	%f2641, %f2639, %f2640, %f2640;
	fma.rn.f32 	%f2642, %f2640, %f2641, %f2641;
	fma.rn.f32 	%f2643, %f2641, %f2642, %f2642;
	fma.rn.f32 	%f2644, %f2642, %f2643, %f2643;
	fma.rn.f32 	%f2645, %f2643, %f2644, %f2644;
	fma.rn.f32 	%f2646, %f2644, %f2645, %f2645;
	fma.rn.f32 	%f2647, %f2645, %f2646, %f2646;
	fma.rn.f32 	%f2648, %f2646, %f2647, %f2647;
	fma.rn.f32 	%f2649, %f2647, %f2648, %f2648;
	fma.rn.f32 	%f2650, %f2648, %f2649, %f2649;
	fma.rn.f32 	%f2651, %f2649, %f2650, %f2650;
	fma.rn.f32 	%f2652, %f2650, %f2651, %f2651;
	fma.rn.f32 	%f2653, %f2651, %f2652, %f2652;
	fma.rn.f32 	%f2654, %f2652, %f2653, %f2653;
	fma.rn.f32 	%f2655, %f2653, %f2654, %f2654;
	fma.rn.f32 	%f2656, %f2654, %f2655, %f2655;
	fma.rn.f32 	%f2657, %f2655, %f2656, %f2656;
	fma.rn.f32 	%f2658, %f2656, %f2657, %f2657;
	fma.rn.f32 	%f2659, %f2657, %f2658, %f2658;
	fma.rn.f32 	%f2660, %f2658, %f2659, %f2659;
	fma.rn.f32 	%f2661, %f2659, %f2660, %f2660;
	fma.rn.f32 	%f2662, %f2660, %f2661, %f2661;
	fma.rn.f32 	%f2663, %f2661, %f2662, %f2662;
	fma.rn.f32 	%f2664, %f2662, %f2663, %f2663;
	fma.rn.f32 	%f2665, %f2663, %f2664, %f2664;
	fma.rn.f32 	%f2666, %f2664, %f2665, %f2665;
	fma.rn.f32 	%f2667, %f2665, %f2666, %f2666;
	fma.rn.f32 	%f2668, %f2666, %f2667, %f2667;
	fma.rn.f32 	%f2669, %f2667, %f2668, %f2668;
	fma.rn.f32 	%f2670, %f2668, %f2669, %f2669;
	fma.rn.f32 	%f2671, %f2669, %f2670, %f2670;
	fma.rn.f32 	%f2672, %f2670, %f2671, %f2671;
	fma.rn.f32 	%f2673, %f2671, %f2672, %f2672;
	fma.rn.f32 	%f2674, %f2672, %f2673, %f2673;
	fma.rn.f32 	%f2675, %f2673, %f2674, %f2674;
	fma.rn.f32 	%f2676, %f2674, %f2675, %f2675;
	fma.rn.f32 	%f2677, %f2675, %f2676, %f2676;
	fma.rn.f32 	%f2678, %f2676, %f2677, %f2677;
	fma.rn.f32 	%f2679, %f2677, %f2678, %f2678;
	fma.rn.f32 	%f2680, %f2678, %f2679, %f2679;
	fma.rn.f32 	%f2681, %f2679, %f2680, %f2680;
	fma.rn.f32 	%f2682, %f2680, %f2681, %f2681;
	fma.rn.f32 	%f2683, %f2681, %f2682, %f2682;
	fma.rn.f32 	%f2684, %f2682, %f2683, %f2683;
	fma.rn.f32 	%f2685, %f2683, %f2684, %f2684;
	fma.rn.f32 	%f2686, %f2684, %f2685, %f2685;
	fma.rn.f32 	%f2687, %f2685, %f2686, %f2686;
	fma.rn.f32 	%f2688, %f2686, %f2687, %f2687;
	fma.rn.f32 	%f2689, %f2687, %f2688, %f2688;
	fma.rn.f32 	%f2690, %f2688, %f2689, %f2689;
	fma.rn.f32 	%f2691, %f2689, %f2690, %f2690;
	fma.rn.f32 	%f2692, %f2690, %f2691, %f2691;
	fma.rn.f32 	%f2693, %f2691, %f2692, %f2692;
	fma.rn.f32 	%f2694, %f2692, %f2693, %f2693;
	fma.rn.f32 	%f2695, %f2693, %f2694, %f2694;
	fma.rn.f32 	%f2696, %f2694, %f2695, %f2695;
	fma.rn.f32 	%f2697, %f2695, %f2696, %f2696;
	fma.rn.f32 	%f2698, %f2696, %f2697, %f2697;
	fma.rn.f32 	%f2699, %f2697, %f2698, %f2698;
	fma.rn.f32 	%f2700, %f2698, %f2699, %f2699;
	fma.rn.f32 	%f2701, %f2699, %f2700, %f2700;
	fma.rn.f32 	%f2702, %f2700, %f2701, %f2701;
	fma.rn.f32 	%f2703, %f2701, %f2702, %f2702;
	fma.rn.f32 	%f2704, %f2702, %f2703, %f2703;
	fma.rn.f32 	%f2705, %f2703, %f2704, %f2704;
	fma.rn.f32 	%f2706, %f2704, %f2705, %f2705;
	fma.rn.f32 	%f2707, %f2705, %f2706, %f2706;
	fma.rn.f32 	%f2708, %f2706, %f2707, %f2707;
	fma.rn.f32 	%f2709, %f2707, %f2708, %f2708;
	fma.rn.f32 	%f2710, %f2708, %f2709, %f2709;
	fma.rn.f32 	%f2711, %f2709, %f2710, %f2710;
	fma.rn.f32 	%f2712, %f2710, %f2711, %f2711;
	fma.rn.f32 	%f2713, %f2711, %f2712, %f2712;
	fma.rn.f32 	%f2714, %f2712, %f2713, %f2713;
	fma.rn.f32 	%f2715, %f2713, %f2714, %f2714;
	fma.rn.f32 	%f2716, %f2714, %f2715, %f2715;
	fma.rn.f32 	%f2717, %f2715, %f2716, %f2716;
	fma.rn.f32 	%f2718, %f2716, %f2717, %f2717;
	fma.rn.f32 	%f2719, %f2717, %f2718, %f2718;
	fma.rn.f32 	%f2720, %f2718, %f2719, %f2719;
	fma.rn.f32 	%f2721, %f2719, %f2720, %f2720;
	fma.rn.f32 	%f2722, %f2720, %f2721, %f2721;
	fma.rn.f32 	%f2723, %f2721, %f2722, %f2722;
	fma.rn.f32 	%f2724, %f2722, %f2723, %f2723;
	fma.rn.f32 	%f2725, %f2723, %f2724, %f2724;
	fma.rn.f32 	%f2726, %f2724, %f2725, %f2725;
	fma.rn.f32 	%f2727, %f2725, %f2726, %f2726;
	fma.rn.f32 	%f2728, %f2726, %f2727, %f2727;
	fma.rn.f32 	%f2729, %f2727, %f2728, %f2728;
	fma.rn.f32 	%f2730, %f2728, %f2729, %f2729;
	fma.rn.f32 	%f2731, %f2729, %f2730, %f2730;
	fma.rn.f32 	%f2732, %f2730, %f2731, %f2731;
	fma.rn.f32 	%f2733, %f2731, %f2732, %f2732;
	fma.rn.f32 	%f2734, %f2732, %f2733, %f2733;
	fma.rn.f32 	%f2735, %f2733, %f2734, %f2734;
	fma.rn.f32 	%f2736, %f2734, %f2735, %f2735;
	fma.rn.f32 	%f2737, %f2735, %f2736, %f2736;
	fma.rn.f32 	%f2738, %f2736, %f2737, %f2737;
	fma.rn.f32 	%f2739, %f2737, %f2738, %f2738;
	fma.rn.f32 	%f2740, %f2738, %f2739, %f2739;
	fma.rn.f32 	%f2741, %f2739, %f2740, %f2740;
	fma.rn.f32 	%f2742, %f2740, %f2741, %f2741;
	fma.rn.f32 	%f2743, %f2741, %f2742, %f2742;
	fma.rn.f32 	%f2744, %f2742, %f2743, %f2743;
	fma.rn.f32 	%f2745, %f2743, %f2744, %f2744;
	fma.rn.f32 	%f2746, %f2744, %f2745, %f2745;
	fma.rn.f32 	%f2747, %f2745, %f2746, %f2746;
	fma.rn.f32 	%f2748, %f2746, %f2747, %f2747;
	fma.rn.f32 	%f2749, %f2747, %f2748, %f2748;
	fma.rn.f32 	%f2750, %f2748, %f2749, %f2749;
	fma.rn.f32 	%f2751, %f2749, %f2750, %f2750;
	fma.rn.f32 	%f2752, %f2750, %f2751, %f2751;
	fma.rn.f32 	%f2753, %f2751, %f2752, %f2752;
	fma.rn.f32 	%f2754, %f2752, %f2753, %f2753;
	fma.rn.f32 	%f2755, %f2753, %f2754, %f2754;
	fma.rn.f32 	%f2756, %f2754, %f2755, %f2755;
	fma.rn.f32 	%f2757, %f2755, %f2756, %f2756;
	fma.rn.f32 	%f2758, %f2756, %f2757, %f2757;
	fma.rn.f32 	%f2759, %f2757, %f2758, %f2758;
	fma.rn.f32 	%f2760, %f2758, %f2759, %f2759;
	fma.rn.f32 	%f2761, %f2759, %f2760, %f2760;
	fma.rn.f32 	%f2762, %f2760, %f2761, %f2761;
	fma.rn.f32 	%f2763, %f2761, %f2762, %f2762;
	fma.rn.f32 	%f2764, %f2762, %f2763, %f2763;
	fma.rn.f32 	%f2765, %f2763, %f2764, %f2764;
	fma.rn.f32 	%f2766, %f2764, %f2765, %f2765;
	fma.rn.f32 	%f2767, %f2765, %f2766, %f2766;
	fma.rn.f32 	%f2768, %f2766, %f2767, %f2767;
	fma.rn.f32 	%f2769, %f2767, %f2768, %f2768;
	fma.rn.f32 	%f2770, %f2768, %f2769, %f2769;
	fma.rn.f32 	%f2771, %f2769, %f2770, %f2770;
	fma.rn.f32 	%f2772, %f2770, %f2771, %f2771;
	fma.rn.f32 	%f2773, %f2771, %f2772, %f2772;
	fma.rn.f32 	%f2774, %f2772, %f2773, %f2773;
	fma.rn.f32 	%f2775, %f2773, %f2774, %f2774;
	fma.rn.f32 	%f2776, %f2774, %f2775, %f2775;
	fma.rn.f32 	%f2777, %f2775, %f2776, %f2776;
	fma.rn.f32 	%f2778, %f2776, %f2777, %f2777;
	fma.rn.f32 	%f2779, %f2777, %f2778, %f2778;
	fma.rn.f32 	%f2780, %f2778, %f2779, %f2779;
	fma.rn.f32 	%f2781, %f2779, %f2780, %f2780;
	fma.rn.f32 	%f2782, %f2780, %f2781, %f2781;
	fma.rn.f32 	%f2783, %f2781, %f2782, %f2782;
	fma.rn.f32 	%f2784, %f2782, %f2783, %f2783;
	fma.rn.f32 	%f2785, %f2783, %f2784, %f2784;
	fma.rn.f32 	%f2786, %f2784, %f2785, %f2785;
	fma.rn.f32 	%f2787, %f2785, %f2786, %f2786;
	fma.rn.f32 	%f2788, %f2786, %f2787, %f2787;
	fma.rn.f32 	%f2789, %f2787, %f2788, %f2788;
	fma.rn.f32 	%f2790, %f2788, %f2789, %f2789;
	fma.rn.f32 	%f2791, %f2789, %f2790, %f2790;
	fma.rn.f32 	%f2792, %f2790, %f2791, %f2791;
	fma.rn.f32 	%f2793, %f2791, %f2792, %f2792;
	fma.rn.f32 	%f2794, %f2792, %f2793, %f2793;
	fma.rn.f32 	%f2795, %f2793, %f2794, %f2794;
	fma.rn.f32 	%f2796, %f2794, %f2795, %f2795;
	fma.rn.f32 	%f2797, %f2795, %f2796, %f2796;
	fma.rn.f32 	%f2798, %f2796, %f2797, %f2797;
	fma.rn.f32 	%f2799, %f2797, %f2798, %f2798;
	fma.rn.f32 	%f2800, %f2798, %f2799, %f2799;
	fma.rn.f32 	%f2801, %f2799, %f2800, %f2800;
	fma.rn.f32 	%f2802, %f2800, %f2801, %f2801;
	fma.rn.f32 	%f2803, %f2801, %f2802, %f2802;
	fma.rn.f32 	%f2804, %f2802, %f2803, %f2803;
	fma.rn.f32 	%f2805, %f2803, %f2804, %f2804;
	fma.rn.f32 	%f2806, %f2804, %f2805, %f2805;
	fma.rn.f32 	%f2807, %f2805, %f2806, %f2806;
	fma.rn.f32 	%f2808, %f2806, %f2807, %f2807;
	fma.rn.f32 	%f2809, %f2807, %f2808, %f2808;
	fma.rn.f32 	%f2810, %f2808, %f2809, %f2809;
	fma.rn.f32 	%f2811, %f2809, %f2810, %f2810;
	fma.rn.f32 	%f2812, %f2810, %f2811, %f2811;
	fma.rn.f32 	%f2813, %f2811, %f2812, %f2812;
	fma.rn.f32 	%f2814, %f2812, %f2813, %f2813;
	fma.rn.f32 	%f2815, %f2813, %f2814, %f2814;
	fma.rn.f32 	%f2816, %f2814, %f2815, %f2815;
	fma.rn.f32 	%f2817, %f2815, %f2816, %f2816;
	fma.rn.f32 	%f2818, %f2816, %f2817, %f2817;
	fma.rn.f32 	%f2819, %f2817, %f2818, %f2818;
	fma.rn.f32 	%f2820, %f2818, %f2819, %f2819;
	fma.rn.f32 	%f2821, %f2819, %f2820, %f2820;
	fma.rn.f32 	%f2822, %f2820, %f2821, %f2821;
	fma.rn.f32 	%f2823, %f2821, %f2822, %f2822;
	fma.rn.f32 	%f2824, %f2822, %f2823, %f2823;
	fma.rn.f32 	%f2825, %f2823, %f2824, %f2824;
	fma.rn.f32 	%f2826, %f2824, %f2825, %f2825;
	fma.rn.f32 	%f2827, %f2825, %f2826, %f2826;
	fma.rn.f32 	%f2828, %f2826, %f2827, %f2827;
	fma.rn.f32 	%f2829, %f2827, %f2828, %f2828;
	fma.rn.f32 	%f2830, %f2828, %f2829, %f2829;
	fma.rn.f32 	%f2831, %f2829, %f2830, %f2830;
	fma.rn.f32 	%f2832, %f2830, %f2831, %f2831;
	fma.rn.f32 	%f2833, %f2831, %f2832, %f2832;
	fma.rn.f32 	%f2834, %f2832, %f2833, %f2833;
	fma.rn.f32 	%f2835, %f2833, %f2834, %f2834;
	fma.rn.f32 	%f2836, %f2834, %f2835, %f2835;
	fma.rn.f32 	%f2837, %f2835, %f2836, %f2836;
	fma.rn.f32 	%f2838, %f2836, %f2837, %f2837;
	fma.rn.f32 	%f2839, %f2837, %f2838, %f2838;
	fma.rn.f32 	%f2840, %f2838, %f2839, %f2839;
	fma.rn.f32 	%f2841, %f2839, %f2840, %f2840;
	fma.rn.f32 	%f2842, %f2840, %f2841, %f2841;
	fma.rn.f32 	%f2843, %f2841, %f2842, %f2842;
	fma.rn.f32 	%f2844, %f2842, %f2843, %f2843;
	fma.rn.f32 	%f2845, %f2843, %f2844, %f2844;
	fma.rn.f32 	%f2846, %f2844, %f2845, %f2845;
	fma.rn.f32 	%f2847, %f2845, %f2846, %f2846;
	fma.rn.f32 	%f2848, %f2846, %f2847, %f2847;
	fma.rn.f32 	%f2849, %f2847, %f2848, %f2848;
	fma.rn.f32 	%f2850, %f2848, %f2849, %f2849;
	fma.rn.f32 	%f2851, %f2849, %f2850, %f2850;
	fma.rn.f32 	%f2852, %f2850, %f2851, %f2851;
	fma.rn.f32 	%f2853, %f2851, %f2852, %f2852;
	fma.rn.f32 	%f2854, %f2852, %f2853, %f2853;
	fma.rn.f32 	%f2855, %f2853, %f2854, %f2854;
	fma.rn.f32 	%f2856, %f2854, %f2855, %f2855;
	fma.rn.f32 	%f2857, %f2855, %f2856, %f2856;
	fma.rn.f32 	%f2858, %f2856, %f2857, %f2857;
	fma.rn.f32 	%f2859, %f2857, %f2858, %f2858;
	fma.rn.f32 	%f2860, %f2858, %f2859, %f2859;
	fma.rn.f32 	%f2861, %f2859, %f2860, %f2860;
	fma.rn.f32 	%f2862, %f2860, %f2861, %f2861;
	fma.rn.f32 	%f2863, %f2861, %f2862, %f2862;
	fma.rn.f32 	%f2864, %f2862, %f2863, %f2863;
	fma.rn.f32 	%f2865, %f2863, %f2864, %f2864;
	fma.rn.f32 	%f2866, %f2864, %f2865, %f2865;
	fma.rn.f32 	%f2867, %f2865, %f2866, %f2866;
	fma.rn.f32 	%f2868, %f2866, %f2867, %f2867;
	fma.rn.f32 	%f2869, %f2867, %f2868, %f2868;
	fma.rn.f32 	%f2870, %f2868, %f2869, %f2869;
	fma.rn.f32 	%f2871, %f2869, %f2870, %f2870;
	fma.rn.f32 	%f2872, %f2870, %f2871, %f2871;
	fma.rn.f32 	%f2873, %f2871, %f2872, %f2872;
	fma.rn.f32 	%f2874, %f2872, %f2873, %f2873;
	fma.rn.f32 	%f2875, %f2873, %f2874, %f2874;
	fma.rn.f32 	%f2876, %f2874, %f2875, %f2875;
	fma.rn.f32 	%f2877, %f2875, %f2876, %f2876;
	fma.rn.f32 	%f2878, %f2876, %f2877, %f2877;
	fma.rn.f32 	%f2879, %f2877, %f2878, %f2878;
	fma.rn.f32 	%f2880, %f2878, %f2879, %f2879;
	fma.rn.f32 	%f2881, %f2879, %f2880, %f2880;
	fma.rn.f32 	%f2882, %f2880, %f2881, %f2881;
	fma.rn.f32 	%f2883, %f2881, %f2882, %f2882;
	fma.rn.f32 	%f2884, %f2882, %f2883, %f2883;
	fma.rn.f32 	%f2885, %f2883, %f2884, %f2884;
	fma.rn.f32 	%f2886, %f2884, %f2885, %f2885;
	fma.rn.f32 	%f2887, %f2885, %f2886, %f2886;
	fma.rn.f32 	%f2888, %f2886, %f2887, %f2887;
	fma.rn.f32 	%f2889, %f2887, %f2888, %f2888;
	fma.rn.f32 	%f2890, %f2888, %f2889, %f2889;
	fma.rn.f32 	%f2891, %f2889, %f2890, %f2890;
	fma.rn.f32 	%f2892, %f2890, %f2891, %f2891;
	fma.rn.f32 	%f2893, %f2891, %f2892, %f2892;
	fma.rn.f32 	%f2894, %f2892, %f2893, %f2893;
	fma.rn.f32 	%f2895, %f2893, %f2894, %f2894;
	fma.rn.f32 	%f2896, %f2894, %f2895, %f2895;
	fma.rn.f32 	%f2897, %f2895, %f2896, %f2896;
	fma.rn.f32 	%f2898, %f2896, %f2897, %f2897;
	fma.rn.f32 	%f2899, %f2897, %f2898, %f2898;
	fma.rn.f32 	%f2900, %f2898, %f2899, %f2899;
	fma.rn.f32 	%f2901, %f2899, %f2900, %f2900;
	fma.rn.f32 	%f2902, %f2900, %f2901, %f2901;
	fma.rn.f32 	%f2903, %f2901, %f2902, %f2902;
	fma.rn.f32 	%f2904, %f2902, %f2903, %f2903;
	fma.rn.f32 	%f2905, %f2903, %f2904, %f2904;
	fma.rn.f32 	%f2906, %f2904, %f2905, %f2905;
	fma.rn.f32 	%f2907, %f2905, %f2906, %f2906;
	fma.rn.f32 	%f2908, %f2906, %f2907, %f2907;
	fma.rn.f32 	%f2909, %f2907, %f2908, %f2908;
	fma.rn.f32 	%f2910, %f2908, %f2909, %f2909;
	fma.rn.f32 	%f2911, %f2909, %f2910, %f2910;
	fma.rn.f32 	%f2912, %f2910, %f2911, %f2911;
	fma.rn.f32 	%f2913, %f2911, %f2912, %f2912;
	fma.rn.f32 	%f2914, %f2912, %f2913, %f2913;
	fma.rn.f32 	%f2915, %f2913, %f2914, %f2914;
	fma.rn.f32 	%f2916, %f2914, %f2915, %f2915;
	fma.rn.f32 	%f2917, %f2915, %f2916, %f2916;
	fma.rn.f32 	%f2918, %f2916, %f2917, %f2917;
	fma.rn.f32 	%f2919, %f2917, %f2918, %f2918;
	fma.rn.f32 	%f2920, %f2918, %f2919, %f2919;
	fma.rn.f32 	%f2921, %f2919, %f2920, %f2920;
	fma.rn.f32 	%f2922, %f2920, %f2921, %f2921;
	fma.rn.f32 	%f2923, %f2921, %f2922, %f2922;
	fma.rn.f32 	%f2924, %f2922, %f2923, %f2923;
	fma.rn.f32 	%f2925, %f2923, %f2924, %f2924;
	fma.rn.f32 	%f2926, %f2924, %f2925, %f2925;
	fma.rn.f32 	%f2927, %f2925, %f2926, %f2926;
	fma.rn.f32 	%f2928, %f2926, %f2927, %f2927;
	fma.rn.f32 	%f2929, %f2927, %f2928, %f2928;
	fma.rn.f32 	%f2930, %f2928, %f2929, %f2929;
	fma.rn.f32 	%f2931, %f2929, %f2930, %f2930;
	fma.rn.f32 	%f2932, %f2930, %f2931, %f2931;
	fma.rn.f32 	%f2933, %f2931, %f2932, %f2932;
	fma.rn.f32 	%f2934, %f2932, %f2933, %f2933;
	fma.rn.f32 	%f2935, %f2933, %f2934, %f2934;
	fma.rn.f32 	%f2936, %f2934, %f2935, %f2935;
	fma.rn.f32 	%f2937, %f2935, %f2936, %f2936;
	fma.rn.f32 	%f2938, %f2936, %f2937, %f2937;
	fma.rn.f32 	%f2939, %f2937, %f2938, %f2938;
	fma.rn.f32 	%f2940, %f2938, %f2939, %f2939;
	fma.rn.f32 	%f2941, %f2939, %f2940, %f2940;
	fma.rn.f32 	%f2942, %f2940, %f2941, %f2941;
	fma.rn.f32 	%f2943, %f2941, %f2942, %f2942;
	fma.rn.f32 	%f2944, %f2942, %f2943, %f2943;
	fma.rn.f32 	%f2945, %f2943, %f2944, %f2944;
	fma.rn.f32 	%f2946, %f2944, %f2945, %f2945;
	fma.rn.f32 	%f2947, %f2945, %f2946, %f2946;
	fma.rn.f32 	%f2948, %f2946, %f2947, %f2947;
	fma.rn.f32 	%f2949, %f2947, %f2948, %f2948;
	fma.rn.f32 	%f2950, %f2948, %f2949, %f2949;
	fma.rn.f32 	%f2951, %f2949, %f2950, %f2950;
	fma.rn.f32 	%f2952, %f2950, %f2951, %f2951;
	fma.rn.f32 	%f2953, %f2951, %f2952, %f2952;
	fma.rn.f32 	%f2954, %f2952, %f2953, %f2953;
	fma.rn.f32 	%f2955, %f2953, %f2954, %f2954;
	fma.rn.f32 	%f2956, %f2954, %f2955, %f2955;
	fma.rn.f32 	%f2957, %f2955, %f2956, %f2956;
	fma.rn.f32 	%f2958, %f2956, %f2957, %f2957;
	fma.rn.f32 	%f2959, %f2957, %f2958, %f2958;
	fma.rn.f32 	%f2960, %f2958, %f2959, %f2959;
	fma.rn.f32 	%f2961, %f2959, %f2960, %f2960;
	fma.rn.f32 	%f2962, %f2960, %f2961, %f2961;
	fma.rn.f32 	%f2963, %f2961, %f2962, %f2962;
	fma.rn.f32 	%f2964, %f2962, %f2963, %f2963;
	fma.rn.f32 	%f2965, %f2963, %f2964, %f2964;
	fma.rn.f32 	%f2966, %f2964, %f2965, %f2965;
	fma.rn.f32 	%f2967, %f2965, %f2966, %f2966;
	fma.rn.f32 	%f2968, %f2966, %f2967, %f2967;
	fma.rn.f32 	%f2969, %f2967, %f2968, %f2968;
	fma.rn.f32 	%f2970, %f2968, %f2969, %f2969;
	fma.rn.f32 	%f2971, %f2969, %f2970, %f2970;
	fma.rn.f32 	%f2972, %f2970, %f2971, %f2971;
	fma.rn.f32 	%f2973, %f2971, %f2972, %f2972;
	fma.rn.f32 	%f2974, %f2972, %f2973, %f2973;
	fma.rn.f32 	%f2975, %f2973, %f2974, %f2974;
	fma.rn.f32 	%f2976, %f2974, %f2975, %f2975;
	fma.rn.f32 	%f2977, %f2975, %f2976, %f2976;
	fma.rn.f32 	%f2978, %f2976, %f2977, %f2977;
	fma.rn.f32 	%f2979, %f2977, %f2978, %f2978;
	fma.rn.f32 	%f2980, %f2978, %f2979, %f2979;
	fma.rn.f32 	%f2981, %f2979, %f2980, %f2980;
	fma.rn.f32 	%f2982, %f2980, %f2981, %f2981;
	fma.rn.f32 	%f2983, %f2981, %f2982, %f2982;
	fma.rn.f32 	%f2984, %f2982, %f2983, %f2983;
	fma.rn.f32 	%f2985, %f2983, %f2984, %f2984;
	fma.rn.f32 	%f2986, %f2984, %f2985, %f2985;
	fma.rn.f32 	%f2987, %f2985, %f2986, %f2986;
	fma.rn.f32 	%f2988, %f2986, %f2987, %f2987;
	fma.rn.f32 	%f2989, %f2987, %f2988, %f2988;
	fma.rn.f32 	%f2990, %f2988, %f2989, %f2989;
	fma.rn.f32 	%f2991, %f2989, %f2990, %f2990;
	fma.rn.f32 	%f2992, %f2990, %f2991, %f2991;
	fma.rn.f32 	%f2993, %f2991, %f2992, %f2992;
	fma.rn.f32 	%f2994, %f2992, %f2993, %f2993;
	fma.rn.f32 	%f2995, %f2993, %f2994, %f2994;
	fma.rn.f32 	%f2996, %f2994, %f2995, %f2995;
	fma.rn.f32 	%f2997, %f2995, %f2996, %f2996;
	fma.rn.f32 	%f2998, %f2996, %f2997, %f2997;
	fma.rn.f32 	%f2999, %f2997, %f2998, %f2998;
	fma.rn.f32 	%f3000, %f2998, %f2999, %f2999;
	fma.rn.f32 	%f3001, %f2999, %f3000, %f3000;
	fma.rn.f32 	%f3002, %f3000, %f3001, %f3001;
	fma.rn.f32 	%f3003, %f3001, %f3002, %f3002;
	fma.rn.f32 	%f3004, %f3002, %f3003, %f3003;
	fma.rn.f32 	%f3005, %f3003, %f3004, %f3004;
	fma.rn.f32 	%f3006, %f3004, %f3005, %f3005;
	fma.rn.f32 	%f3007, %f3005, %f3006, %f3006;
	fma.rn.f32 	%f3008, %f3006, %f3007, %f3007;
	fma.rn.f32 	%f3009, %f3007, %f3008, %f3008;
	fma.rn.f32 	%f3010, %f3008, %f3009, %f3009;
	fma.rn.f32 	%f3011, %f3009, %f3010, %f3010;
	fma.rn.f32 	%f3012, %f3010, %f3011, %f3011;
	fma.rn.f32 	%f3013, %f3011, %f3012, %f3012;
	fma.rn.f32 	%f3014, %f3012, %f3013, %f3013;
	fma.rn.f32 	%f3015, %f3013, %f3014, %f3014;
	fma.rn.f32 	%f3016, %f3014, %f3015, %f3015;
	fma.rn.f32 	%f3017, %f3015, %f3016, %f3016;
	fma.rn.f32 	%f3018, %f3016, %f3017, %f3017;
	fma.rn.f32 	%f3019, %f3017, %f3018, %f3018;
	fma.rn.f32 	%f3020, %f3018, %f3019, %f3019;
	fma.rn.f32 	%f3021, %f3019, %f3020, %f3020;
	fma.rn.f32 	%f3022, %f3020, %f3021, %f3021;
	fma.rn.f32 	%f3023, %f3021, %f3022, %f3022;
	fma.rn.f32 	%f3024, %f3022, %f3023, %f3023;
	fma.rn.f32 	%f3025, %f3023, %f3024, %f3024;
	fma.rn.f32 	%f3026, %f3024, %f3025, %f3025;
	fma.rn.f32 	%f3027, %f3025, %f3026, %f3026;
	fma.rn.f32 	%f3028, %f3026, %f3027, %f3027;
	fma.rn.f32 	%f3029, %f3027, %f3028, %f3028;
	fma.rn.f32 	%f3030, %f3028, %f3029, %f3029;
	fma.rn.f32 	%f3031, %f3029, %f3030, %f3030;
	fma.rn.f32 	%f3032, %f3030, %f3031, %f3031;
	fma.rn.f32 	%f3033, %f3031, %f3032, %f3032;
	fma.rn.f32 	%f3034, %f3032, %f3033, %f3033;
	fma.rn.f32 	%f3035, %f3033, %f3034, %f3034;
	fma.rn.f32 	%f3036, %f3034, %f3035, %f3035;
	fma.rn.f32 	%f3037, %f3035, %f3036, %f3036;
	fma.rn.f32 	%f3038, %f3036, %f3037, %f3037;
	fma.rn.f32 	%f3039, %f3037, %f3038, %f3038;
	fma.rn.f32 	%f3040, %f3038, %f3039, %f3039;
	fma.rn.f32 	%f3041, %f3039, %f3040, %f3040;
	fma.rn.f32 	%f3042, %f3040, %f3041, %f3041;
	fma.rn.f32 	%f3043, %f3041, %f3042, %f3042;
	fma.rn.f32 	%f3044, %f3042, %f3043, %f3043;
	fma.rn.f32 	%f3045, %f3043, %f3044, %f3044;
	fma.rn.f32 	%f3046, %f3044, %f3045, %f3045;
	fma.rn.f32 	%f3047, %f3045, %f3046, %f3046;
	fma.rn.f32 	%f3048, %f3046, %f3047, %f3047;
	fma.rn.f32 	%f3049, %f3047, %f3048, %f3048;
	fma.rn.f32 	%f3050, %f3048, %f3049, %f3049;
	fma.rn.f32 	%f3051, %f3049, %f3050, %f3050;
	fma.rn.f32 	%f3052, %f3050, %f3051, %f3051;
	fma.rn.f32 	%f3053, %f3051, %f3052, %f3052;
	fma.rn.f32 	%f3054, %f3052, %f3053, %f3053;
	fma.rn.f32 	%f3055, %f3053, %f3054, %f3054;
	fma.rn.f32 	%f3056, %f3054, %f3055, %f3055;
	fma.rn.f32 	%f3057, %f3055, %f3056, %f3056;
	fma.rn.f32 	%f3058, %f3056, %f3057, %f3057;
	fma.rn.f32 	%f3059, %f3057, %f3058, %f3058;
	fma.rn.f32 	%f3060, %f3058, %f3059, %f3059;
	fma.rn.f32 	%f3061, %f3059, %f3060, %f3060;
	fma.rn.f32 	%f3062, %f3060, %f3061, %f3061;
	fma.rn.f32 	%f3063, %f3061, %f3062, %f3062;
	fma.rn.f32 	%f3064, %f3062, %f3063, %f3063;
	fma.rn.f32 	%f3065, %f3063, %f3064, %f3064;
	fma.rn.f32 	%f3066, %f3064, %f3065, %f3065;
	fma.rn.f32 	%f3067, %f3065, %f3066, %f3066;
	fma.rn.f32 	%f3068, %f3066, %f3067, %f3067;
	fma.rn.f32 	%f3069, %f3067, %f3068, %f3068;
	fma.rn.f32 	%f3070, %f3068, %f3069, %f3069;
	fma.rn.f32 	%f3071, %f3069, %f3070, %f3070;
	fma.rn.f32 	%f3072, %f3070, %f3071, %f3071;
	fma.rn.f32 	%f3073, %f3071, %f3072, %f3072;
	fma.rn.f32 	%f3074, %f3072, %f3073, %f3073;
	fma.rn.f32 	%f3075, %f3073, %f3074, %f3074;
	fma.rn.f32 	%f3076, %f3074, %f3075, %f3075;
	fma.rn.f32 	%f3077, %f3075, %f3076, %f3076;
	fma.rn.f32 	%f3078, %f3076, %f3077, %f3077;
	fma.rn.f32 	%f3079, %f3077, %f3078, %f3078;
	fma.rn.f32 	%f3080, %f3078, %f3079, %f3079;
	fma.rn.f32 	%f3081, %f3079, %f3080, %f3080;
	fma.rn.f32 	%f3082, %f3080, %f3081, %f3081;
	fma.rn.f32 	%f3083, %f3081, %f3082, %f3082;
	fma.rn.f32 	%f3084, %f3082, %f3083, %f3083;
	fma.rn.f32 	%f3085, %f3083, %f3084, %f3084;
	fma.rn.f32 	%f3086, %f3084, %f3085, %f3085;
	fma.rn.f32 	%f3087, %f3085, %f3086, %f3086;
	fma.rn.f32 	%f3088, %f3086, %f3087, %f3087;
	fma.rn.f32 	%f3089, %f3087, %f3088, %f3088;
	fma.rn.f32 	%f3090, %f3088, %f3089, %f3089;
	fma.rn.f32 	%f3091, %f3089, %f3090, %f3090;
	fma.rn.f32 	%f3092, %f3090, %f3091, %f3091;
	fma.rn.f32 	%f3093, %f3091, %f3092, %f3092;
	fma.rn.f32 	%f3094, %f3092, %f3093, %f3093;
	fma.rn.f32 	%f3095, %f3093, %f3094, %f3094;
	fma.rn.f32 	%f3096, %f3094, %f3095, %f3095;
	fma.rn.f32 	%f3097, %f3095, %f3096, %f3096;
	fma.rn.f32 	%f3098, %f3096, %f3097, %f3097;
	fma.rn.f32 	%f3099, %f3097, %f3098, %f3098;
	fma.rn.f32 	%f3100, %f3098, %f3099, %f3099;
	fma.rn.f32 	%f3101, %f3099, %f3100, %f3100;
	fma.rn.f32 	%f3102, %f3100, %f3101, %f3101;
	fma.rn.f32 	%f3103, %f3101, %f3102, %f3102;
	fma.rn.f32 	%f3104, %f3102, %f3103, %f3103;
	fma.rn.f32 	%f3105, %f3103, %f3104, %f3104;
	fma.rn.f32 	%f3106, %f3104, %f3105, %f3105;
	fma.rn.f32 	%f3107, %f3105, %f3106, %f3106;
	fma.rn.f32 	%f3108, %f3106, %f3107, %f3107;
	fma.rn.f32 	%f3109, %f3107, %f3108, %f3108;
	fma.rn.f32 	%f3110, %f3108, %f3109, %f3109;
	fma.rn.f32 	%f3111, %f3109, %f3110, %f3110;
	fma.rn.f32 	%f3112, %f3110, %f3111, %f3111;
	fma.rn.f32 	%f3113, %f3111, %f3112, %f3112;
	fma.rn.f32 	%f3114, %f3112, %f3113, %f3113;
	fma.rn.f32 	%f3115, %f3113, %f3114, %f3114;
	fma.rn.f32 	%f3116, %f3114, %f3115, %f3115;
	fma.rn.f32 	%f3117, %f3115, %f3116, %f3116;
	fma.rn.f32 	%f3118, %f3116, %f3117, %f3117;
	fma.rn.f32 	%f3119, %f3117, %f3118, %f3118;
	fma.rn.f32 	%f3120, %f3118, %f3119, %f3119;
	fma.rn.f32 	%f3121, %f3119, %f3120, %f3120;
	fma.rn.f32 	%f3122, %f3120, %f3121, %f3121;
	fma.rn.f32 	%f3123, %f3121, %f3122, %f3122;
	fma.rn.f32 	%f3124, %f3122, %f3123, %f3123;
	fma.rn.f32 	%f3125, %f3123, %f3124, %f3124;
	fma.rn.f32 	%f3126, %f3124, %f3125, %f3125;
	fma.rn.f32 	%f3127, %f3125, %f3126, %f3126;
	fma.rn.f32 	%f3128, %f3126, %f3127, %f3127;
	fma.rn.f32 	%f3129, %f3127, %f3128, %f3128;
	fma.rn.f32 	%f3130, %f3128, %f3129, %f3129;
	fma.rn.f32 	%f3131, %f3129, %f3130, %f3130;
	fma.rn.f32 	%f3132, %f3130, %f3131, %f3131;
	fma.rn.f32 	%f3133, %f3131, %f3132, %f3132;
	fma.rn.f32 	%f3134, %f3132, %f3133, %f3133;
	fma.rn.f32 	%f3135, %f3133, %f3134, %f3134;
	fma.rn.f32 	%f3136, %f3134, %f3135, %f3135;
	fma.rn.f32 	%f3137, %f3135, %f3136, %f3136;
	fma.rn.f32 	%f3138, %f3136, %f3137, %f3137;
	fma.rn.f32 	%f3139, %f3137, %f3138, %f3138;
	fma.rn.f32 	%f3140, %f3138, %f3139, %f3139;
	fma.rn.f32 	%f3141, %f3139, %f3140, %f3140;
	fma.rn.f32 	%f3142, %f3140, %f3141, %f3141;
	fma.rn.f32 	%f3143, %f3141, %f3142, %f3142;
	fma.rn.f32 	%f3144, %f3142, %f3143, %f3143;
	fma.rn.f32 	%f3145, %f3143, %f3144, %f3144;
	fma.rn.f32 	%f3146, %f3144, %f3145, %f3145;
	fma.rn.f32 	%f3147, %f3145, %f3146, %f3146;
	fma.rn.f32 	%f3148, %f3146, %f3147, %f3147;
	fma.rn.f32 	%f3149, %f3147, %f3148, %f3148;
	fma.rn.f32 	%f3150, %f3148, %f3149, %f3149;
	fma.rn.f32 	%f3151, %f3149, %f3150, %f3150;
	fma.rn.f32 	%f3152, %f3150, %f3151, %f3151;
	fma.rn.f32 	%f3153, %f3151, %f3152, %f3152;
	fma.rn.f32 	%f3154, %f3152, %f3153, %f3153;
	fma.rn.f32 	%f3155, %f3153, %f3154, %f3154;
	fma.rn.f32 	%f3156, %f3154, %f3155, %f3155;
	fma.rn.f32 	%f3157, %f3155, %f3156, %f3156;
	fma.rn.f32 	%f3158, %f3156, %f3157, %f3157;
	fma.rn.f32 	%f3159, %f3157, %f3158, %f3158;
	fma.rn.f32 	%f3160, %f3158, %f3159, %f3159;
	fma.rn.f32 	%f3161, %f3159, %f3160, %f3160;
	fma.rn.f32 	%f3162, %f3160, %f3161, %f3161;
	fma.rn.f32 	%f3163, %f3161, %f3162, %f3162;
	fma.rn.f32 	%f3164, %f3162, %f3163, %f3163;
	fma.rn.f32 	%f3165, %f3163, %f3164, %f3164;
	fma.rn.f32 	%f3166, %f3164, %f3165, %f3165;
	fma.rn.f32 	%f3167, %f3165, %f3166, %f3166;
	fma.rn.f32 	%f3168, %f3166, %f3167, %f3167;
	fma.rn.f32 	%f3169, %f3167, %f3168, %f3168;
	fma.rn.f32 	%f3170, %f3168, %f3169, %f3169;
	fma.rn.f32 	%f3171, %f3169, %f3170, %f3170;
	fma.rn.f32 	%f3172, %f3170, %f3171, %f3171;
	fma.rn.f32 	%f3173, %f3171, %f3172, %f3172;
	fma.rn.f32 	%f3174, %f3172, %f3173, %f3173;
	fma.rn.f32 	%f3175, %f3173, %f3174, %f3174;
	fma.rn.f32 	%f3176, %f3174, %f3175, %f3175;
	fma.rn.f32 	%f3177, %f3175, %f3176, %f3176;
	fma.rn.f32 	%f3178, %f3176, %f3177, %f3177;
	fma.rn.f32 	%f3179, %f3177, %f3178, %f3178;
	fma.rn.f32 	%f3180, %f3178, %f3179, %f3179;
	fma.rn.f32 	%f3181, %f3179, %f3180, %f3180;
	fma.rn.f32 	%f3182, %f3180, %f3181, %f3181;
	fma.rn.f32 	%f3183, %f3181, %f3182, %f3182;
	fma.rn.f32 	%f3184, %f3182, %f3183, %f3183;
	fma.rn.f32 	%f3185, %f3183, %f3184, %f3184;
	fma.rn.f32 	%f3186, %f3184, %f3185, %f3185;
	fma.rn.f32 	%f3187, %f3185, %f3186, %f3186;
	fma.rn.f32 	%f3188, %f3186, %f3187, %f3187;
	fma.rn.f32 	%f3189, %f3187, %f3188, %f3188;
	fma.rn.f32 	%f3190, %f3188, %f3189, %f3189;
	fma.rn.f32 	%f3191, %f3189, %f3190, %f3190;
	fma.rn.f32 	%f3192, %f3190, %f3191, %f3191;
	fma.rn.f32 	%f3193, %f3191, %f3192, %f3192;
	fma.rn.f32 	%f3194, %f3192, %f3193, %f3193;
	fma.rn.f32 	%f3195, %f3193, %f3194, %f3194;
	fma.rn.f32 	%f3196, %f3194, %f3195, %f3195;
	fma.rn.f32 	%f3197, %f3195, %f3196, %f3196;
	fma.rn.f32 	%f3198, %f3196, %f3197, %f3197;
	fma.rn.f32 	%f3199, %f3197, %f3198, %f3198;
	fma.rn.f32 	%f3200, %f3198, %f3199, %f3199;
	fma.rn.f32 	%f3201, %f3199, %f3200, %f3200;
	fma.rn.f32 	%f3202, %f3200, %f3201, %f3201;
	fma.rn.f32 	%f3203, %f3201, %f3202, %f3202;
	fma.rn.f32 	%f3204, %f3202, %f3203, %f3203;
	fma.rn.f32 	%f3205, %f3203, %f3204, %f3204;
	fma.rn.f32 	%f3206, %f3204, %f3205, %f3205;
	fma.rn.f32 	%f3207, %f3205, %f3206, %f3206;
	fma.rn.f32 	%f3208, %f3206, %f3207, %f3207;
	fma.rn.f32 	%f3209, %f3207, %f3208, %f3208;
	fma.rn.f32 	%f3210, %f3208, %f3209, %f3209;
	fma.rn.f32 	%f3211, %f3209, %f3210, %f3210;
	fma.rn.f32 	%f3212, %f3210, %f3211, %f3211;
	fma.rn.f32 	%f3213, %f3211, %f3212, %f3212;
	fma.rn.f32 	%f3214, %f3212, %f3213, %f3213;
	fma.rn.f32 	%f3215, %f3213, %f3214, %f3214;
	fma.rn.f32 	%f3216, %f3214, %f3215, %f3215;
	fma.rn.f32 	%f3217, %f3215, %f3216, %f3216;
	fma.rn.f32 	%f3218, %f3216, %f3217, %f3217;
	fma.rn.f32 	%f3219, %f3217, %f3218, %f3218;
	fma.rn.f32 	%f3220, %f3218, %f3219, %f3219;
	fma.rn.f32 	%f3221, %f3219, %f3220, %f3220;
	fma.rn.f32 	%f3222, %f3220, %f3221, %f3221;
	fma.rn.f32 	%f3223, %f3221, %f3222, %f3222;
	fma.rn.f32 	%f3224, %f3222, %f3223, %f3223;
	fma.rn.f32 	%f3225, %f3223, %f3224, %f3224;
	fma.rn.f32 	%f3226, %f3224, %f3225, %f3225;
	fma.rn.f32 	%f3227, %f3225, %f3226, %f3226;
	fma.rn.f32 	%f3228, %f3226, %f3227, %f3227;
	fma.rn.f32 	%f3229, %f3227, %f3228, %f3228;
	fma.rn.f32 	%f3230, %f3228, %f3229, %f3229;
	fma.rn.f32 	%f3231, %f3229, %f3230, %f3230;
	fma.rn.f32 	%f3232, %f3230, %f3231, %f3231;
	fma.rn.f32 	%f3233, %f3231, %f3232, %f3232;
	fma.rn.f32 	%f3234, %f3232, %f3233, %f3233;
	fma.rn.f32 	%f3235, %f3233, %f3234, %f3234;
	fma.rn.f32 	%f3236, %f3234, %f3235, %f3235;
	fma.rn.f32 	%f3237, %f3235, %f3236, %f3236;
	fma.rn.f32 	%f3238, %f3236, %f3237, %f3237;
	fma.rn.f32 	%f3239, %f3237, %f3238, %f3238;
	fma.rn.f32 	%f3240, %f3238, %f3239, %f3239;
	fma.rn.f32 	%f3241, %f3239, %f3240, %f3240;
	fma.rn.f32 	%f3242, %f3240, %f3241, %f3241;
	fma.rn.f32 	%f3243, %f3241, %f3242, %f3242;
	fma.rn.f32 	%f3244, %f3242, %f3243, %f3243;
	fma.rn.f32 	%f3245, %f3243, %f3244, %f3244;
	fma.rn.f32 	%f3246, %f3244, %f3245, %f3245;
	fma.rn.f32 	%f3247, %f3245, %f3246, %f3246;
	fma.rn.f32 	%f3248, %f3246, %f3247, %f3247;
	fma.rn.f32 	%f3249, %f3247, %f3248, %f3248;
	fma.rn.f32 	%f3250, %f3248, %f3249, %f3249;
	fma.rn.f32 	%f3251, %f3249, %f3250, %f3250;
	fma.rn.f32 	%f3252, %f3250, %f3251, %f3251;
	fma.rn.f32 	%f3253, %f3251, %f3252, %f3252;
	fma.rn.f32 	%f3254, %f3252, %f3253, %f3253;
	fma.rn.f32 	%f3255, %f3253, %f3254, %f3254;
	fma.rn.f32 	%f3256, %f3254, %f3255, %f3255;
	fma.rn.f32 	%f3257, %f3255, %f3256, %f3256;
	fma.rn.f32 	%f3258, %f3256, %f3257, %f3257;
	fma.rn.f32 	%f3259, %f3257, %f3258, %f3258;
	fma.rn.f32 	%f3260, %f3258, %f3259, %f3259;
	fma.rn.f32 	%f3261, %f3259, %f3260, %f3260;
	fma.rn.f32 	%f3262, %f3260, %f3261, %f3261;
	fma.rn.f32 	%f3263, %f3261, %f3262, %f3262;
	fma.rn.f32 	%f3264, %f3262, %f3263, %f3263;
	fma.rn.f32 	%f3265, %f3263, %f3264, %f3264;
	fma.rn.f32 	%f3266, %f3264, %f3265, %f3265;
	fma.rn.f32 	%f3267, %f3265, %f3266, %f3266;
	fma.rn.f32 	%f3268, %f3266, %f3267, %f3267;
	fma.rn.f32 	%f3269, %f3267, %f3268, %f3268;
	fma.rn.f32 	%f3270, %f3268, %f3269, %f3269;
	fma.rn.f32 	%f3271, %f3269, %f3270, %f3270;
	fma.rn.f32 	%f3272, %f3270, %f3271, %f3271;
	fma.rn.f32 	%f3273, %f3271, %f3272, %f3272;
	fma.rn.f32 	%f3274, %f3272, %f3273, %f3273;
	fma.rn.f32 	%f3275, %f3273, %f3274, %f3274;
	fma.rn.f32 	%f3276, %f3274, %f3275, %f3275;
	fma.rn.f32 	%f3277, %f3275, %f3276, %f3276;
	fma.rn.f32 	%f3278, %f3276, %f3277, %f3277;
	fma.rn.f32 	%f3279, %f3277, %f3278, %f3278;
	fma.rn.f32 	%f3280, %f3278, %f3279, %f3279;
	fma.rn.f32 	%f3281, %f3279, %f3280, %f3280;
	fma.rn.f32 	%f3282, %f3280, %f3281, %f3281;
	fma.rn.f32 	%f3283, %f3281, %f3282, %f3282;
	fma.rn.f32 	%f3284, %f3282, %f3283, %f3283;
	fma.rn.f32 	%f3285, %f3283, %f3284, %f3284;
	fma.rn.f32 	%f3286, %f3284, %f3285, %f3285;
	fma.rn.f32 	%f3287, %f3285, %f3286, %f3286;
	fma.rn.f32 	%f3288, %f3286, %f3287, %f3287;
	fma.rn.f32 	%f3289, %f3287, %f3288, %f3288;
	fma.rn.f32 	%f3290, %f3288, %f3289, %f3289;
	fma.rn.f32 	%f3291, %f3289, %f3290, %f3290;
	fma.rn.f32 	%f3292, %f3290, %f3291, %f3291;
	fma.rn.f32 	%f3293, %f3291, %f3292, %f3292;
	fma.rn.f32 	%f3294, %f3292, %f3293, %f3293;
	fma.rn.f32 	%f3295, %f3293, %f3294, %f3294;
	fma.rn.f32 	%f3296, %f3294, %f3295, %f3295;
	fma.rn.f32 	%f3297, %f3295, %f3296, %f3296;
	fma.rn.f32 	%f3298, %f3296, %f3297, %f3297;
	fma.rn.f32 	%f3299, %f3297, %f3298, %f3298;
	fma.rn.f32 	%f3300, %f3298, %f3299, %f3299;
	fma.rn.f32 	%f3301, %f3299, %f3300, %f3300;
	fma.rn.f32 	%f3302, %f3300, %f3301, %f3301;
	fma.rn.f32 	%f3303, %f3301, %f3302, %f3302;
	fma.rn.f32 	%f3304, %f3302, %f3303, %f3303;
	fma.rn.f32 	%f3305, %f3303, %f3304, %f3304;
	fma.rn.f32 	%f3306, %f3304, %f3305, %f3305;
	fma.rn.f32 	%f3307, %f3305, %f3306, %f3306;
	fma.rn.f32 	%f3308, %f3306, %f3307, %f3307;
	fma.rn.f32 	%f3309, %f3307, %f3308, %f3308;
	fma.rn.f32 	%f3310, %f3308, %f3309, %f3309;
	fma.rn.f32 	%f3311, %f3309, %f3310, %f3310;
	fma.rn.f32 	%f3312, %f3310, %f3311, %f3311;
	fma.rn.f32 	%f3313, %f3311, %f3312, %f3312;
	fma.rn.f32 	%f3314, %f3312, %f3313, %f3313;
	fma.rn.f32 	%f3315, %f3313, %f3314, %f3314;
	fma.rn.f32 	%f3316, %f3314, %f3315, %f3315;
	fma.rn.f32 	%f3317, %f3315, %f3316, %f3316;
	fma.rn.f32 	%f3318, %f3316, %f3317, %f3317;
	fma.rn.f32 	%f3319, %f3317, %f3318, %f3318;
	fma.rn.f32 	%f3320, %f3318, %f3319, %f3319;
	fma.rn.f32 	%f3321, %f3319, %f3320, %f3320;
	fma.rn.f32 	%f3322, %f3320, %f3321, %f3321;
	fma.rn.f32 	%f3323, %f3321, %f3322, %f3322;
	fma.rn.f32 	%f3324, %f3322, %f3323, %f3323;
	fma.rn.f32 	%f3325, %f3323, %f3324, %f3324;
	fma.rn.f32 	%f3326, %f3324, %f3325, %f3325;
	fma.rn.f32 	%f3327, %f3325, %f3326, %f3326;
	fma.rn.f32 	%f3328, %f3326, %f3327, %f3327;
	fma.rn.f32 	%f3329, %f3327, %f3328, %f3328;
	fma.rn.f32 	%f3330, %f3328, %f3329, %f3329;
	fma.rn.f32 	%f3331, %f3329, %f3330, %f3330;
	fma.rn.f32 	%f3332, %f3330, %f3331, %f3331;
	fma.rn.f32 	%f3333, %f3331, %f3332, %f3332;
	fma.rn.f32 	%f3334, %f3332, %f3333, %f3333;
	fma.rn.f32 	%f3335, %f3333, %f3334, %f3334;
	fma.rn.f32 	%f3336, %f3334, %f3335, %f3335;
	fma.rn.f32 	%f3337, %f3335, %f3336, %f3336;
	fma.rn.f32 	%f3338, %f3336, %f3337, %f3337;
	fma.rn.f32 	%f3339, %f3337, %f3338, %f3338;
	fma.rn.f32 	%f3340, %f3338, %f3339, %f3339;
	fma.rn.f32 	%f3341, %f3339, %f3340, %f3340;
	fma.rn.f32 	%f3342, %f3340, %f3341, %f3341;
	fma.rn.f32 	%f3343, %f3341, %f3342, %f3342;
	fma.rn.f32 	%f3344, %f3342, %f3343, %f3343;
	fma.rn.f32 	%f3345, %f3343, %f3344, %f3344;
	fma.rn.f32 	%f3346, %f3344, %f3345, %f3345;
	fma.rn.f32 	%f3347, %f3345, %f3346, %f3346;
	fma.rn.f32 	%f3348, %f3346, %f3347, %f3347;
	fma.rn.f32 	%f3349, %f3347, %f3348, %f3348;
	fma.rn.f32 	%f3350, %f3348, %f3349, %f3349;
	fma.rn.f32 	%f3351, %f3349, %f3350, %f3350;
	fma.rn.f32 	%f3352, %f3350, %f3351, %f3351;
	fma.rn.f32 	%f3353, %f3351, %f3352, %f3352;
	fma.rn.f32 	%f3354, %f3352, %f3353, %f3353;
	fma.rn.f32 	%f3355, %f3353, %f3354, %f3354;
	fma.rn.f32 	%f3356, %f3354, %f3355, %f3355;
	fma.rn.f32 	%f3357, %f3355, %f3356, %f3356;
	fma.rn.f32 	%f3358, %f3356, %f3357, %f3357;
	fma.rn.f32 	%f3359, %f3357, %f3358, %f3358;
	fma.rn.f32 	%f3360, %f3358, %f3359, %f3359;
	fma.rn.f32 	%f3361, %f3359, %f3360, %f3360;
	fma.rn.f32 	%f3362, %f3360, %f3361, %f3361;
	fma.rn.f32 	%f3363, %f3361, %f3362, %f3362;
	fma.rn.f32 	%f3364, %f3362, %f3363, %f3363;
	fma.rn.f32 	%f3365, %f3363, %f3364, %f3364;
	fma.rn.f32 	%f3366, %f3364, %f3365, %f3365;
	fma.rn.f32 	%f3367, %f3365, %f3366, %f3366;
	fma.rn.f32 	%f3368, %f3366, %f3367, %f3367;
	fma.rn.f32 	%f3369, %f3367, %f3368, %f3368;
	fma.rn.f32 	%f3370, %f3368, %f3369, %f3369;
	fma.rn.f32 	%f3371, %f3369, %f3370, %f3370;
	fma.rn.f32 	%f3372, %f3370, %f3371, %f3371;
	fma.rn.f32 	%f3373, %f3371, %f3372, %f3372;
	fma.rn.f32 	%f3374, %f3372, %f3373, %f3373;
	fma.rn.f32 	%f3375, %f3373, %f3374, %f3374;
	fma.rn.f32 	%f3376, %f3374, %f3375, %f3375;
	fma.rn.f32 	%f3377, %f3375, %f3376, %f3376;
	fma.rn.f32 	%f3378, %f3376, %f3377, %f3377;
	fma.rn.f32 	%f3379, %f3377, %f3378, %f3378;
	fma.rn.f32 	%f3380, %f3378, %f3379, %f3379;
	fma.rn.f32 	%f3381, %f3379, %f3380, %f3380;
	fma.rn.f32 	%f3382, %f3380, %f3381, %f3381;
	fma.rn.f32 	%f3383, %f3381, %f3382, %f3382;
	fma.rn.f32 	%f3384, %f3382, %f3383, %f3383;
	fma.rn.f32 	%f3385, %f3383, %f3384, %f3384;
	fma.rn.f32 	%f3386, %f3384, %f3385, %f3385;
	fma.rn.f32 	%f3387, %f3385, %f3386, %f3386;
	fma.rn.f32 	%f3388, %f3386, %f3387, %f3387;
	fma.rn.f32 	%f3389, %f3387, %f3388, %f3388;
	fma.rn.f32 	%f3390, %f3388, %f3389, %f3389;
	fma.rn.f32 	%f3391, %f3389, %f3390, %f3390;
	fma.rn.f32 	%f3392, %f3390, %f3391, %f3391;
	fma.rn.f32 	%f3393, %f3391, %f3392, %f3392;
	fma.rn.f32 	%f3394, %f3392, %f3393, %f3393;
	fma.rn.f32 	%f3395, %f3393, %f3394, %f3394;
	fma.rn.f32 	%f3396, %f3394, %f3395, %f3395;
	fma.rn.f32 	%f3397, %f3395, %f3396, %f3396;
	fma.rn.f32 	%f3398, %f3396, %f3397, %f3397;
	fma.rn.f32 	%f3399, %f3397, %f3398, %f3398;
	fma.rn.f32 	%f3400, %f3398, %f3399, %f3399;
	fma.rn.f32 	%f3401, %f3399, %f3400, %f3400;
	fma.rn.f32 	%f3402, %f3400, %f3401, %f3401;
	fma.rn.f32 	%f3403, %f3401, %f3402, %f3402;
	fma.rn.f32 	%f3404, %f3402, %f3403, %f3403;
	fma.rn.f32 	%f3405, %f3403, %f3404, %f3404;
	fma.rn.f32 	%f3406, %f3404, %f3405, %f3405;
	fma.rn.f32 	%f3407, %f3405, %f3406, %f3406;
	fma.rn.f32 	%f3408, %f3406, %f3407, %f3407;
	fma.rn.f32 	%f3409, %f3407, %f3408, %f3408;
	fma.rn.f32 	%f3410, %f3408, %f3409, %f3409;
	fma.rn.f32 	%f3411, %f3409, %f3410, %f3410;
	fma.rn.f32 	%f3412, %f3410, %f3411, %f3411;
	fma.rn.f32 	%f3413, %f3411, %f3412, %f3412;
	fma.rn.f32 	%f3414, %f3412, %f3413, %f3413;
	fma.rn.f32 	%f3415, %f3413, %f3414, %f3414;
	fma.rn.f32 	%f3416, %f3414, %f3415, %f3415;
	fma.rn.f32 	%f3417, %f3415, %f3416, %f3416;
	fma.rn.f32 	%f3418, %f3416, %f3417, %f3417;
	fma.rn.f32 	%f3419, %f3417, %f3418, %f3418;
	fma.rn.f32 	%f3420, %f3418, %f3419, %f3419;
	fma.rn.f32 	%f3421, %f3419, %f3420, %f3420;
	fma.rn.f32 	%f3422, %f3420, %f3421, %f3421;
	fma.rn.f32 	%f3423, %f3421, %f3422, %f3422;
	fma.rn.f32 	%f3424, %f3422, %f3423, %f3423;
	fma.rn.f32 	%f3425, %f3423, %f3424, %f3424;
	fma.rn.f32 	%f3426, %f3424, %f3425, %f3425;
	fma.rn.f32 	%f3427, %f3425, %f3426, %f3426;
	fma.rn.f32 	%f3428, %f3426, %f3427, %f3427;
	fma.rn.f32 	%f3429, %f3427, %f3428, %f3428;
	fma.rn.f32 	%f3430, %f3428, %f3429, %f3429;
	fma.rn.f32 	%f3431, %f3429, %f3430, %f3430;
	fma.rn.f32 	%f3432, %f3430, %f3431, %f3431;
	fma.rn.f32 	%f3433, %f3431, %f3432, %f3432;
	fma.rn.f32 	%f3434, %f3432, %f3433, %f3433;
	fma.rn.f32 	%f3435, %f3433, %f3434, %f3434;
	fma.rn.f32 	%f3436, %f3434, %f3435, %f3435;
	fma.rn.f32 	%f3437, %f3435, %f3436, %f3436;
	fma.rn.f32 	%f3438, %f3436, %f3437, %f3437;
	fma.rn.f32 	%f3439, %f3437, %f3438, %f3438;
	fma.rn.f32 	%f3440, %f3438, %f3439, %f3439;
	fma.rn.f32 	%f3441, %f3439, %f3440, %f3440;
	fma.rn.f32 	%f3442, %f3440, %f3441, %f3441;
	fma.rn.f32 	%f3443, %f3441, %f3442, %f3442;
	fma.rn.f32 	%f3444, %f3442, %f3443, %f3443;
	fma.rn.f32 	%f3445, %f3443, %f3444, %f3444;
	fma.rn.f32 	%f3446, %f3444, %f3445, %f3445;
	fma.rn.f32 	%f3447, %f3445, %f3446, %f3446;
	fma.rn.f32 	%f3448, %f3446, %f3447, %f3447;
	fma.rn.f32 	%f3449, %f3447, %f3448, %f3448;
	fma.rn.f32 	%f3450, %f3448, %f3449, %f3449;
	fma.rn.f32 	%f3451, %f3449, %f3450, %f3450;
	fma.rn.f32 	%f3452, %f3450, %f3451, %f3451;
	fma.rn.f32 	%f3453, %f3451, %f3452, %f3452;
	fma.rn.f32 	%f3454, %f3452, %f3453, %f3453;
	fma.rn.f32 	%f3455, %f3453, %f3454, %f3454;
	fma.rn.f32 	%f3456, %f3454, %f3455, %f3455;
	fma.rn.f32 	%f3457, %f3455, %f3456, %f3456;
	fma.rn.f32 	%f3458, %f3456, %f3457, %f3457;
	fma.rn.f32 	%f3459, %f3457, %f3458, %f3458;
	fma.rn.f32 	%f3460, %f3458, %f3459, %f3459;
	fma.rn.f32 	%f3461, %f3459, %f3460, %f3460;
	fma.rn.f32 	%f3462, %f3460, %f3461, %f3461;
	fma.rn.f32 	%f3463, %f3461, %f3462, %f3462;
	fma.rn.f32 	%f3464, %f3462, %f3463, %f3463;
	fma.rn.f32 	%f3465, %f3463, %f3464, %f3464;
	fma.rn.f32 	%f3466, %f3464, %f3465, %f3465;
	fma.rn.f32 	%f3467, %f3465, %f3466, %f3466;
	fma.rn.f32 	%f3468, %f3466, %f3467, %f3467;
	fma.rn.f32 	%f3469, %f3467, %f3468, %f3468;
	fma.rn.f32 	%f3470, %f3468, %f3469, %f3469;
	fma.rn.f32 	%f3471, %f3469, %f3470, %f3470;
	fma.rn.f32 	%f3472, %f3470, %f3471, %f3471;
	fma.rn.f32 	%f3473, %f3471, %f3472, %f3472;
	fma.rn.f32 	%f3474, %f3472, %f3473, %f3473;
	fma.rn.f32 	%f3475, %f3473, %f3474, %f3474;
	fma.rn.f32 	%f3476, %f3474, %f3475, %f3475;
	fma.rn.f32 	%f3477, %f3475, %f3476, %f3476;
	fma.rn.f32 	%f3478, %f3476, %f3477, %f3477;
	fma.rn.f32 	%f3479, %f3477, %f3478, %f3478;
	fma.rn.f32 	%f3480, %f3478, %f3479, %f3479;
	fma.rn.f32 	%f3481, %f3479, %f3480, %f3480;
	fma.rn.f32 	%f3482, %f3480, %f3481, %f3481;
	fma.rn.f32 	%f3483, %f3481, %f3482, %f3482;
	fma.rn.f32 	%f3484, %f3482, %f3483, %f3483;
	fma.rn.f32 	%f3485, %f3483, %f3484, %f3484;
	fma.rn.f32 	%f3486, %f3484, %f3485, %f3485;
	fma.rn.f32 	%f3487, %f3485, %f3486, %f3486;
	fma.rn.f32 	%f3488, %f3486, %f3487, %f3487;
	fma.rn.f32 	%f3489, %f3487, %f3488, %f3488;
	fma.rn.f32 	%f3490, %f3488, %f3489, %f3489;
	fma.rn.f32 	%f3491, %f3489, %f3490, %f3490;
	fma.rn.f32 	%f3492, %f3490, %f3491, %f3491;
	fma.rn.f32 	%f3493, %f3491, %f3492, %f3492;
	fma.rn.f32 	%f3494, %f3492, %f3493, %f3493;
	fma.rn.f32 	%f3495, %f3493, %f3494, %f3494;
	fma.rn.f32 	%f3496, %f3494, %f3495, %f3495;
	fma.rn.f32 	%f3497, %f3495, %f3496, %f3496;
	fma.rn.f32 	%f3498, %f3496, %f3497, %f3497;
	fma.rn.f32 	%f3499, %f3497, %f3498, %f3498;
	fma.rn.f32 	%f3500, %f3498, %f3499, %f3499;
	fma.rn.f32 	%f3501, %f3499, %f3500, %f3500;
	fma.rn.f32 	%f3502, %f3500, %f3501, %f3501;
	fma.rn.f32 	%f3503, %f3501, %f3502, %f3502;
	fma.rn.f32 	%f3504, %f3502, %f3503, %f3503;
	fma.rn.f32 	%f3505, %f3503, %f3504, %f3504;
	fma.rn.f32 	%f3506, %f3504, %f3505, %f3505;
	fma.rn.f32 	%f3507, %f3505, %f3506, %f3506;
	fma.rn.f32 	%f3508, %f3506, %f3507, %f3507;
	fma.rn.f32 	%f3509, %f3507, %f3508, %f3508;
	fma.rn.f32 	%f3510, %f3508, %f3509, %f3509;
	fma.rn.f32 	%f3511, %f3509, %f3510, %f3510;
	fma.rn.f32 	%f3512, %f3510, %f3511, %f3511;
	fma.rn.f32 	%f3513, %f3511, %f3512, %f3512;
	fma.rn.f32 	%f3514, %f3512, %f3513, %f3513;
	fma.rn.f32 	%f3515, %f3513, %f3514, %f3514;
	fma.rn.f32 	%f3516, %f3514, %f3515, %f3515;
	fma.rn.f32 	%f3517, %f3515, %f3516, %f3516;
	fma.rn.f32 	%f3518, %f3516, %f3517, %f3517;
	fma.rn.f32 	%f3519, %f3517, %f3518, %f3518;
	fma.rn.f32 	%f3520, %f3518, %f3519, %f3519;
	fma.rn.f32 	%f3521, %f3519, %f3520, %f3520;
	fma.rn.f32 	%f3522, %f3520, %f3521, %f3521;
	fma.rn.f32 	%f3523, %f3521, %f3522, %f3522;
	fma.rn.f32 	%f3524, %f3522, %f3523, %f3523;
	fma.rn.f32 	%f3525, %f3523, %f3524, %f3524;
	fma.rn.f32 	%f3526, %f3524, %f3525, %f3525;
	fma.rn.f32 	%f3527, %f3525, %f3526, %f3526;
	fma.rn.f32 	%f3528, %f3526, %f3527, %f3527;
	fma.rn.f32 	%f3529, %f3527, %f3528, %f3528;
	fma.rn.f32 	%f3530, %f3528, %f3529, %f3529;
	fma.rn.f32 	%f3531, %f3529, %f3530, %f3530;
	fma.rn.f32 	%f3532, %f3530, %f3531, %f3531;
	fma.rn.f32 	%f3533, %f3531, %f3532, %f3532;
	fma.rn.f32 	%f3534, %f3532, %f3533, %f3533;
	fma.rn.f32 	%f3535, %f3533, %f3534, %f3534;
	fma.rn.f32 	%f3536, %f3534, %f3535, %f3535;
	fma.rn.f32 	%f3537, %f3535, %f3536, %f3536;
	fma.rn.f32 	%f3538, %f3536, %f3537, %f3537;
	fma.rn.f32 	%f3539, %f3537, %f3538, %f3538;
	fma.rn.f32 	%f3540, %f3538, %f3539, %f3539;
	fma.rn.f32 	%f3541, %f3539, %f3540, %f3540;
	fma.rn.f32 	%f3542, %f3540, %f3541, %f3541;
	fma.rn.f32 	%f3543, %f3541, %f3542, %f3542;
	fma.rn.f32 	%f3544, %f3542, %f3543, %f3543;
	fma.rn.f32 	%f3545, %f3543, %f3544, %f3544;
	fma.rn.f32 	%f3546, %f3544, %f3545, %f3545;
	fma.rn.f32 	%f3547, %f3545, %f3546, %f3546;
	fma.rn.f32 	%f3548, %f3546, %f3547, %f3547;
	fma.rn.f32 	%f3549, %f3547, %f3548, %f3548;
	fma.rn.f32 	%f3550, %f3548, %f3549, %f3549;
	fma.rn.f32 	%f3551, %f3549, %f3550, %f3550;
	fma.rn.f32 	%f3552, %f3550, %f3551, %f3551;
	fma.rn.f32 	%f3553, %f3551, %f3552, %f3552;
	fma.rn.f32 	%f3554, %f3552, %f3553, %f3553;
	fma.rn.f32 	%f3555, %f3553, %f3554, %f3554;
	fma.rn.f32 	%f3556, %f3554, %f3555, %f3555;
	fma.rn.f32 	%f3557, %f3555, %f3556, %f3556;
	fma.rn.f32 	%f3558, %f3556, %f3557, %f3557;
	fma.rn.f32 	%f3559, %f3557, %f3558, %f3558;
	fma.rn.f32 	%f3560, %f3558, %f3559, %f3559;
	fma.rn.f32 	%f3561, %f3559, %f3560, %f3560;
	fma.rn.f32 	%f3562, %f3560, %f3561, %f3561;
	fma.rn.f32 	%f3563, %f3561, %f3562, %f3562;
	fma.rn.f32 	%f3564, %f3562, %f3563, %f3563;
	fma.rn.f32 	%f3565, %f3563, %f3564, %f3564;
	fma.rn.f32 	%f3566, %f3564, %f3565, %f3565;
	fma.rn.f32 	%f3567, %f3565, %f3566, %f3566;
	fma.rn.f32 	%f3568, %f3566, %f3567, %f3567;
	fma.rn.f32 	%f3569, %f3567, %f3568, %f3568;
	fma.rn.f32 	%f3570, %f3568, %f3569, %f3569;
	fma.rn.f32 	%f3571, %f3569, %f3570, %f3570;
	fma.rn.f32 	%f3572, %f3570, %f3571, %f3571;
	fma.rn.f32 	%f3573, %f3571, %f3572, %f3572;
	fma.rn.f32 	%f3574, %f3572, %f3573, %f3573;
	fma.rn.f32 	%f3575, %f3573, %f3574, %f3574;
	fma.rn.f32 	%f3576, %f3574, %f3575, %f3575;
	fma.rn.f32 	%f3577, %f3575, %f3576, %f3576;
	fma.rn.f32 	%f3578, %f3576, %f3577, %f3577;
	fma.rn.f32 	%f3579, %f3577, %f3578, %f3578;
	fma.rn.f32 	%f3580, %f3578, %f3579, %f3579;
	fma.rn.f32 	%f3581, %f3579, %f3580, %f3580;
	fma.rn.f32 	%f3582, %f3580, %f3581, %f3581;
	fma.rn.f32 	%f3583, %f3581, %f3582, %f3582;
	fma.rn.f32 	%f3584, %f3582, %f3583, %f3583;
	fma.rn.f32 	%f3585, %f3583, %f3584, %f3584;
	fma.rn.f32 	%f3586, %f3584, %f3585, %f3585;
	fma.rn.f32 	%f3587, %f3585, %f3586, %f3586;
	fma.rn.f32 	%f3588, %f3586, %f3587, %f3587;
	fma.rn.f32 	%f3589, %f3587, %f3588, %f3588;
	fma.rn.f32 	%f3590, %f3588, %f3589, %f3589;
	fma.rn.f32 	%f3591, %f3589, %f3590, %f3590;
	fma.rn.f32 	%f3592, %f3590, %f3591, %f3591;
	fma.rn.f32 	%f3593, %f3591, %f3592, %f3592;
	fma.rn.f32 	%f3594, %f3592, %f3593, %f3593;
	fma.rn.f32 	%f3595, %f3593, %f3594, %f3594;
	fma.rn.f32 	%f3596, %f3594, %f3595, %f3595;
	fma.rn.f32 	%f3597, %f3595, %f3596, %f3596;
	fma.rn.f32 	%f3598, %f3596, %f3597, %f3597;
	fma.rn.f32 	%f3599, %f3597, %f3598, %f3598;
	fma.rn.f32 	%f3600, %f3598, %f3599, %f3599;
	fma.rn.f32 	%f3601, %f3599, %f3600, %f3600;
	fma.rn.f32 	%f3602, %f3600, %f3601, %f3601;
	fma.rn.f32 	%f3603, %f3601, %f3602, %f3602;
	fma.rn.f32 	%f3604, %f3602, %f3603, %f3603;
	fma.rn.f32 	%f3605, %f3603, %f3604, %f3604;
	fma.rn.f32 	%f3606, %f3604, %f3605, %f3605;
	fma.rn.f32 	%f3607, %f3605, %f3606, %f3606;
	fma.rn.f32 	%f3608, %f3606, %f3607, %f3607;
	fma.rn.f32 	%f3609, %f3607, %f3608, %f3608;
	fma.rn.f32 	%f3610, %f3608, %f3609, %f3609;
	fma.rn.f32 	%f3611, %f3609, %f3610, %f3610;
	fma.rn.f32 	%f3612, %f3610, %f3611, %f3611;
	fma.rn.f32 	%f3613, %f3611, %f3612, %f3612;
	fma.rn.f32 	%f3614, %f3612, %f3613, %f3613;
	fma.rn.f32 	%f3615, %f3613, %f3614, %f3614;
	fma.rn.f32 	%f3616, %f3614, %f3615, %f3615;
	fma.rn.f32 	%f3617, %f3615, %f3616, %f3616;
	fma.rn.f32 	%f3618, %f3616, %f3617, %f3617;
	fma.rn.f32 	%f3619, %f3617, %f3618, %f3618;
	fma.rn.f32 	%f3620, %f3618, %f3619, %f3619;
	fma.rn.f32 	%f3621, %f3619, %f3620, %f3620;
	fma.rn.f32 	%f3622, %f3620, %f3621, %f3621;
	fma.rn.f32 	%f3623, %f3621, %f3622, %f3622;
	fma.rn.f32 	%f3624, %f3622, %f3623, %f3623;
	fma.rn.f32 	%f3625, %f3623, %f3624, %f3624;
	fma.rn.f32 	%f3626, %f3624, %f3625, %f3625;
	fma.rn.f32 	%f3627, %f3625, %f3626, %f3626;
	fma.rn.f32 	%f3628, %f3626, %f3627, %f3627;
	fma.rn.f32 	%f3629, %f3627, %f3628, %f3628;
	fma.rn.f32 	%f3630, %f3628, %f3629, %f3629;
	fma.rn.f32 	%f3631, %f3629, %f3630, %f3630;
	fma.rn.f32 	%f3632, %f3630, %f3631, %f3631;
	fma.rn.f32 	%f3633, %f3631, %f3632, %f3632;
	fma.rn.f32 	%f3634, %f3632, %f3633, %f3633;
	fma.rn.f32 	%f3635, %f3633, %f3634, %f3634;
	fma.rn.f32 	%f3636, %f3634, %f3635, %f3635;
	fma.rn.f32 	%f3637, %f3635, %f3636, %f3636;
	fma.rn.f32 	%f3638, %f3636, %f3637, %f3637;
	fma.rn.f32 	%f3639, %f3637, %f3638, %f3638;
	fma.rn.f32 	%f3640, %f3638, %f3639, %f3639;
	fma.rn.f32 	%f3641, %f3639, %f3640, %f3640;
	fma.rn.f32 	%f3642, %f3640, %f3641, %f3641;
	fma.rn.f32 	%f3643, %f3641, %f3642, %f3642;
	fma.rn.f32 	%f3644, %f3642, %f3643, %f3643;
	fma.rn.f32 	%f3645, %f3643, %f3644, %f3644;
	fma.rn.f32 	%f3646, %f3644, %f3645, %f3645;
	fma.rn.f32 	%f3647, %f3645, %f3646, %f3646;
	fma.rn.f32 	%f3648, %f3646, %f3647, %f3647;
	fma.rn.f32 	%f3649, %f3647, %f3648, %f3648;
	fma.rn.f32 	%f3650, %f3648, %f3649, %f3649;
	fma.rn.f32 	%f3651, %f3649, %f3650, %f3650;
	fma.rn.f32 	%f3652, %f3650, %f3651, %f3651;
	fma.rn.f32 	%f3653, %f3651, %f3652, %f3652;
	fma.rn.f32 	%f3654, %f3652, %f3653, %f3653;
	fma.rn.f32 	%f3655, %f3653, %f3654, %f3654;
	fma.rn.f32 	%f3656, %f3654, %f3655, %f3655;
	fma.rn.f32 	%f3657, %f3655, %f3656, %f3656;
	fma.rn.f32 	%f3658, %f3656, %f3657, %f3657;
	fma.rn.f32 	%f3659, %f3657, %f3658, %f3658;
	fma.rn.f32 	%f3660, %f3658, %f3659, %f3659;
	fma.rn.f32 	%f3661, %f3659, %f3660, %f3660;
	fma.rn.f32 	%f3662, %f3660, %f3661, %f3661;
	fma.rn.f32 	%f3663, %f3661, %f3662, %f3662;
	fma.rn.f32 	%f3664, %f3662, %f3663, %f3663;
	fma.rn.f32 	%f3665, %f3663, %f3664, %f3664;
	fma.rn.f32 	%f3666, %f3664, %f3665, %f3665;
	fma.rn.f32 	%f3667, %f3665, %f3666, %f3666;
	fma.rn.f32 	%f3668, %f3666, %f3667, %f3667;
	fma.rn.f32 	%f3669, %f3667, %f3668, %f3668;
	fma.rn.f32 	%f3670, %f3668, %f3669, %f3669;
	fma.rn.f32 	%f3671, %f3669, %f3670, %f3670;
	fma.rn.f32 	%f3672, %f3670, %f3671, %f3671;
	fma.rn.f32 	%f3673, %f3671, %f3672, %f3672;
	fma.rn.f32 	%f3674, %f3672, %f3673, %f3673;
	fma.rn.f32 	%f3675, %f3673, %f3674, %f3674;
	fma.rn.f32 	%f3676, %f3674, %f3675, %f3675;
	fma.rn.f32 	%f3677, %f3675, %f3676, %f3676;
	fma.rn.f32 	%f3678, %f3676, %f3677, %f3677;
	fma.rn.f32 	%f3679, %f3677, %f3678, %f3678;
	fma.rn.f32 	%f3680, %f3678, %f3679, %f3679;
	fma.rn.f32 	%f3681, %f3679, %f3680, %f3680;
	fma.rn.f32 	%f3682, %f3680, %f3681, %f3681;
	fma.rn.f32 	%f3683, %f3681, %f3682, %f3682;
	fma.rn.f32 	%f3684, %f3682, %f3683, %f3683;
	fma.rn.f32 	%f3685, %f3683, %f3684, %f3684;
	fma.rn.f32 	%f3686, %f3684, %f3685, %f3685;
	fma.rn.f32 	%f3687, %f3685, %f3686, %f3686;
	fma.rn.f32 	%f3688, %f3686, %f3687, %f3687;
	fma.rn.f32 	%f3689, %f3687, %f3688, %f3688;
	fma.rn.f32 	%f3690, %f3688, %f3689, %f3689;
	fma.rn.f32 	%f3691, %f3689, %f3690, %f3690;
	fma.rn.f32 	%f3692, %f3690, %f3691, %f3691;
	fma.rn.f32 	%f3693, %f3691, %f3692, %f3692;
	fma.rn.f32 	%f3694, %f3692, %f3693, %f3693;
	fma.rn.f32 	%f3695, %f3693, %f3694, %f3694;
	fma.rn.f32 	%f3696, %f3694, %f3695, %f3695;
	fma.rn.f32 	%f3697, %f3695, %f3696, %f3696;
	fma.rn.f32 	%f3698, %f3696, %f3697, %f3697;
	fma.rn.f32 	%f3699, %f3697, %f3698, %f3698;
	fma.rn.f32 	%f3700, %f3698, %f3699, %f3699;
	fma.rn.f32 	%f3701, %f3699, %f3700, %f3700;
	fma.rn.f32 	%f3702, %f3700, %f3701, %f3701;
	fma.rn.f32 	%f3703, %f3701, %f3702, %f3702;
	fma.rn.f32 	%f3704, %f3702, %f3703, %f3703;
	fma.rn.f32 	%f3705, %f3703, %f3704, %f3704;
	fma.rn.f32 	%f3706, %f3704, %f3705, %f3705;
	fma.rn.f32 	%f3707, %f3705, %f3706, %f3706;
	fma.rn.f32 	%f3708, %f3706, %f3707, %f3707;
	fma.rn.f32 	%f3709, %f3707, %f3708, %f3708;
	fma.rn.f32 	%f3710, %f3708, %f3709, %f3709;
	fma.rn.f32 	%f3711, %f3709, %f3710, %f3710;
	fma.rn.f32 	%f3712, %f3710, %f3711, %f3711;
	fma.rn.f32 	%f3713, %f3711, %f3712, %f3712;
	fma.rn.f32 	%f3714, %f3712, %f3713, %f3713;
	fma.rn.f32 	%f3715, %f3713, %f3714, %f3714;
	fma.rn.f32 	%f3716, %f3714, %f3715, %f3715;
	fma.rn.f32 	%f3717, %f3715, %f3716, %f3716;
	fma.rn.f32 	%f3718, %f3716, %f3717, %f3717;
	fma.rn.f32 	%f3719, %f3717, %f3718, %f3718;
	fma.rn.f32 	%f3720, %f3718, %f3719, %f3719;
	fma.rn.f32 	%f3721, %f3719, %f3720, %f3720;
	fma.rn.f32 	%f3722, %f3720, %f3721, %f3721;
	fma.rn.f32 	%f3723, %f3721, %f3722, %f3722;
	fma.rn.f32 	%f3724, %f3722, %f3723, %f3723;
	fma.rn.f32 	%f3725, %f3723, %f3724, %f3724;
	fma.rn.f32 	%f3726, %f3724, %f3725, %f3725;
	fma.rn.f32 	%f3727, %f3725, %f3726, %f3726;
	fma.rn.f32 	%f3728, %f3726, %f3727, %f3727;
	fma.rn.f32 	%f3729, %f3727, %f3728, %f3728;
	fma.rn.f32 	%f3730, %f3728, %f3729, %f3729;
	fma.rn.f32 	%f3731, %f3729, %f3730, %f3730;
	fma.rn.f32 	%f3732, %f3730, %f3731, %f3731;
	fma.rn.f32 	%f3733, %f3731, %f3732, %f3732;
	fma.rn.f32 	%f3734, %f3732, %f3733, %f3733;
	fma.rn.f32 	%f3735, %f3733, %f3734, %f3734;
	fma.rn.f32 	%f3736, %f3734, %f3735, %f3735;
	fma.rn.f32 	%f3737, %f3735, %f3736, %f3736;
	fma.rn.f32 	%f3738, %f3736, %f3737, %f3737;
	fma.rn.f32 	%f3739, %f3737, %f3738, %f3738;
	fma.rn.f32 	%f3740, %f3738, %f3739, %f3739;
	fma.rn.f32 	%f3741, %f3739, %f3740, %f3740;
	fma.rn.f32 	%f3742, %f3740, %f3741, %f3741;
	fma.rn.f32 	%f3743, %f3741, %f3742, %f3742;
	fma.rn.f32 	%f3744, %f3742, %f3743, %f3743;
	fma.rn.f32 	%f3745, %f3743, %f3744, %f3744;
	fma.rn.f32 	%f3746, %f3744, %f3745, %f3745;
	fma.rn.f32 	%f3747, %f3745, %f3746, %f3746;
	fma.rn.f32 	%f3748, %f3746, %f3747, %f3747;
	fma.rn.f32 	%f3749, %f3747, %f3748, %f3748;
	fma.rn.f32 	%f3750, %f3748, %f3749, %f3749;
	fma.rn.f32 	%f3751, %f3749, %f3750, %f3750;
	fma.rn.f32 	%f3752, %f3750, %f3751, %f3751;
	fma.rn.f32 	%f3753, %f3751, %f3752, %f3752;
	fma.rn.f32 	%f3754, %f3752, %f3753, %f3753;
	fma.rn.f32 	%f3755, %f3753, %f3754, %f3754;
	fma.rn.f32 	%f3756, %f3754, %f3755, %f3755;
	fma.rn.f32 	%f3757, %f3755, %f3756, %f3756;
	fma.rn.f32 	%f3758, %f3756, %f3757, %f3757;
	fma.rn.f32 	%f3759, %f3757, %f3758, %f3758;
	fma.rn.f32 	%f3760, %f3758, %f3759, %f3759;
	fma.rn.f32 	%f3761, %f3759, %f3760, %f3760;
	fma.rn.f32 	%f3762, %f3760, %f3761, %f3761;
	fma.rn.f32 	%f3763, %f3761, %f3762, %f3762;
	fma.rn.f32 	%f3764, %f3762, %f3763, %f3763;
	fma.rn.f32 	%f3765, %f3763, %f3764, %f3764;
	fma.rn.f32 	%f3766, %f3764, %f3765, %f3765;
	fma.rn.f32 	%f3767, %f3765, %f3766, %f3766;
	fma.rn.f32 	%f3768, %f3766, %f3767, %f3767;
	fma.rn.f32 	%f3769, %f3767, %f3768, %f3768;
	fma.rn.f32 	%f3770, %f3768, %f3769, %f3769;
	fma.rn.f32 	%f3771, %f3769, %f3770, %f3770;
	fma.rn.f32 	%f3772, %f3770, %f3771, %f3771;
	fma.rn.f32 	%f3773, %f3771, %f3772, %f3772;
	fma.rn.f32 	%f3774, %f3772, %f3773, %f3773;
	fma.rn.f32 	%f3775, %f3773, %f3774, %f3774;
	fma.rn.f32 	%f3776, %f3774, %f3775, %f3775;
	fma.rn.f32 	%f3777, %f3775, %f3776, %f3776;
	fma.rn.f32 	%f3778, %f3776, %f3777, %f3777;
	fma.rn.f32 	%f3779, %f3777, %f3778, %f3778;
	fma.rn.f32 	%f3780, %f3778, %f3779, %f3779;
	fma.rn.f32 	%f3781, %f3779, %f3780, %f3780;
	fma.rn.f32 	%f3782, %f3780, %f3781, %f3781;
	fma.rn.f32 	%f3783, %f3781, %f3782, %f3782;
	fma.rn.f32 	%f3784, %f3782, %f3783, %f3783;
	fma.rn.f32 	%f3785, %f3783, %f3784, %f3784;
	fma.rn.f32 	%f3786, %f3784, %f3785, %f3785;
	fma.rn.f32 	%f3787, %f3785, %f3786, %f3786;
	fma.rn.f32 	%f3788, %f3786, %f3787, %f3787;
	fma.rn.f32 	%f3789, %f3787, %f3788, %f3788;
	fma.rn.f32 	%f3790, %f3788, %f3789, %f3789;
	fma.rn.f32 	%f3791, %f3789, %f3790, %f3790;
	fma.rn.f32 	%f3792, %f3790, %f3791, %f3791;
	fma.rn.f32 	%f3793, %f3791, %f3792, %f3792;
	fma.rn.f32 	%f3794, %f3792, %f3793, %f3793;
	fma.rn.f32 	%f3795, %f3793, %f3794, %f3794;
	fma.rn.f32 	%f3796, %f3794, %f3795, %f3795;
	fma.rn.f32 	%f3797, %f3795, %f3796, %f3796;
	fma.rn.f32 	%f3798, %f3796, %f3797, %f3797;
	fma.rn.f32 	%f3799, %f3797, %f3798, %f3798;
	fma.rn.f32 	%f3800, %f3798, %f3799, %f3799;
	fma.rn.f32 	%f3801, %f3799, %f3800, %f3800;
	fma.rn.f32 	%f3802, %f3800, %f3801, %f3801;
	fma.rn.f32 	%f3803, %f3801, %f3802, %f3802;
	fma.rn.f32 	%f3804, %f3802, %f3803, %f3803;
	fma.rn.f32 	%f3805, %f3803, %f3804, %f3804;
	fma.rn.f32 	%f3806, %f3804, %f3805, %f3805;
	fma.rn.f32 	%f3807, %f3805, %f3806, %f3806;
	fma.rn.f32 	%f3808, %f3806, %f3807, %f3807;
	fma.rn.f32 	%f3809, %f3807, %f3808, %f3808;
	fma.rn.f32 	%f3810, %f3808, %f3809, %f3809;
	fma.rn.f32 	%f3811, %f3809, %f3810, %f3810;
	fma.rn.f32 	%f3812, %f3810, %f3811, %f3811;
	fma.rn.f32 	%f3813, %f3811, %f3812, %f3812;
	fma.rn.f32 	%f3814, %f3812, %f3813, %f3813;
	fma.rn.f32 	%f3815, %f3813, %f3814, %f3814;
	fma.rn.f32 	%f3816, %f3814, %f3815, %f3815;
	fma.rn.f32 	%f3817, %f3815, %f3816, %f3816;
	fma.rn.f32 	%f3818, %f3816, %f3817, %f3817;
	fma.rn.f32 	%f3819, %f3817, %f3818, %f3818;
	fma.rn.f32 	%f3820, %f3818, %f3819, %f3819;
	fma.rn.f32 	%f3821, %f3819, %f3820, %f3820;
	fma.rn.f32 	%f3822, %f3820, %f3821, %f3821;
	fma.rn.f32 	%f3823, %f3821, %f3822, %f3822;
	fma.rn.f32 	%f3824, %f3822, %f3823, %f3823;
	fma.rn.f32 	%f3825, %f3823, %f3824, %f3824;
	fma.rn.f32 	%f3826, %f3824, %f3825, %f3825;
	fma.rn.f32 	%f3827, %f3825, %f3826, %f3826;
	fma.rn.f32 	%f3828, %f3826, %f3827, %f3827;
	fma.rn.f32 	%f3829, %f3827, %f3828, %f3828;
	fma.rn.f32 	%f3830, %f3828, %f3829, %f3829;
	fma.rn.f32 	%f3831, %f3829, %f3830, %f3830;
	fma.rn.f32 	%f3832, %f3830, %f3831, %f3831;
	fma.rn.f32 	%f3833, %f3831, %f3832, %f3832;
	fma.rn.f32 	%f3834, %f3832, %f3833, %f3833;
	fma.rn.f32 	%f3835, %f3833, %f3834, %f3834;
	fma.rn.f32 	%f3836, %f3834, %f3835, %f3835;
	fma.rn.f32 	%f3837, %f3835, %f3836, %f3836;
	fma.rn.f32 	%f3838, %f3836, %f3837, %f3837;
	fma.rn.f32 	%f3839, %f3837, %f3838, %f3838;
	fma.rn.f32 	%f3840, %f3838, %f3839, %f3839;
	fma.rn.f32 	%f3841, %f3839, %f3840, %f3840;
	fma.rn.f32 	%f3842, %f3840, %f3841, %f3841;
	fma.rn.f32 	%f3843, %f3841, %f3842, %f3842;
	fma.rn.f32 	%f3844, %f3842, %f3843, %f3843;
	fma.rn.f32 	%f3845, %f3843, %f3844, %f3844;
	fma.rn.f32 	%f3846, %f3844, %f3845, %f3845;
	fma.rn.f32 	%f3847, %f3845, %f3846, %f3846;
	fma.rn.f32 	%f3848, %f3846, %f3847, %f3847;
	fma.rn.f32 	%f3849, %f3847, %f3848, %f3848;
	fma.rn.f32 	%f3850, %f3848, %f3849, %f3849;
	fma.rn.f32 	%f3851, %f3849, %f3850, %f3850;
	fma.rn.f32 	%f3852, %f3850, %f3851, %f3851;
	fma.rn.f32 	%f3853, %f3851, %f3852, %f3852;
	fma.rn.f32 	%f3854, %f3852, %f3853, %f3853;
	fma.rn.f32 	%f3855, %f3853, %f3854, %f3854;
	fma.rn.f32 	%f3856, %f3854, %f3855, %f3855;
	fma.rn.f32 	%f3857, %f3855, %f3856, %f3856;
	fma.rn.f32 	%f3858, %f3856, %f3857, %f3857;
	fma.rn.f32 	%f3859, %f3857, %f3858, %f3858;
	fma.rn.f32 	%f3860, %f3858, %f3859, %f3859;
	fma.rn.f32 	%f3861, %f3859, %f3860, %f3860;
	fma.rn.f32 	%f3862, %f3860, %f3861, %f3861;
	fma.rn.f32 	%f3863, %f3861, %f3862, %f3862;
	fma.rn.f32 	%f3864, %f3862, %f3863, %f3863;
	fma.rn.f32 	%f3865, %f3863, %f3864, %f3864;
	fma.rn.f32 	%f3866, %f3864, %f3865, %f3865;
	fma.rn.f32 	%f3867, %f3865, %f3866, %f3866;
	fma.rn.f32 	%f3868, %f3866, %f3867, %f3867;
	fma.rn.f32 	%f3869, %f3867, %f3868, %f3868;
	fma.rn.f32 	%f3870, %f3868, %f3869, %f3869;
	fma.rn.f32 	%f3871, %f3869, %f3870, %f3870;
	fma.rn.f32 	%f3872, %f3870, %f3871, %f3871;
	fma.rn.f32 	%f3873, %f3871, %f3872, %f3872;
	fma.rn.f32 	%f3874, %f3872, %f3873, %f3873;
	fma.rn.f32 	%f3875, %f3873, %f3874, %f3874;
	fma.rn.f32 	%f3876, %f3874, %f3875, %f3875;
	fma.rn.f32 	%f3877, %f3875, %f3876, %f3876;
	fma.rn.f32 	%f3878, %f3876, %f3877, %f3877;
	fma.rn.f32 	%f3879, %f3877, %f3878, %f3878;
	fma.rn.f32 	%f3880, %f3878, %f3879, %f3879;
	fma.rn.f32 	%f3881, %f3879, %f3880, %f3880;
	fma.rn.f32 	%f3882, %f3880, %f3881, %f3881;
	fma.rn.f32 	%f3883, %f3881, %f3882, %f3882;
	fma.rn.f32 	%f3884, %f3882, %f3883, %f3883;
	fma.rn.f32 	%f3885, %f3883, %f3884, %f3884;
	fma.rn.f32 	%f3886, %f3884, %f3885, %f3885;
	fma.rn.f32 	%f3887, %f3885, %f3886, %f3886;
	fma.rn.f32 	%f3888, %f3886, %f3887, %f3887;
	fma.rn.f32 	%f3889, %f3887, %f3888, %f3888;
	fma.rn.f32 	%f3890, %f3888, %f3889, %f3889;
	fma.rn.f32 	%f3891, %f3889, %f3890, %f3890;
	fma.rn.f32 	%f3892, %f3890, %f3891, %f3891;
	fma.rn.f32 	%f3893, %f3891, %f3892, %f3892;
	fma.rn.f32 	%f3894, %f3892, %f3893, %f3893;
	fma.rn.f32 	%f3895, %f3893, %f3894, %f3894;
	fma.rn.f32 	%f3896, %f3894, %f3895, %f3895;
	fma.rn.f32 	%f3897, %f3895, %f3896, %f3896;
	fma.rn.f32 	%f3898, %f3896, %f3897, %f3897;
	fma.rn.f32 	%f3899, %f3897, %f3898, %f3898;
	fma.rn.f32 	%f3900, %f3898, %f3899, %f3899;
	fma.rn.f32 	%f3901, %f3899, %f3900, %f3900;
	fma.rn.f32 	%f3902, %f3900, %f3901, %f3901;
	fma.rn.f32 	%f3903, %f3901, %f3902, %f3902;
	fma.rn.f32 	%f3904, %f3902, %f3903, %f3903;
	fma.rn.f32 	%f3905, %f3903, %f3904, %f3904;
	fma.rn.f32 	%f3906, %f3904, %f3905, %f3905;
	fma.rn.f32 	%f3907, %f3905, %f3906, %f3906;
	fma.rn.f32 	%f3908, %f3906, %f3907, %f3907;
	fma.rn.f32 	%f3909, %f3907, %f3908, %f3908;
	fma.rn.f32 	%f3910, %f3908, %f3909, %f3909;
	fma.rn.f32 	%f3911, %f3909, %f3910, %f3910;
	fma.rn.f32 	%f3912, %f3910, %f3911, %f3911;
	fma.rn.f32 	%f3913, %f3911, %f3912, %f3912;
	fma.rn.f32 	%f3914, %f3912, %f3913, %f3913;
	fma.rn.f32 	%f3915, %f3913, %f3914, %f3914;
	fma.rn.f32 	%f3916, %f3914, %f3915, %f3915;
	fma.rn.f32 	%f3917, %f3915, %f3916, %f3916;
	fma.rn.f32 	%f3918, %f3916, %f3917, %f3917;
	fma.rn.f32 	%f3919, %f3917, %f3918, %f3918;
	fma.rn.f32 	%f3920, %f3918, %f3919, %f3919;
	fma.rn.f32 	%f3921, %f3919, %f3920, %f3920;
	fma.rn.f32 	%f3922, %f3920, %f3921, %f3921;
	fma.rn.f32 	%f3923, %f3921, %f3922, %f3922;
	fma.rn.f32 	%f3924, %f3922, %f3923, %f3923;
	fma.rn.f32 	%f3925, %f3923, %f3924, %f3924;
	fma.rn.f32 	%f3926, %f3924, %f3925, %f3925;
	fma.rn.f32 	%f3927, %f3925, %f3926, %f3926;
	fma.rn.f32 	%f3928, %f3926, %f3927, %f3927;
	fma.rn.f32 	%f3929, %f3927, %f3928, %f3928;
	fma.rn.f32 	%f3930, %f3928, %f3929, %f3929;
	fma.rn.f32 	%f3931, %f3929, %f3930, %f3930;
	fma.rn.f32 	%f3932, %f3930, %f3931, %f3931;
	fma.rn.f32 	%f3933, %f3931, %f3932, %f3932;
	fma.rn.f32 	%f3934, %f3932, %f3933, %f3933;
	fma.rn.f32 	%f3935, %f3933, %f3934, %f3934;
	fma.rn.f32 	%f3936, %f3934, %f3935, %f3935;
	fma.rn.f32 	%f3937, %f3935, %f3936, %f3936;
	fma.rn.f32 	%f3938, %f3936, %f3937, %f3937;
	fma.rn.f32 	%f3939, %f3937, %f3938, %f3938;
	fma.rn.f32 	%f3940, %f3938, %f3939, %f3939;
	fma.rn.f32 	%f3941, %f3939, %f3940, %f3940;
	fma.rn.f32 	%f3942, %f3940, %f3941, %f3941;
	fma.rn.f32 	%f3943, %f3941, %f3942, %f3942;
	fma.rn.f32 	%f3944, %f3942, %f3943, %f3943;
	fma.rn.f32 	%f3945, %f3943, %f3944, %f3944;
	fma.rn.f32 	%f3946, %f3944, %f3945, %f3945;
	fma.rn.f32 	%f3947, %f3945, %f3946, %f3946;
	fma.rn.f32 	%f3948, %f3946, %f3947, %f3947;
	fma.rn.f32 	%f3949, %f3947, %f3948, %f3948;
	fma.rn.f32 	%f3950, %f3948, %f3949, %f3949;
	fma.rn.f32 	%f3951, %f3949, %f3950, %f3950;
	fma.rn.f32 	%f3952, %f3950, %f3951, %f3951;
	fma.rn.f32 	%f3953, %f3951, %f3952, %f3952;
	fma.rn.f32 	%f3954, %f3952, %f3953, %f3953;
	fma.rn.f32 	%f3955, %f3953, %f3954, %f3954;
	fma.rn.f32 	%f3956, %f3954, %f3955, %f3955;
	fma.rn.f32 	%f3957, %f3955, %f3956, %f3956;
	fma.rn.f32 	%f3958, %f3956, %f3957, %f3957;
	fma.rn.f32 	%f3959, %f3957, %f3958, %f3958;
	fma.rn.f32 	%f3960, %f3958, %f3959, %f3959;
	fma.rn.f32 	%f3961, %f3959, %f3960, %f3960;
	fma.rn.f32 	%f3962, %f3960, %f3961, %f3961;
	fma.rn.f32 	%f3963, %f3961, %f3962, %f3962;
	fma.rn.f32 	%f3964, %f3962, %f3963, %f3963;
	fma.rn.f32 	%f3965, %f3963, %f3964, %f3964;
	fma.rn.f32 	%f3966, %f3964, %f3965, %f3965;
	fma.rn.f32 	%f3967, %f3965, %f3966, %f3966;
	fma.rn.f32 	%f3968, %f3966, %f3967, %f3967;
	fma.rn.f32 	%f3969, %f3967, %f3968, %f3968;
	fma.rn.f32 	%f3970, %f3968, %f3969, %f3969;
	fma.rn.f32 	%f3971, %f3969, %f3970, %f3970;
	fma.rn.f32 	%f3972, %f3970, %f3971, %f3971;
	fma.rn.f32 	%f3973, %f3971, %f3972, %f3972;
	fma.rn.f32 	%f3974, %f3972, %f3973, %f3973;
	fma.rn.f32 	%f3975, %f3973, %f3974, %f3974;
	fma.rn.f32 	%f3976, %f3974, %f3975, %f3975;
	fma.rn.f32 	%f3977, %f3975, %f3976, %f3976;
	fma.rn.f32 	%f3978, %f3976, %f3977, %f3977;
	fma.rn.f32 	%f3979, %f3977, %f3978, %f3978;
	fma.rn.f32 	%f3980, %f3978, %f3979, %f3979;
	fma.rn.f32 	%f3981, %f3979, %f3980, %f3980;
	fma.rn.f32 	%f3982, %f3980, %f3981, %f3981;
	fma.rn.f32 	%f3983, %f3981, %f3982, %f3982;
	fma.rn.f32 	%f3984, %f3982, %f3983, %f3983;
	fma.rn.f32 	%f3985, %f3983, %f3984, %f3984;
	fma.rn.f32 	%f3986, %f3984, %f3985, %f3985;
	fma.rn.f32 	%f3987, %f3985, %f3986, %f3986;
	fma.rn.f32 	%f3988, %f3986, %f3987, %f3987;
	fma.rn.f32 	%f3989, %f3987, %f3988, %f3988;
	fma.rn.f32 	%f3990, %f3988, %f3989, %f3989;
	fma.rn.f32 	%f3991, %f3989, %f3990, %f3990;
	fma.rn.f32 	%f3992, %f3990, %f3991, %f3991;
	fma.rn.f32 	%f3993, %f3991, %f3992, %f3992;
	fma.rn.f32 	%f3994, %f3992, %f3993, %f3993;
	fma.rn.f32 	%f3995, %f3993, %f3994, %f3994;
	fma.rn.f32 	%f3996, %f3994, %f3995, %f3995;
	fma.rn.f32 	%f3997, %f3995, %f3996, %f3996;
	fma.rn.f32 	%f3998, %f3996, %f3997, %f3997;
	fma.rn.f32 	%f3999, %f3997, %f3998, %f3998;
	fma.rn.f32 	%f4000, %f3998, %f3999, %f3999;
	fma.rn.f32 	%f4001, %f3999, %f4000, %f4000;
	fma.rn.f32 	%f4002, %f4000, %f4001, %f4001;
	fma.rn.f32 	%f4003, %f4001, %f4002, %f4002;
	fma.rn.f32 	%f4004, %f4002, %f4003, %f4003;
	fma.rn.f32 	%f4005, %f4003, %f4004, %f4004;
	fma.rn.f32 	%f4006, %f4004, %f4005, %f4005;
	fma.rn.f32 	%f4007, %f4005, %f4006, %f4006;
	fma.rn.f32 	%f4008, %f4006, %f4007, %f4007;
	fma.rn.f32 	%f4009, %f4007, %f4008, %f4008;
	fma.rn.f32 	%f4010, %f4008, %f4009, %f4009;
	fma.rn.f32 	%f4011, %f4009, %f4010, %f4010;
	fma.rn.f32 	%f4012, %f4010, %f4011, %f4011;
	fma.rn.f32 	%f4013, %f4011, %f4012, %f4012;
	fma.rn.f32 	%f4014, %f4012, %f4013, %f4013;
	fma.rn.f32 	%f4015, %f4013, %f4014, %f4014;
	fma.rn.f32 	%f4016, %f4014, %f4015, %f4015;
	fma.rn.f32 	%f4017, %f4015, %f4016, %f4016;
	fma.rn.f32 	%f4018, %f4016, %f4017, %f4017;
	fma.rn.f32 	%f4019, %f4017, %f4018, %f4018;
	fma.rn.f32 	%f4020, %f4018, %f4019, %f4019;
	fma.rn.f32 	%f4021, %f4019, %f4020, %f4020;
	fma.rn.f32 	%f4022, %f4020, %f4021, %f4021;
	fma.rn.f32 	%f4023, %f4021, %f4022, %f4022;
	fma.rn.f32 	%f4024, %f4022, %f4023, %f4023;
	fma.rn.f32 	%f4025, %f4023, %f4024, %f4024;
	fma.rn.f32 	%f4026, %f4024, %f4025, %f4025;
	fma.rn.f32 	%f4027, %f4025, %f4026, %f4026;
	fma.rn.f32 	%f4028, %f4026, %f4027, %f4027;
	fma.rn.f32 	%f4029, %f4027, %f4028, %f4028;
	fma.rn.f32 	%f4030, %f4028, %f4029, %f4029;
	fma.rn.f32 	%f4031, %f4029, %f4030, %f4030;
	fma.rn.f32 	%f4032, %f4030, %f4031, %f4031;
	fma.rn.f32 	%f4033, %f4031, %f4032, %f4032;
	fma.rn.f32 	%f4034, %f4032, %f4033, %f4033;
	fma.rn.f32 	%f4035, %f4033, %f4034, %f4034;
	fma.rn.f32 	%f4036, %f4034, %f4035, %f4035;
	fma.rn.f32 	%f4037, %f4035, %f4036, %f4036;
	fma.rn.f32 	%f4038, %f4036, %f4037, %f4037;
	fma.rn.f32 	%f4039, %f4037, %f4038, %f4038;
	fma.rn.f32 	%f4040, %f4038, %f4039, %f4039;
	fma.rn.f32 	%f4041, %f4039, %f4040, %f4040;
	fma.rn.f32 	%f4042, %f4040, %f4041, %f4041;
	fma.rn.f32 	%f4043, %f4041, %f4042, %f4042;
	fma.rn.f32 	%f4044, %f4042, %f4043, %f4043;
	fma.rn.f32 	%f4045, %f4043, %f4044, %f4044;
	fma.rn.f32 	%f4046, %f4044, %f4045, %f4045;
	fma.rn.f32 	%f4047, %f4045, %f4046, %f4046;
	fma.rn.f32 	%f4048, %f4046, %f4047, %f4047;
	fma.rn.f32 	%f4049, %f4047, %f4048, %f4048;
	fma.rn.f32 	%f4050, %f4048, %f4049, %f4049;
	fma.rn.f32 	%f4051, %f4049, %f4050, %f4050;
	fma.rn.f32 	%f4052, %f4050, %f4051, %f4051;
	fma.rn.f32 	%f4053, %f4051, %f4052, %f4052;
	fma.rn.f32 	%f4054, %f4052, %f4053, %f4053;
	fma.rn.f32 	%f4055, %f4053, %f4054, %f4054;
	fma.rn.f32 	%f4056, %f4054, %f4055, %f4055;
	fma.rn.f32 	%f4057, %f4055, %f4056, %f4056;
	fma.rn.f32 	%f4058, %f4056, %f4057, %f4057;
	fma.rn.f32 	%f4059, %f4057, %f4058, %f4058;
	fma.rn.f32 	%f4060, %f4058, %f4059, %f4059;
	fma.rn.f32 	%f4061, %f4059, %f4060, %f4060;
	fma.rn.f32 	%f4062, %f4060, %f4061, %f4061;
	fma.rn.f32 	%f4063, %f4061, %f4062, %f4062;
	fma.rn.f32 	%f4064, %f4062, %f4063, %f4063;
	fma.rn.f32 	%f4065, %f4063, %f4064, %f4064;
	fma.rn.f32 	%f4066, %f4064, %f4065, %f4065;
	fma.rn.f32 	%f4067, %f4065, %f4066, %f4066;
	fma.rn.f32 	%f4068, %f4066, %f4067, %f4067;
	fma.rn.f32 	%f4069, %f4067, %f4068, %f4068;
	fma.rn.f32 	%f4070, %f4068, %f4069, %f4069;
	fma.rn.f32 	%f4071, %f4069, %f4070, %f4070;
	fma.rn.f32 	%f4072, %f4070, %f4071, %f4071;
	fma.rn.f32 	%f4073, %f4071, %f4072, %f4072;
	fma.rn.f32 	%f4074, %f4072, %f4073, %f4073;
	fma.rn.f32 	%f4075, %f4073, %f4074, %f4074;
	fma.rn.f32 	%f4076, %f4074, %f4075, %f4075;
	fma.rn.f32 	%f4077, %f4075, %f4076, %f4076;
	fma.rn.f32 	%f4078, %f4076, %f4077, %f4077;
	fma.rn.f32 	%f4079, %f4077, %f4078, %f4078;
	fma.rn.f32 	%f4080, %f4078, %f4079, %f4079;
	fma.rn.f32 	%f4081, %f4079, %f4080, %f4080;
	fma.rn.f32 	%f4082, %f4080, %f4081, %f4081;
	fma.rn.f32 	%f4083, %f4081, %f4082, %f4082;
	fma.rn.f32 	%f4084, %f4082, %f4083, %f4083;
	fma.rn.f32 	%f4085, %f4083, %f4084, %f4084;
	fma.rn.f32 	%f4086, %f4084, %f4085, %f4085;
	fma.rn.f32 	%f4087, %f4085, %f4086, %f4086;
	fma.rn.f32 	%f4088, %f4086, %f4087, %f4087;
	fma.rn.f32 	%f4089, %f4087, %f4088, %f4088;
	fma.rn.f32 	%f4090, %f4088, %f4089, %f4089;
	fma.rn.f32 	%f4091, %f4089, %f4090, %f4090;
	fma.rn.f32 	%f4092, %f4090, %f4091, %f4091;
	fma.rn.f32 	%f4093, %f4091, %f4092, %f4092;
	fma.rn.f32 	%f4094, %f4092, %f4093, %f4093;
	fma.rn.f32 	%f4095, %f4093, %f4094, %f4094;
	fma.rn.f32 	%f4096, %f4094, %f4095, %f4095;
	fma.rn.f32 	%f4097, %f4095, %f4096, %f4096;
	fma.rn.f32 	%f4098, %f4096, %f4097, %f4097;
	fma.rn.f32 	%f4099, %f4097, %f4098, %f4098;
	fma.rn.f32 	%f4100, %f4098, %f4099, %f4099;
	fma.rn.f32 	%f4102, %f4099, %f4100, %f4100;
	fma.rn.f32 	%f4103, %f4100, %f4102, %f4102;
	add.s32 	%r8, %r8, 1;
	setp.ne.s32 	%p1, %r8, 16;
	@%p1 bra 	$L__BB1_1;
	add.f32 	%f4101, %f4103, %f4102;
	st.global.f32 	[%rd1], %f4101;
	ret;

}
	// .globl	dmad
.visible .entry dmad(
	.param .u64 .ptr .align 1 dmad_param_0
)
{
	.reg .pred 	%p<2>;
	.reg .b32 	%r<9>;
	.reg .b64 	%rd<5>;
	.reg .b64 	%fd<4104>;

	ld.param.u64 	%rd2, [dmad_param_0];
	cvta.to.global.u64 	%rd3, %rd2;
	mov.u32 	%r4, %ntid.x;
	mov.u32 	%r5, %ctaid.x;
	mov.u32 	%r6, %tid.x;
	mad.lo.s32 	%r7, %r4, %r5, %r6;
	mul.wide.u32 	%rd4, %r7, 8;
	add.s64 	%rd1, %rd3, %rd4;
	ld.global.f64 	%fd4102, [%rd1];
	cvt.rn.f64.u32 	%fd4103, %r7;
	mov.b32 	%r8, 0;
$L__BB2_1:
	fma.rn.f64 	%fd7, %fd4103, %fd4102, %fd4102;
	fma.rn.f64 	%fd8, %fd4102, %fd7, %fd7;
	fma.rn.f64 	%fd9, %fd7, %fd8, %fd8;
	fma.rn.f64 	%fd10, %fd8, %fd9, %fd9;
	fma.rn.f64 	%fd11, %fd9, %fd10, %fd10;
	fma.rn.f64 	%fd12, %fd10, %fd11, %fd11;
	fma.rn.f64 	%fd13, %fd11, %fd12, %fd12;
	fma.rn.f64 	%fd14, %fd12, %fd13, %fd13;
	fma.rn.f64 	%fd15, %fd13, %fd14, %fd14;
	fma.rn.f64 	%fd16, %fd14, %fd15, %fd15;
	fma.rn.f64 	%fd17, %fd15, %fd16, %fd16;
	fma.rn.f64 	%fd18, %fd16, %fd17, %fd17;
	fma.rn.f64 	%fd19, %fd17, %fd18, %fd18;
	fma.rn.f64 	%fd20, %fd18, %fd19, %fd19;
	fma.rn.f64 	%fd21, %fd19, %fd20, %fd20;
	fma.rn.f64 	%fd22, %fd20, %fd21, %fd21;
	fma.rn.f64 	%fd23, %fd21, %fd22, %fd22;
	fma.rn.f64 	%fd24, %fd22, %fd23, %fd23;
	fma.rn.f64 	%fd25, %fd23, %fd24, %fd24;
	fma.rn.f64 	%fd26, %fd24, %fd25, %fd25;
	fma.rn.f64 	%fd27, %fd25, %fd26, %fd26;
	fma.rn.f64 	%fd28, %fd26, %fd27, %fd27;
	fma.rn.f64 	%fd29, %fd27, %fd28, %fd28;
	fma.rn.f64 	%fd30, %fd28, %fd29, %fd29;
	fma.rn.f64 	%fd31, %fd29, %fd30, %fd30;
	fma.rn.f64 	%fd32, %fd30, %fd31, %fd31;
	fma.rn.f64 	%fd33, %fd31, %fd32, %fd32;
	fma.rn.f64 	%fd34, %fd32, %fd33, %fd33;
	fma.rn.f64 	%fd35, %fd33, %fd34, %fd34;
	fma.rn.f64 	%fd36, %fd34, %fd35, %fd35;
	fma.rn.f64 	%fd37, %fd35, %fd36, %fd36;
	fma.rn.f64 	%fd38, %fd36, %fd37, %fd37;
	fma.rn.f64 	%fd39, %fd37, %fd38, %fd38;
	fma.rn.f64 	%fd40, %fd38, %fd39, %fd39;
	fma.rn.f64 	%fd41, %fd39, %fd40, %fd40;
	fma.rn.f64 	%fd42, %fd40, %fd41, %fd41;
	fma.rn.f64 	%fd43, %fd41, %fd42, %fd42;
	fma.rn.f64 	%fd44, %fd42, %fd43, %fd43;
	fma.rn.f64 	%fd45, %fd43, %fd44, %fd44;
	fma.rn.f64 	%fd46, %fd44, %fd45, %fd45;
	fma.rn.f64 	%fd47, %fd45, %fd46, %fd46;
	fma.rn.f64 	%fd48, %fd46, %fd47, %fd47;
	fma.rn.f64 	%fd49, %fd47, %fd48, %fd48;
	fma.rn.f64 	%fd50, %fd48, %fd49, %fd49;
	fma.rn.f64 	%fd51, %fd49, %fd50, %fd50;
	fma.rn.f64 	%fd52, %fd50, %fd51, %fd51;
	fma.rn.f64 	%fd53, %fd51, %fd52, %fd52;
	fma.rn.f64 	%fd54, %fd52, %fd53, %fd53;
	fma.rn.f64 	%fd55, %fd53, %fd54, %fd54;
	fma.rn.f64 	%fd56, %fd54, %fd55, %fd55;
	fma.rn.f64 	%fd57, %fd55, %fd56, %fd56;
	fma.rn.f64 	%fd58, %fd56, %fd57, %fd57;
	fma.rn.f64 	%fd59, %fd57, %fd58, %fd58;
	fma.rn.f64 	%fd60, %fd58, %fd59, %fd59;
	fma.rn.f64 	%fd61, %fd59, %fd60, %fd60;
	fma.rn.f64 	%fd62, %fd60, %fd61, %fd61;
	fma.rn.f64 	%fd63, %fd61, %fd62, %fd62;
	fma.rn.f64 	%fd64, %fd62, %fd63, %fd63;
	fma.rn.f64 	%fd65, %fd63, %fd64, %fd64;
	fma.rn.f64 	%fd66, %fd64, %fd65, %fd65;
	fma.rn.f64 	%fd67, %fd65, %fd66, %fd66;
	fma.rn.f64 	%fd68, %fd66, %fd67, %fd67;
	fma.rn.f64 	%fd69, %fd67, %fd68, %fd68;
	fma.rn.f64 	%fd70, %fd68, %fd69, %fd69;
	fma.rn.f64 	%fd71, %fd69, %fd70, %fd70;
	fma.rn.f64 	%fd72, %fd70, %fd71, %fd71;
	fma.rn.f64 	%fd73, %fd71, %fd72, %fd72;
	fma.rn.f64 	%fd74, %fd72, %fd73, %fd73;
	fma.rn.f64 	%fd75, %fd73, %fd74, %fd74;
	fma.rn.f64 	%fd76, %fd74, %fd75, %fd75;
	fma.rn.f64 	%fd77, %fd75, %fd76, %fd76;
	fma.rn.f64 	%fd78, %fd76, %fd77, %fd77;
	fma.rn.f64 	%fd79, %fd77, %fd78, %fd78;
	fma.rn.f64 	%fd80, %fd78, %fd79, %fd79;
	fma.rn.f64 	%fd81, %fd79, %fd80, %fd80;
	fma.rn.f64 	%fd82, %fd80, %fd81, %fd81;
	fma.rn.f64 	%fd83, %fd81, %fd82, %fd82;
	fma.rn.f64 	%fd84, %fd82, %fd83, %fd83;
	fma.rn.f64 	%fd85, %fd83, %fd84, %fd84;
	fma.rn.f64 	%fd86, %fd84, %fd85, %fd85;
	fma.rn.f64 	%fd87, %fd85, %fd86, %fd86;
	fma.rn.f64 	%fd88, %fd86, %fd87, %fd87;
	fma.rn.f64 	%fd89, %fd87, %fd88, %fd88;
	fma.rn.f64 	%fd90, %fd88, %fd89, %fd89;
	fma.rn.f64 	%fd91, %fd89, %fd90, %fd90;
	fma.rn.f64 	%fd92, %fd90, %fd91, %fd91;
	fma.rn.f64 	%fd93, %fd91, %fd92, %fd92;
	fma.rn.f64 	%fd94, %fd92, %fd93, %fd93;
	fma.rn.f64 	%fd95, %fd93, %fd94, %fd94;
	fma.rn.f64 	%fd96, %fd94, %fd95, %fd95;
	fma.rn.f64 	%fd97, %fd95, %fd96, %fd96;
	fma.rn.f64 	%fd98, %fd96, %fd97, %fd97;
	fma.rn.f64 	%fd99, %fd97, %fd98, %fd98;
	fma.rn.f64 	%fd100, %fd98, %fd99, %fd99;
	fma.rn.f64 	%fd101, %fd99, %fd100, %fd100;
	fma.rn.f64 	%fd102, %fd100, %fd101, %fd101;
	fma.rn.f64 	%fd103, %fd101, %fd102, %fd102;
	fma.rn.f64 	%fd104, %fd102, %fd103, %fd103;
	fma.rn.f64 	%fd105, %fd103, %fd104, %fd104;
	fma.rn.f64 	%fd106, %fd104, %fd105, %fd105;
	fma.rn.f64 	%fd107, %fd105, %fd106, %fd106;
	fma.rn.f64 	%fd108, %fd106, %fd107, %fd107;
	fma.rn.f64 	%fd109, %fd107, %fd108, %fd108;
	fma.rn.f64 	%fd110, %fd108, %fd109, %fd109;
	fma.rn.f64 	%fd111, %fd109, %fd110, %fd110;
	fma.rn.f64 	%fd112, %fd110, %fd111, %fd111;
	fma.rn.f64 	%fd113, %fd111, %fd112, %fd112;
	fma.rn.f64 	%fd114, %fd112, %fd113, %fd113;
	fma.rn.f64 	%fd115, %fd113, %fd114, %fd114;
	fma.rn.f64 	%fd116, %fd114, %fd115, %fd115;
	fma.rn.f64 	%fd117, %fd115, %fd116, %fd116;
	fma.rn.f64 	%fd118, %fd116, %fd117, %fd117;
	fma.rn.f64 	%fd119, %fd117, %fd118, %fd118;
	fma.rn.f64 	%fd120, %fd118, %fd119, %fd119;
	fma.rn.f64 	%fd121, %fd119, %fd120, %fd120;
	fma.rn.f64 	%fd122, %fd120, %fd121, %fd121;
	fma.rn.f64 	%fd123, %fd121, %fd122, %fd122;
	fma.rn.f64 	%fd124, %fd122, %fd123, %fd123;
	fma.rn.f64 	%fd125, %fd123, %fd124, %fd124;
	fma.rn.f64 	%fd126, %fd124, %fd125, %fd125;
	fma.rn.f64 	%fd127, %fd125, %fd126, %fd126;
	fma.rn.f64 	%fd128, %fd126, %fd127, %fd127;
	fma.rn.f64 	%fd129, %fd127, %fd128, %fd128;
	fma.rn.f64 	%fd130, %fd128, %fd129, %fd129;
	fma.rn.f64 	%fd131, %fd129, %fd130, %fd130;
	fma.rn.f64 	%fd132, %fd130, %fd131, %fd131;
	fma.rn.f64 	%fd133, %fd131, %fd132, %fd132;
	fma.rn.f64 	%fd134, %fd132, %fd133, %fd133;
	fma.rn.f64 	%fd135, %fd133, %fd134, %fd134;
	fma.rn.f64 	%fd136, %fd134, %fd135, %fd135;
	fma.rn.f64 	%fd137, %fd135, %fd136, %fd136;
	fma.rn.f64 	%fd138, %fd136, %fd137, %fd137;
	fma.rn.f64 	%fd139, %fd137, %fd138, %fd138;
	fma.rn.f64 	%fd140, %fd138, %fd139, %fd139;
	fma.rn.f64 	%fd141, %fd139, %fd140, %fd140;
	fma.rn.f64 	%fd142, %fd140, %fd141, %fd141;
	fma.rn.f64 	%fd143, %fd141, %fd142, %fd142;
	fma.rn.f64 	%fd144, %fd142, %fd143, %fd143;
	fma.rn.f64 	%fd145, %fd143, %fd144, %fd144;
	fma.rn.f64 	%fd146, %fd144, %fd145, %fd145;
	fma.rn.f64 	%fd147, %fd145, %fd146, %fd146;
	fma.rn.f64 	%fd148, %fd146, %fd147, %fd147;
	fma.rn.f64 	%fd149, %fd147, %fd148, %fd148;
	fma.rn.f64 	%fd150, %fd148, %fd149, %fd149;
	fma.rn.f64 	%fd151, %fd149, %fd150, %fd150;
	fma.rn.f64 	%fd152, %fd150, %fd151, %fd151;
	fma.rn.f64 	%fd153, %fd151, %fd152, %fd152;
	fma.rn.f64 	%fd154, %fd152, %fd153, %fd153;
	fma.rn.f64 	%fd155, %fd153, %fd154, %fd154;
	fma.rn.f64 	%fd156, %fd154, %fd155, %fd155;
	fma.rn.f64 	%fd157, %fd155, %fd156, %fd156;
	fma.rn.f64 	%fd158, %fd156, %fd157, %fd157;
	fma.rn.f64 	%fd159, %fd157, %fd158, %fd158;
	fma.rn.f64 	%fd160, %fd158, %fd159, %fd159;
	fma.rn.f64 	%fd161, %fd159, %fd160, %fd160;
	fma.rn.f64 	%fd162, %fd160, %fd161, %fd161;
	fma.rn.f64 	%fd163, %fd161, %fd162, %fd162;
	fma.rn.f64 	%fd164, %fd162, %fd163, %fd163;
	fma.rn.f64 	%fd165, %fd163, %fd164, %fd164;
	fma.rn.f64 	%fd166, %fd164, %fd165, %fd165;
	fma.rn.f64 	%fd167, %fd165, %fd166, %fd166;
	fma.rn.f64 	%fd168, %fd166, %fd167, %fd167;
	fma.rn.f64 	%fd169, %fd167, %fd168, %fd168;
	fma.rn.f64 	%fd170, %fd168, %fd169, %fd169;
	fma.rn.f64 	%fd171, %fd169, %fd170, %fd170;
	fma.rn.f64 	%fd172, %fd170, %fd171, %fd171;
	fma.rn.f64 	%fd173, %fd171, %fd172, %fd172;
	fma.rn.f64 	%fd174, %fd172, %fd173, %fd173;
	fma.rn.f64 	%fd175, %fd173, %fd174, %fd174;
	fma.rn.f64 	%fd176, %fd174, %fd175, %fd175;
	fma.rn.f64 	%fd177, %fd175, %fd176, %fd176;
	fma.rn.f64 	%fd178, %fd176, %fd177, %fd177;
	fma.rn.f64 	%fd179, %fd177, %fd178, %fd178;
	fma.rn.f64 	%fd180, %fd178, %fd179, %fd179;
	fma.rn.f64 	%fd181, %fd179, %fd180, %fd180;
	fma.rn.f64 	%fd182, %fd180, %fd181, %fd181;
	fma.rn.f64 	%fd183, %fd181, %fd182, %fd182;
	fma.rn.f64 	%fd184, %fd182, %fd183, %fd183;
	fma.rn.f64 	%fd185, %fd183, %fd184, %fd184;
	fma.rn.f64 	%fd186, %fd184, %fd185, %fd185;
	fma.rn.f64 	%fd187, %fd185, %fd186, %fd186;
	fma.rn.f64 	%fd188, %fd186, %fd187, %fd187;
	fma.rn.f64 	%fd189, %fd187, %fd188, %fd188;
	fma.rn.f64 	%fd190, %fd188, %fd189, %fd189;
	fma.rn.f64 	%fd191, %fd189, %fd190, %fd190;
	fma.rn.f64 	%fd192, %fd190, %fd191, %fd191;
	fma.rn.f64 	%fd193, %fd191, %fd192, %fd192;
	fma.rn.f64 	%fd194, %fd192, %fd193, %fd193;
	fma.rn.f64 	%fd195, %fd193, %fd194, %fd194;
	fma.rn.f64 	%fd196, %fd194, %fd195, %fd195;
	fma.rn.f64 	%fd197, %fd195, %fd196, %fd196;
	fma.rn.f64 	%fd198, %fd196, %fd197, %fd197;
	fma.rn.f64 	%fd199, %fd197, %fd198, %fd198;
	fma.rn.f64 	%fd200, %fd198, %fd199, %fd199;
	fma.rn.f64 	%fd201, %fd199, %fd200, %fd200;
	fma.rn.f64 	%fd202, %fd200, %fd201, %fd201;
	fma.rn.f64 	%fd203, %fd201, %fd202, %fd202;
	fma.rn.f64 	%fd204, %fd202, %fd203, %fd203;
	fma.rn.f64 	%fd205, %fd203, %fd204, %fd204;
	fma.rn.f64 	%fd206, %fd204, %fd205, %fd205;
	fma.rn.f64 	%fd207, %fd205, %fd206, %fd206;
	fma.rn.f64 	%fd208, %fd206, %fd207, %fd207;
	fma.rn.f64 	%fd209, %fd207, %fd208, %fd208;
	fma.rn.f64 	%fd210, %fd208, %fd209, %fd209;
	fma.rn.f64 	%fd211, %fd209, %fd210, %fd210;
	fma.rn.f64 	%fd212, %fd210, %fd211, %fd211;
	fma.rn.f64 	%fd213, %fd211, %fd212, %fd212;
	fma.rn.f64 	%fd214, %fd212, %fd213, %fd213;
	fma.rn.f64 	%fd215, %fd213, %fd214, %fd214;
	fma.rn.f64 	%fd216, %fd214, %fd215, %fd215;
	fma.rn.f64 	%fd217, %fd215, %fd216, %fd216;
	fma.rn.f64 	%fd218, %fd216, %fd217, %fd217;
	fma.rn.f64 	%fd219, %fd217, %fd218, %fd218;
	fma.rn.f64 	%fd220, %fd218, %fd219, %fd219;
	fma.rn.f64 	%fd221, %fd219, %fd220, %fd220;
	fma.rn.f64 	%fd222, %fd220, %fd221, %fd221;
	fma.rn.f64 	%fd223, %fd221, %fd222, %fd222;
	fma.rn.f64 	%fd224, %fd222, %fd223, %fd223;
	fma.rn.f64 	%fd225, %fd223, %fd224, %fd224;
	fma.rn.f64 	%fd226, %fd224, %fd225, %fd225;
	fma.rn.f64 	%fd227, %fd225, %fd226, %fd226;
	fma.rn.f64 	%fd228, %fd226, %fd227, %fd227;
	fma.rn.f64 	%fd229, %fd227, %fd228, %fd228;
	fma.rn.f64 	%fd230, %fd228, %fd229, %fd229;
	fma.rn.f64 	%fd231, %fd229, %fd230, %fd230;
	fma.rn.f64 	%fd232, %fd230, %fd231, %fd231;
	fma.rn.f64 	%fd233, %fd231, %fd232, %fd232;
	fma.rn.f64 	%fd234, %fd232, %fd233, %fd233;
	fma.rn.f64 	%fd235, %fd233, %fd234, %fd234;
	fma.rn.f64 	%fd236, %fd234, %fd235, %fd235;
	fma.rn.f64 	%fd237, %fd235, %fd236, %fd236;
	fma.rn.f64 	%fd238, %fd236, %fd237, %fd237;
	fma.rn.f64 	%fd239, %fd237, %fd238, %fd238;
	fma.rn.f64 	%fd240, %fd238, %fd239, %fd239;
	fma.rn.f64 	%fd241, %fd239, %fd240, %fd240;
	fma.rn.f64 	%fd242, %fd240, %fd241, %fd241;
	fma.rn.f64 	%fd243, %fd241, %fd242, %fd242;
	fma.rn.f64 	%fd244, %fd242, %fd243, %fd243;
	fma.rn.f64 	%fd245, %fd243, %fd244, %fd244;
	fma.rn.f64 	%fd246, %fd244, %fd245, %fd245;
	fma.rn.f64 	%fd247, %fd245, %fd246, %fd246;
	fma.rn.f64 	%fd248, %fd246, %fd247, %fd247;
	fma.rn.f64 	%fd249, %fd247, %fd248, %fd248;
	fma.rn.f64 	%fd250, %fd248, %fd249, %fd249;
	fma.rn.f64 	%fd251, %fd249, %fd250, %fd250;
	fma.rn.f64 	%fd252, %fd250, %fd251, %fd251;
	fma.rn.f64 	%fd253, %fd251, %fd252, %fd252;
	fma.rn.f64 	%fd254, %fd252, %fd253, %fd253;
	fma.rn.f64 	%fd255, %fd253, %fd254, %fd254;
	fma.rn.f64 	%fd256, %fd254, %fd255, %fd255;
	fma.rn.f64 	%fd257, %fd255, %fd256, %fd256;
	fma.rn.f64 	%fd258, %fd256, %fd257, %fd257;
	fma.rn.f64 	%fd259, %fd257, %fd258, %fd258;
	fma.rn.f64 	%fd260, %fd258, %fd259, %fd259;
	fma.rn.f64 	%fd261, %fd259, %fd260, %fd260;
	fma.rn.f64 	%fd262, %fd260, %fd261, %fd261;
	fma.rn.f64 	%fd263, %fd261, %fd262, %fd262;
	fma.rn.f64 	%fd264, %fd262, %fd263, %fd263;
	fma.rn.f64 	%fd265, %fd263, %fd264, %fd264;
	fma.rn.f64 	%fd266, %fd264, %fd265, %fd265;
	fma.rn.f64 	%fd267, %fd265, %fd266, %fd266;
	fma.rn.f64 	%fd268, %fd266, %fd267, %fd267;
	fma.rn.f64 	%fd269, %fd267, %fd268, %fd268;
	fma.rn.f64 	%fd270, %fd268, %fd269, %fd269;
	fma.rn.f64 	%fd271, %fd269, %fd270, %fd270;
	fma.rn.f64 	%fd272, %fd270, %fd271, %fd271;
	fma.rn.f64 	%fd273, %fd271, %fd272, %fd272;
	fma.rn.f64 	%fd274, %fd272, %fd273, %fd273;
	fma.rn.f64 	%fd275, %fd273, %fd274, %fd274;
	fma.rn.f64 	%fd276, %fd274, %fd275, %fd275;
	fma.rn.f64 	%fd277, %fd275, %fd276, %fd276;
	fma.rn.f64 	%fd278, %fd276, %fd277, %fd277;
	fma.rn.f64 	%fd279, %fd277, %fd278, %fd278;
	fma.rn.f64 	%fd280, %fd278, %fd279, %fd279;
	fma.rn.f64 	%fd281, %fd279, %fd280, %fd280;
	fma.rn.f64 	%fd282, %fd280, %fd281, %fd281;
	fma.rn.f64 	%fd283, %fd281, %fd282, %fd282;
	fma.rn.f64 	%fd284, %fd282, %fd283, %fd283;
	fma.rn.f64 	%fd285, %fd283, %fd284, %fd284;
	fma.rn.f64 	%fd286, %fd284, %fd285, %fd285;
	fma.rn.f64 	%fd287, %fd285, %fd286, %fd286;
	fma.rn.f64 	%fd288, %fd286, %fd287, %fd287;
	fma.rn.f64 	%fd289, %fd287, %fd288, %fd288;
	fma.rn.f64 	%fd290, %fd288, %fd289, %fd289;
	fma.rn.f64 	%fd291, %fd289, %fd290, %fd290;
	fma.rn.f64 	%fd292, %fd290, %fd291, %fd291;
	fma.rn.f64 	%fd293, %fd291, %fd292, %fd292;
	fma.rn.f64 	%fd294, %fd292, %fd293, %fd293;
	fma.rn.f64 	%fd295, %fd293, %fd294, %fd294;
	fma.rn.f64 	%fd296, %fd294, %fd295, %fd295;
	fma.rn.f64 	%fd297, %fd295, %fd296, %fd296;
	fma.rn.f64 	%fd298, %fd296, %fd297, %fd297;
	fma.rn.f64 	%fd299, %fd297, %fd298, %fd298;
	fma.rn.f64 	%fd300, %fd298, %fd299, %fd299;
	fma.rn.f64 	%fd301, %fd299, %fd300, %fd300;
	fma.rn.f64 	%fd302, %fd300, %fd301, %fd301;
	fma.rn.f64 	%fd303, %fd301, %fd302, %fd302;
	fma.rn.f64 	%fd304, %fd302, %fd303, %fd303;
	fma.rn.f64 	%fd305, %fd303, %fd304, %fd304;
	fma.rn.f64 	%fd306, %fd304, %fd305, %fd305;
	fma.rn.f64 	%fd307, %fd305, %fd306, %fd306;
	fma.rn.f64 	%fd308, %fd306, %fd307, %fd307;
	fma.rn.f64 	%fd309, %fd307, %fd308, %fd308;
	fma.rn.f64 	%fd310, %fd308, %fd309, %fd309;
	fma.rn.f64 	%fd311, %fd309, %fd310, %fd310;
	fma.rn.f64 	%fd312, %fd310, %fd311, %fd311;
	fma.rn.f64 	%fd313, %fd311, %fd312, %fd312;
	fma.rn.f64 	%fd314, %fd312, %fd313, %fd313;
	fma.rn.f64 	%fd315, %fd313, %fd314, %fd314;
	fma.rn.f64 	%fd316, %fd314, %fd315, %fd315;
	fma.rn.f64 	%fd317, %fd315, %fd316, %fd316;
	fma.rn.f64 	%fd318, %fd316, %fd317, %fd317;
	fma.rn.f64 	%fd319, %fd317, %fd318, %fd318;
	fma.rn.f64 	%fd320, %fd318, %fd319, %fd319;
	fma.rn.f64 	%fd321, %fd319, %fd320, %fd320;
	fma.rn.f64 	%fd322, %fd320, %fd321, %fd321;
	fma.rn.f64 	%fd323, %fd321, %fd322, %fd322;
	fma.rn.f64 	%fd324, %fd322, %fd323, %fd323;
	fma.rn.f64 	%fd325, %fd323, %fd324, %fd324;
	fma.rn.f64 	%fd326, %fd324, %fd325, %fd325;
	fma.rn.f64 	%fd327, %fd325, %fd326, %fd326;
	fma.rn.f64 	%fd328, %fd326, %fd327, %fd327;
	fma.rn.f64 	%fd329, %fd327, %fd328, %fd328;
	fma.rn.f64 	%fd330, %fd328, %fd329, %fd329;
	fma.rn.f64 	%fd331, %fd329, %fd330, %fd330;
	fma.rn.f64 	%fd332, %fd330, %fd331, %fd331;
	fma.rn.f64 	%fd333, %fd331, %fd332, %fd332;
	fma.rn.f64 	%fd334, %fd332, %fd333, %fd333;
	fma.rn.f64 	%fd335, %fd333, %fd334, %fd334;
	fma.rn.f64 	%fd336, %fd334, %fd335, %fd335;
	fma.rn.f64 	%fd337, %fd335, %fd336, %fd336;
	fma.rn.f64 	%fd338, %fd336, %fd337, %fd337;
	fma.rn.f64 	%fd339, %fd337, %fd338, %fd338;
	fma.rn.f64 	%fd340, %fd338, %fd339, %fd339;
	fma.rn.f64 	%fd341, %fd339, %fd340, %fd340;
	fma.rn.f64 	%fd342, %fd340, %fd341, %fd341;
	fma.rn.f64 	%fd343, %fd341, %fd342, %fd342;
	fma.rn.f64 	%fd344, %fd342, %fd343, %fd343;
	fma.rn.f64 	%fd345, %fd343, %fd344, %fd344;
	fma.rn.f64 	%fd346, %fd344, %fd345, %fd345;
	fma.rn.f64 	%fd347, %fd345, %fd346, %fd346;
	fma.rn.f64 	%fd348, %fd346, %fd347, %fd347;
	fma.rn.f64 	%fd349, %fd347, %fd348, %fd348;
	fma.rn.f64 	%fd350, %fd348, %fd349, %fd349;
	fma.rn.f64 	%fd351, %fd349, %fd350, %fd350;
	fma.rn.f64 	%fd352, %fd350, %fd351, %fd351;
	fma.rn.f64 	%fd353, %fd351, %fd352, %fd352;
	fma.rn.f64 	%fd354, %fd352, %fd353, %fd353;
	fma.rn.f64 	%fd355, %fd353, %fd354, %fd354;
	fma.rn.f64 	%fd356, %fd354, %fd355, %fd355;
	fma.rn.f64 	%fd357, %fd355, %fd356, %fd356;
	fma.rn.f64 	%fd358, %fd356, %fd357, %fd357;
	fma.rn.f64 	%fd359, %fd357, %fd358, %fd358;
	fma.rn.f64 	%fd360, %fd358, %fd359, %fd359;
	fma.rn.f64 	%fd361, %fd359, %fd360, %fd360;
	fma.rn.f64 	%fd362, %fd360, %fd361, %fd361;
	fma.rn.f64 	%fd363, %fd361, %fd362, %fd362;
	fma.rn.f64 	%fd364, %fd362, %fd363, %fd363;
	fma.rn.f64 	%fd365, %fd363, %fd364, %fd364;
	fma.rn.f64 	%fd366, %fd364, %fd365, %fd365;
	fma.rn.f64 	%fd367, %fd365, %fd366, %fd366;
	fma.rn.f64 	%fd368, %fd366, %fd367, %fd367;
	fma.rn.f64 	%fd369, %fd367, %fd368, %fd368;
	fma.rn.f64 	%fd370, %fd368, %fd369, %fd369;
	fma.rn.f64 	%fd371, %fd369, %fd370, %fd370;
	fma.rn.f64 	%fd372, %fd370, %fd371, %fd371;
	fma.rn.f64 	%fd373, %fd371, %fd372, %fd372;
	fma.rn.f64 	%fd374, %fd372, %fd373, %fd373;
	fma.rn.f64 	%fd375, %fd373, %fd374, %fd374;
	fma.rn.f64 	%fd376, %fd374, %fd375, %fd375;
	fma.rn.f64 	%fd377, %fd375, %fd376, %fd376;
	fma.rn.f64 	%fd378, %fd376, %fd377, %fd377;
	fma.rn.f64 	%fd379, %fd377, %fd378, %fd378;
	fma.rn.f64 	%fd380, %fd378, %fd379, %fd379;
	fma.rn.f64 	%fd381, %fd379, %fd380, %fd380;
	fma.rn.f64 	%fd382, %fd380, %fd381, %fd381;
	fma.rn.f64 	%fd383, %fd381, %fd382, %fd382;
	fma.rn.f64 	%fd384, %fd382, %fd383, %fd383;
	fma.rn.f64 	%fd385, %fd383, %fd384, %fd384;
	fma.rn.f64 	%fd386, %fd384, %fd385, %fd385;
	fma.rn.f64 	%fd387, %fd385, %fd386, %fd386;
	fma.rn.f64 	%fd388, %fd386, %fd387, %fd387;
	fma.rn.f64 	%fd389, %fd387, %fd388, %fd388;
	fma.rn.f64 	%fd390, %fd388, %fd389, %fd389;
	fma.rn.f64 	%fd391, %fd389, %fd390, %fd390;
	fma.rn.f64 	%fd392, %fd390, %fd391, %fd391;
	fma.rn.f64 	%fd393, %fd391, %fd392, %fd392;
	fma.rn.f64 	%fd394, %fd392, %fd393, %fd393;
	fma.rn.f64 	%fd395, %fd393, %fd394, %fd394;
	fma.rn.f64 	%fd396, %fd394, %fd395, %fd395;
	fma.rn.f64 	%fd397, %fd395, %fd396, %fd396;
	fma.rn.f64 	%fd398, %fd396, %fd397, %fd397;
	fma.rn.f64 	%fd399, %fd397, %fd398, %fd398;
	fma.rn.f64 	%fd400, %fd398, %fd399, %fd399;
	fma.rn.f64 	%fd401, %fd399, %fd400, %fd400;
	fma.rn.f64 	%fd402, %fd400, %fd401, %fd401;
	fma.rn.f64 	%fd403, %fd401, %fd402, %fd402;
	fma.rn.f64 	%fd404, %fd402, %fd403, %fd403;
	fma.rn.f64 	%fd405, %fd403, %fd404, %fd404;
	fma.rn.f64 	%fd406, %fd404, %fd405, %fd405;
	fma.rn.f64 	%fd407, %fd405, %fd406, %fd406;
	fma.rn.f64 	%fd408, %fd406, %fd407, %fd407;
	fma.rn.f64 	%fd409, %fd407, %fd408, %fd408;
	fma.rn.f64 	%fd410, %fd408, %fd409, %fd409;
	fma.rn.f64 	%fd411, %fd409, %fd410, %fd410;
	fma.rn.f64 	%fd412, %fd410, %fd411, %fd411;
	fma.rn.f64 	%fd413, %fd411, %fd412, %fd412;
	fma.rn.f64 	%fd414, %fd412, %fd413, %fd413;
	fma.rn.f64 	%fd415, %fd413, %fd414, %fd414;
	fma.rn.f64 	%fd416, %fd414, %fd415, %fd415;
	fma.rn.f64 	%fd417, %fd415, %fd416, %fd416;
	fma.rn.f64 	%fd418, %fd416, %fd417, %fd417;
	fma.rn.f64 	%fd419, %fd417, %fd418, %fd418;
	fma.rn.f64 	%fd420, %fd418, %fd419, %fd419;
	fma.rn.f64 	%fd421, %fd419, %fd420, %fd420;
	fma.rn.f64 	%fd422, %fd420, %fd421, %fd421;
	fma.rn.f64 	%fd423, %fd421, %fd422, %fd422;
	fma.rn.f64 	%fd424, %fd422, %fd423, %fd423;
	fma.rn.f64 	%fd425, %fd423, %fd424, %fd424;
	fma.rn.f64 	%fd426, %fd424, %fd425, %fd425;
	fma.rn.f64 	%fd427, %fd425, %fd426, %fd426;
	fma.rn.f64 	%fd428, %fd426, %fd427, %fd427;
	fma.rn.f64 	%fd429, %fd427, %fd428, %fd428;
	fma.rn.f64 	%fd430, %fd428, %fd429, %fd429;
	fma.rn.f64 	%fd431, %fd429, %fd430, %fd430;
	fma.rn.f64 	%fd432, %fd430, %fd431, %fd431;
	fma.rn.f64 	%fd433, %fd431, %fd432, %fd432;
	fma.rn.f64 	%fd434, %fd432, %fd433, %fd433;
	fma.rn.f64 	%fd435, %fd433, %fd434, %fd434;
	fma.rn.f64 	%fd436, %fd434, %fd435, %fd435;
	fma.rn.f64 	%fd437, %fd435, %fd436, %fd436;
	fma.rn.f64 	%fd438, %fd436, %fd437, %fd437;
	fma.rn.f64 	%fd439, %fd437, %fd438, %fd438;
	fma.rn.f64 	%fd440, %fd438, %fd439, %fd439;
	fma.rn.f64 	%fd441, %fd439, %fd440, %fd440;
	fma.rn.f64 	%fd442, %fd440, %fd441, %fd441;
	fma.rn.f64 	%fd443, %fd441, %fd442, %fd442;
	fma.rn.f64 	%fd444, %fd442, %fd443, %fd443;
	fma.rn.f64 	%fd445, %fd443, %fd444, %fd444;
	fma.rn.f64 	%fd446, %fd444, %fd445, %fd445;
	fma.rn.f64 	%fd447, %fd445, %fd446, %fd446;
	fma.rn.f64 	%fd448, %fd446, %fd447, %fd447;
	fma.rn.f64 	%fd449, %fd447, %fd448, %fd448;
	fma.rn.f64 	%fd450, %fd448, %fd449, %fd449;
	fma.rn.f64 	%fd451, %fd449, %fd450, %fd450;
	fma.rn.f64 	%fd452, %fd450, %fd451, %fd451;
	fma.rn.f64 	%fd453, %fd451, %fd452, %fd452;
	fma.rn.f64 	%fd454, %fd452, %fd453, %fd453;
	fma.rn.f64 	%fd455, %fd453, %fd454, %fd454;
	fma.rn.f64 	%fd456, %fd454, %fd455, %fd455;
	fma.rn.f64 	%fd457, %fd455, %fd456, %fd456;
	fma.rn.f64 	%fd458, %fd456, %fd457, %fd457;
	fma.rn.f64 	%fd459, %fd457, %fd458, %fd458;
	fma.rn.f64 	%fd460, %fd458, %fd459, %fd459;
	fma.rn.f64 	%fd461, %fd459, %fd460, %fd460;
	fma.rn.f64 	%fd462, %fd460, %fd461, %fd461;
	fma.rn.f64 	%fd463, %fd461, %fd462, %fd462;
	fma.rn.f64 	%fd464, %fd462, %fd463, %fd463;
	fma.rn.f64 	%fd465, %fd463, %fd464, %fd464;
	fma.rn.f64 	%fd466, %fd464, %fd465, %fd465;
	fma.rn.f64 	%fd467, %fd465, %fd466, %fd466;
	fma.rn.f64 	%fd468, %fd466, %fd467, %fd467;
	fma.rn.f64 	%fd469, %fd467, %fd468, %fd468;
	fma.rn.f64 	%fd470, %fd468, %fd469, %fd469;
	fma.rn.f64 	%fd471, %fd469, %fd470, %fd470;
	fma.rn.f64 	%fd472, %fd470, %fd471, %fd471;
	fma.rn.f64 	%fd473, %fd471, %fd472, %fd472;
	fma.rn.f64 	%fd474, %fd472, %fd473, %fd473;
	fma.rn.f64 	%fd475, %fd473, %fd474, %fd474;
	fma.rn.f64 	%fd476, %fd474, %fd475, %fd475;
	fma.rn.f64 	%fd477, %fd475, %fd476, %fd476;
	fma.rn.f64 	%fd478, %fd476, %fd477, %fd477;
	fma.rn.f64 	%fd479, %fd477, %fd478, %fd478;
	fma.rn.f64 	%fd480, %fd478, %fd479, %fd479;
	fma.rn.f64 	%fd481, %fd479, %fd480, %fd480;
	fma.rn.f64 	%fd482, %fd480, %fd481, %fd481;
	fma.rn.f64 	%fd483, %fd481, %fd482, %fd482;
	fma.rn.f64 	%fd484, %fd482, %fd483, %fd483;
	fma.rn.f64 	%fd485, %fd483, %fd484, %fd484;
	fma.rn.f64 	%fd486, %fd484, %fd485, %fd485;
	fma.rn.f64 	%fd487, %fd485, %fd486, %fd486;
	fma.rn.f64 	%fd488, %fd486, %fd487, %fd487;
	fma.rn.f64 	%fd489, %fd487, %fd488, %fd488;
	fma.rn.f64 	%fd490, %fd488, %fd489, %fd489;
	fma.rn.f64 	%fd491, %fd489, %fd490, %fd490;
	fma.rn.f64 	%fd492, %fd490, %fd491, %fd491;
	fma.rn.f64 	%fd493, %fd491, %fd492, %fd492;
	fma.rn.f64 	%fd494, %fd492, %fd493, %fd493;
	fma.rn.f64 	%fd495, %fd493, %fd494, %fd494;
	fma.rn.f64 	%fd496, %fd494, %fd495, %fd495;
	fma.rn.f64 	%fd497, %fd495, %fd496, %fd496;
	fma.rn.f64 	%fd498, %fd496, %fd497, %fd497;
	fma.rn.f64 	%fd499, %fd497, %fd498, %fd498;
	fma.rn.f64 	%fd500, %fd498, %fd499, %fd499;
	fma.rn.f64 	%fd501, %fd499, %fd500, %fd500;
	fma.rn.f64 	%fd502, %fd500, %fd501, %fd501;
	fma.rn.f64 	%fd503, %fd501, %fd502, %fd502;
	fma.rn.f64 	%fd504, %fd502, %fd503, %fd503;
	fma.rn.f64 	%fd505, %fd503, %fd504, %fd504;
	fma.rn.f64 	%fd506, %fd504, %fd505, %fd505;
	fma.rn.f64 	%fd507, %fd505, %fd506, %fd506;
	fma.rn.f64 	%fd508, %fd506, %fd507, %fd507;
	fma.rn.f64 	%fd509, %fd507, %fd508, %fd508;
	fma.rn.f64 	%fd510, %fd508, %fd509, %fd509;
	fma.rn.f64 	%fd511, %fd509, %fd510, %fd510;
	fma.rn.f64 	%fd512, %fd510, %fd511, %fd511;
	fma.rn.f64 	%fd513, %fd511, %fd512, %fd512;
	fma.rn.f64 	%fd514, %fd512, %fd513, %fd513;
	fma.rn.f64 	%fd515, %fd513, %fd514, %fd514;
	fma.rn.f64 	%fd516, %fd514, %fd515, %fd515;
	fma.rn.f64 	%fd517, %fd515, %fd516, %fd516;
	fma.rn.f64 	%fd518, %fd516, %fd517, %fd517;
	fma.rn.f64 	%fd519, %fd517, %fd518, %fd518;
	fma.rn.f64 	%fd520, %fd518, %fd519, %fd519;
	fma.rn.f64 	%fd521, %fd519, %fd520, %fd520;
	fma.rn.f64 	%fd522, %fd520, %fd521, %fd521;
	fma.rn.f64 	%fd523, %fd521, %fd522, %fd522;
	fma.rn.f64 	%fd524, %fd522, %fd523, %fd523;
	fma.rn.f64 	%fd525, %fd523, %fd524, %fd524;
	fma.rn.f64 	%fd526, %fd524, %fd525, %fd525;
	fma.rn.f64 	%fd527, %fd525, %fd526, %fd526;
	fma.rn.f64 	%fd528, %fd526, %fd527, %fd527;
	fma.rn.f64 	%fd529, %fd527, %fd528, %fd528;
	fma.rn.f64 	%fd530, %fd528, %fd529, %fd529;
	fma.rn.f64 	%fd531, %fd529, %fd530, %fd530;
	fma.rn.f64 	%fd532, %fd530, %fd531, %fd531;
	fma.rn.f64 	%fd533, %fd531, %fd532, %fd532;
	fma.rn.f64 	%fd534, %fd532, %fd533, %fd533;
	fma.rn.f64 	%fd535, %fd533, %fd534, %fd534;
	fma.rn.f64 	%fd536, %fd534, %fd535, %fd535;
	fma.rn.f64 	%fd537, %fd535, %fd536, %fd536;
	fma.rn.f64 	%fd538, %fd536, %fd537, %fd537;
	fma.rn.f64 	%fd539, %fd537, %fd538, %fd538;
	fma.rn.f64 	%fd540, %fd538, %fd539, %fd539;
	fma.rn.f64 	%fd541, %fd539, %fd540, %fd540;
	fma.rn.f64 	%fd542, %fd540, %fd541, %fd541;
	fma.rn.f64 	%fd543, %fd541, %fd542, %fd542;
	fma.rn.f64 	%fd544, %fd542, %fd543, %fd543;
	fma.rn.f64 	%fd545, %fd543, %fd544, %fd544;
	fma.rn.f64 	%fd546, %fd544, %fd545, %fd545;
	fma.rn.f64 	%fd547, %fd545, %fd546, %fd546;
	fma.rn.f64 	%fd548, %fd546, %fd547, %fd547;
	fma.rn.f64 	%fd549, %fd547, %fd548, %fd548;
	fma.rn.f64 	%fd550, %fd548, %fd549, %fd549;
	fma.rn.f64 	%fd551, %fd549, %fd550, %fd550;
	fma.rn.f64 	%fd552, %fd550, %fd551, %fd551;
	fma.rn.f64 	%fd553, %fd551, %fd552, %fd552;
	fma.rn.f64 	%fd554, %fd552, %fd553, %fd553;
	fma.rn.f64 	%fd555, %fd553, %fd554, %fd554;
	fma.rn.f64 	%fd556, %fd554, %fd555, %fd555;
	fma.rn.f64 	%fd557, %fd555, %fd556, %fd556;
	fma.rn.f64 	%fd558, %fd556, %fd557, %fd557;
	fma.rn.f64 	%fd559, %fd557, %fd558, %fd558;
	fma.rn.f64 	%fd560, %fd558, %fd559, %fd559;
	fma.rn.f64 	%fd561, %fd559, %fd560, %fd560;
	fma.rn.f64 	%fd562, %fd560, %fd561, %fd561;
	fma.rn.f64 	%fd563, %fd561, %fd562, %fd562;
	fma.rn.f64 	%fd564, %fd562, %fd563, %fd563;
	fma.rn.f64 	%fd565, %fd563, %fd564, %fd564;
	fma.rn.f64 	%fd566, %fd564, %fd565, %fd565;
	fma.rn.f64 	%fd567, %fd565, %fd566, %fd566;
	fma.rn.f64 	%fd568, %fd566, %fd567, %fd567;
	fma.rn.f64 	%fd569, %fd567, %fd568, %fd568;
	fma.rn.f64 	%fd570, %fd568, %fd569, %fd569;
	fma.rn.f64 	%fd571, %fd569, %fd570, %fd570;
	fma.rn.f64 	%fd572, %fd570, %fd571, %fd571;
	fma.rn.f64 	%fd573, %fd571, %fd572, %fd572;
	fma.rn.f64 	%fd574, %fd572, %fd573, %fd573;
	fma.rn.f64 	%fd575, %fd573, %fd574, %fd574;
	fma.rn.f64 	%fd576, %fd574, %fd575, %fd575;
	fma.rn.f64 	%fd577, %fd575, %fd576, %fd576;
	fma.rn.f64 	%fd578, %fd576, %fd577, %fd577;
	fma.rn.f64 	%fd579, %fd577, %fd578, %fd578;
	fma.rn.f64 	%fd580, %fd578, %fd579, %fd579;
	fma.rn.f64 	%fd581, %fd579, %fd580, %fd580;
	fma.rn.f64 	%fd582, %fd580, %fd581, %fd581;
	fma.rn.f64 	%fd583, %fd581, %fd582, %fd582;
	fma.rn.f64 	%fd584, %fd582, %fd583, %fd583;
	fma.rn.f64 	%fd585, %fd583, %fd584, %fd584;
	fma.rn.f64 	%fd586, %fd584, %fd585, %fd585;
	fma.rn.f64 	%fd587, %fd585, %fd586, %fd586;
	fma.rn.f64 	%fd588, %fd586, %fd587, %fd587;
	fma.rn.f64 	%fd589, %fd587, %fd588, %fd588;
	fma.rn.f64 	%fd590, %fd588, %fd589, %fd589;
	fma.rn.f64 	%fd591, %fd589, %fd590, %fd590;
	fma.rn.f64 	%fd592, %fd590, %fd591, %fd591;
	fma.rn.f64 	%fd593, %fd591, %fd592, %fd592;
	fma.rn.f64 	%fd594, %fd592, %fd593, %fd593;
	fma.rn.f64 	%fd595, %fd593, %fd594, %fd594;
	fma.rn.f64 	%fd596, %fd594, %fd595, %fd595;
	fma.rn.f64 	%fd597, %fd595, %fd596, %fd596;
	fma.rn.f64 	%fd598, %fd596, %fd597, %fd597;
	fma.rn.f64 	%fd599, %fd597, %fd598, %fd598;
	fma.rn.f64 	%fd600, %fd598, %fd599, %fd599;
	fma.rn.f64 	%fd601, %fd599, %fd600, %fd600;
	fma.rn.f64 	%fd602, %fd600, %fd601, %fd601;
	fma.rn.f64 	%fd603, %fd601, %fd602, %fd602;
	fma.rn.f64 	%fd604, %fd602, %fd603, %fd603;
	fma.rn.f64 	%fd605, %fd603, %fd604, %fd604;
	fma.rn.f64 	%fd606, %fd604, %fd605, %fd605;
	fma.rn.f64 	%fd607, %fd605, %fd606, %fd606;
	fma.rn.f64 	%fd608, %fd606, %fd607, %fd607;
	fma.rn.f64 	%fd609, %fd607, %fd608, %fd608;
	fma.rn.f64 	%fd610, %fd608, %fd609, %fd609;
	fma.rn.f64 	%fd611, %fd609, %fd610, %fd610;
	fma.rn.f64 	%fd612, %fd610, %fd611, %fd611;
	fma.rn.f64 	%fd613, %fd611, %fd612, %fd612;
	fma.rn.f64 	%fd614, %fd612, %fd613, %fd613;
	fma.rn.f64 	%fd615, %fd613, %fd614, %fd614;
	fma.rn.f64 	%fd616, %fd614, %fd615, %fd615;
	fma.rn.f64 	%fd617, %fd615, %fd616, %fd616;
	fma.rn.f64 	%fd618, %fd616, %fd617, %fd617;
	fma.rn.f64 	%fd619, %fd617, %fd618, %fd618;
	fma.rn.f64 	%fd620, %fd618, %fd619, %fd619;
	fma.rn.f64 	%fd621, %fd619, %fd620, %fd620;
	fma.rn.f64 	%fd622, %fd620, %fd621, %fd621;
	fma.rn.f64 	%fd623, %fd621, %fd622, %fd622;
	fma.rn.f64 	%fd624, %fd622, %fd623, %fd623;
	fma.rn.f64 	%fd625, %fd623, %fd624, %fd624;
	fma.rn.f64 	%fd626, %fd624, %fd625, %fd625;
	fma.rn.f64 	%fd627, %fd625, %fd626, %fd626;
	fma.rn.f64 	%fd628, %fd626, %fd627, %fd627;
	fma.rn.f64 	%fd629, %fd627, %fd628, %fd628;
	fma.rn.f64 	%fd630, %fd628, %fd629, %fd629;
	fma.rn.f64 	%fd631, %fd629, %fd630, %fd630;
	fma.rn.f64 	%fd632, %fd630, %fd631, %fd631;
	fma.rn.f64 	%fd633, %fd631, %fd632, %fd632;
	fma.rn.f64 	%fd634, %fd632, %fd633, %fd633;
	fma.rn.f64 	%fd635, %fd633, %fd634, %fd634;
	fma.rn.f64 	%fd636, %fd634, %fd635, %fd635;
	fma.rn.f64 	%fd637, %fd635, %fd636, %fd636;
	fma.rn.f64 	%fd638, %fd636, %fd637, %fd637;
	fma.rn.f64 	%fd639, %fd637, %fd638, %fd638;
	fma.rn.f64 	%fd640, %fd638, %fd639, %fd639;
	fma.rn.f64 	%fd641, %fd639, %fd640, %fd640;
	fma.rn.f64 	%fd642, %fd640, %fd641, %fd641;
	fma.rn.f64 	%fd643, %fd641, %fd642, %fd642;
	fma.rn.f64 	%fd644, %fd642, %fd643, %fd643;
	fma.rn.f64 	%fd645, %fd643, %fd644, %fd644;
	fma.rn.f64 	%fd646, %fd644, %fd645, %fd645;
	fma.rn.f64 	%fd647, %fd645, %fd646, %fd646;
	fma.rn.f64 	%fd648, %fd646, %fd647, %fd647;
	fma.rn.f64 	%fd649, %fd647, %fd648, %fd648;
	fma.rn.f64 	%fd650, %fd648, %fd649, %fd649;
	fma.rn.f64 	%fd651, %fd649, %fd650, %fd650;
	fma.rn.f64 	%fd652, %fd650, %fd651, %fd651;
	fma.rn.f64 	%fd653, %fd651, %fd652, %fd652;
	fma.rn.f64 	%fd654, %fd652, %fd653, %fd653;
	fma.rn.f64 	%fd655, %fd653, %fd654, %fd654;
	fma.rn.f64 	%fd656, %fd654, %fd655, %fd655;
	fma.rn.f64 	%fd657, %fd655, %fd656, %fd656;
	fma.rn.f64 	%fd658, %fd656, %fd657, %fd657;
	fma.rn.f64 	%fd659, %fd657, %fd658, %fd658;
	fma.rn.f64 	%fd660, %fd658, %fd659, %fd659;
	fma.rn.f64 	%fd661, %fd659, %fd660, %fd660;
	fma.rn.f64 	%fd662, %fd660, %fd661, %fd661;
	fma.rn.f64 	%fd663, %fd661, %fd662, %fd662;
	fma.rn.f64 	%fd664, %fd662, %fd663, %fd663;
	fma.rn.f64 	%fd665, %fd663, %fd664, %fd664;
	fma.rn.f64 	%fd666, %fd664, %fd665, %fd665;
	fma.rn.f64 	%fd667, %fd665, %fd666, %fd666;
	fma.rn.f64 	%fd668, %fd666, %fd667, %fd667;
	fma.rn.f64 	%fd669, %fd667, %fd668, %fd668;
	fma.rn.f64 	%fd670, %fd668, %fd669, %fd669;
	fma.rn.f64 	%fd671, %fd669, %fd670, %fd670;
	fma.rn.f64 	%fd672, %fd670, %fd671, %fd671;
	fma.rn.f64 	%fd673, %fd671, %fd672, %fd672;
	fma.rn.f64 	%fd674, %fd672, %fd673, %fd673;
	fma.rn.f64 	%fd675, %fd673, %fd674, %fd674;
	fma.rn.f64 	%fd676, %fd674, %fd675, %fd675;
	fma.rn.f64 	%fd677, %fd675, %fd676, %fd676;
	fma.rn.f64 	%fd678, %fd676, %fd677, %fd677;
	fma.rn.f64 	%fd679, %fd677, %fd678, %fd678;
	fma.rn.f64 	%fd680, %fd678, %fd679, %fd679;
	fma.rn.f64 	%fd681, %fd679, %fd680, %fd680;
	fma.rn.f64 	%fd682, %fd680, %fd681, %fd681;
	fma.rn.f64 	%fd683, %fd681, %fd682, %fd682;
	fma.rn.f64 	%fd684, %fd682, %fd683, %fd683;
	fma.rn.f64 	%fd685, %fd683, %fd684, %fd684;
	fma.rn.f64 	%fd686, %fd684, %fd685, %fd685;
	fma.rn.f64 	%fd687, %fd685, %fd686, %fd686;
	fma.rn.f64 	%fd688, %fd686, %fd687, %fd687;
	fma.rn.f64 	%fd689, %fd687, %fd688, %fd688;
	fma.rn.f64 	%fd690, %fd688, %fd689, %fd689;
	fma.rn.f64 	%fd691, %fd689, %fd690, %fd690;
	fma.rn.f64 	%fd692, %fd690, %fd691, %fd691;
	fma.rn.f64 	%fd693, %fd691, %fd692, %fd692;
	fma.rn.f64 	%fd694, %fd692, %fd693, %fd693;
	fma.rn.f64 	%fd695, %fd693, %fd694, %fd694;
	fma.rn.f64 	%fd696, %fd694, %fd695, %fd695;
	fma.rn.f64 	%fd697, %fd695, %fd696, %fd696;
	fma.rn.f64 	%fd698, %fd696, %fd697, %fd697;
	fma.rn.f64 	%fd699, %fd697, %fd698, %fd698;
	fma.rn.f64 	%fd700, %fd698, %fd699, %fd699;
	fma.rn.f64 	%fd701, %fd699, %fd700, %fd700;
	fma.rn.f64 	%fd702, %fd700, %fd701, %fd701;
	fma.rn.f64 	%fd703, %fd701, %fd702, %fd702;
	fma.rn.f64 	%fd704, %fd702, %fd703, %fd703;
	fma.rn.f64 	%fd705, %fd703, %fd704, %fd704;
	fma.rn.f64 	%fd706, %fd704, %fd705, %fd705;
	fma.rn.f64 	%fd707, %fd705, %fd706, %fd706;
	fma.rn.f64 	%fd708, %fd706, %fd707, %fd707;
	fma.rn.f64 	%fd709, %fd707, %fd708, %fd708;
	fma.rn.f64 	%fd710, %fd708, %fd709, %fd709;
	fma.rn.f64 	%fd711, %fd709, %fd710, %fd710;
	fma.rn.f64 	%fd712, %fd710, %fd711, %fd711;
	fma.rn.f64 	%fd713, %fd711, %fd712, %fd712;
	fma.rn.f64 	%fd714, %fd712, %fd713, %fd713;
	fma.rn.f64 	%fd715, %fd713, %fd714, %fd714;
	fma.rn.f64 	%fd716, %fd714, %fd715, %fd715;
	fma.rn.f64 	%fd717, %fd715, %fd716, %fd716;
	fma.rn.f64 	%fd718, %fd716, %fd717, %fd717;
	fma.rn.f64 	%fd719, %fd717, %fd718, %fd718;
	fma.rn.f64 	%fd720, %fd718, %fd719, %fd719;
	fma.rn.f64 	%fd721, %fd719, %fd720, %fd720;
	fma.rn.f64 	%fd722, %fd720, %fd721, %fd721;
	fma.rn.f64 	%fd723, %fd721, %fd722, %fd722;
	fma.rn.f64 	%fd724, %fd722, %fd723, %fd723;
	fma.rn.f64 	%fd725, %fd723, %fd724, %fd724;
	fma.rn.f64 	%fd726, %fd724, %fd725, %fd725;
	fma.rn.f64 	%fd727, %fd725, %fd726, %fd726;
	fma.rn.f64 	%fd728, %fd726, %fd727, %fd727;
	fma.rn.f64 	%fd729, %fd727, %fd728, %fd728;
	fma.rn.f64 	%fd730, %fd728, %fd729, %fd729;
	fma.rn.f64 	%fd731, %fd729, %fd730, %fd730;
	fma.rn.f64 	%fd732, %fd730, %fd731, %fd731;
	fma.rn.f64 	%fd733, %fd731, %fd732, %fd732;
	fma.rn.f64 	%fd734, %fd732, %fd733, %fd733;
	fma.rn.f64 	%fd735, %fd733, %fd734, %fd734;
	fma.rn.f64 	%fd736, %fd734, %fd735, %fd735;
	fma.rn.f64 	%fd737, %fd735, %fd736, %fd736;
	fma.rn.f64 	%fd738, %fd736, %fd737, %fd737;
	fma.rn.f64 	%fd739, %fd737, %fd738, %fd738;
	fma.rn.f64 	%fd740, %fd738, %fd739, %fd739;
	fma.rn.f64 	%fd741, %fd739, %fd740, %fd740;
	fma.rn.f64 	%fd742, %fd740, %fd741, %fd741;
	fma.rn.f64 	%fd743, %fd741, %fd742, %fd742;
	fma.rn.f64 	%fd744, %fd742, %fd743, %fd743;
	fma.rn.f64 	%fd745, %fd743, %fd744, %fd744;
	fma.rn.f64 	%fd746, %fd744, %fd745, %fd745;
	fma.rn.f64 	%fd747, %fd745, %fd746, %fd746;
	fma.rn.f64 	%fd748, %fd746, %fd747, %fd747;
	fma.rn.f64 	%fd749, %fd747, %fd748, %fd748;
	fma.rn.f64 	%fd750, %fd748, %fd749, %fd749;
	fma.rn.f64 	%fd751, %fd749, %fd750, %fd750;
	fma.rn.f64 	%fd752, %fd750, %fd751, %fd751;
	fma.rn.f64 	%fd753, %fd751, %fd752, %fd752;
	fma.rn.f64 	%fd754, %fd752, %fd753, %fd753;
	fma.rn.f64 	%fd755, %fd753, %fd754, %fd754;
	fma.rn.f64 	%fd756, %fd754, %fd755, %fd755;
	fma.rn.f64 	%fd757, %fd755, %fd756, %fd756;
	fma.rn.f64 	%fd758, %fd756, %fd757, %fd757;
	fma.rn.f64 	%fd759, %fd757, %fd758, %fd758;
	fma.rn.f64 	%fd760, %fd758, %fd759, %fd759;
	fma.rn.f64 	%fd761, %fd759, %fd760, %fd760;
	fma.rn.f64 	%fd762, %fd760, %fd761, %fd761;
	fma.rn.f64 	%fd763, %fd761, %fd762, %fd762;
	fma.rn.f64 	%fd764, %fd762, %fd763, %fd763;
	fma.rn.f64 	%fd765, %fd763, %fd764, %fd764;
	fma.rn.f64 	%fd766, %fd764, %fd765, %fd765;
	fma.rn.f64 	%fd767, %fd765, %fd766, %fd766;
	fma.rn.f64 	%fd768, %fd766, %fd767, %fd767;
	fma.rn.f64 	%fd769, %fd767, %fd768, %fd768;
	fma.rn.f64 	%fd770, %fd768, %fd769, %fd769;
	fma.rn.f64 	%fd771, %fd769, %fd770, %fd770;
	fma.rn.f64 	%fd772, %fd770, %fd771, %fd771;
	fma.rn.f64 	%fd773, %fd771, %fd772, %fd772;
	fma.rn.f64 	%fd774, %fd772, %fd773, %fd773;
	fma.rn.f64 	%fd775, %fd773, %fd774, %fd774;
	fma.rn.f64 	%fd776, %fd774, %fd775, %fd775;
	fma.rn.f64 	%fd777, %fd775, %fd776, %fd776;
	fma.rn.f64 	%fd778, %fd776, %fd777, %fd777;
	fma.rn.f64 	%fd779, %fd777, %fd778, %fd778;
	fma.rn.f64 	%fd780, %fd778, %fd779, %fd779;
	fma.rn.f64 	%fd781, %fd779, %fd780, %fd780;
	fma.rn.f64 	%fd782, %fd780, %fd781, %fd781;
	fma.rn.f64 	%fd783, %fd781, %fd782, %fd782;
	fma.rn.f64 	%fd784, %fd782, %fd783, %fd783;
	fma.rn.f64 	%fd785, %fd783, %fd784, %fd784;
	fma.rn.f64 	%fd786, %fd784, %fd785, %fd785;
	fma.rn.f64 	%fd787, %fd785, %fd786, %fd786;
	fma.rn.f64 	%fd788, %fd786, %fd787, %fd787;
	fma.rn.f64 	%fd789, %fd787, %fd788, %fd788;
	fma.rn.f64 	%fd790, %fd788, %fd789, %fd789;
	fma.rn.f64 	%fd791, %fd789, %fd790, %fd790;
	fma.rn.f64 	%fd792, %fd790, %fd791, %fd791;
	fma.rn.f64 	%fd793, %fd791, %fd792, %fd792;
	fma.rn.f64 	%fd794, %fd792, %fd793, %fd793;
	fma.rn.f64 	%fd795, %fd793, %fd794, %fd794;
	fma.rn.f64 	%fd796, %fd794, %fd795, %fd795;
	fma.rn.f64 	%fd797, %fd795, %fd796, %fd796;
	fma.rn.f64 	%fd798, %fd796, %fd797, %fd797;
	fma.rn.f64 	%fd799, %fd797, %fd798, %fd798;
	fma.rn.f64 	%fd800, %fd798, %fd799, %fd799;
	fma.rn.f64 	%fd801, %fd799, %fd800, %fd800;
	fma.rn.f64 	%fd802, %fd800, %fd801, %fd801;
	fma.rn.f64 	%fd803, %fd801, %fd802, %fd802;
	fma.rn.f64 	%fd804, %fd802, %fd803, %fd803;
	fma.rn.f64 	%fd805, %fd803, %fd804, %fd804;
	fma.rn.f64 	%fd806, %fd804, %fd805, %fd805;
	fma.rn.f64 	%fd807, %fd805, %fd806, %fd806;
	fma.rn.f64 	%fd808, %fd806, %fd807, %fd807;
	fma.rn.f64 	%fd809, %fd807, %fd808, %fd808;
	fma.rn.f64 	%fd810, %fd808, %fd809, %fd809;
	fma.rn.f64 	%fd811, %fd809, %fd810, %fd810;
	fma.rn.f64 	%fd812, %fd810, %fd811, %fd811;
	fma.rn.f64 	%fd813, %fd811, %fd812, %fd812;
	fma.rn.f64 	%fd814, %fd812, %fd813, %fd813;
	fma.rn.f64 	%fd815, %fd813, %fd814, %fd814;
	fma.rn.f64 	%fd816, %fd814, %fd815, %fd815;
	fma.rn.f64 	%fd817, %fd815, %fd816, %fd816;
	fma.rn.f64 	%fd818, %fd816, %fd817, %fd817;
	fma.rn.f64 	%fd819, %fd817, %fd818, %fd818;
	fma.rn.f64 	%fd820, %fd818, %fd819, %fd819;
	fma.rn.f64 	%fd821, %fd819, %fd820, %fd820;
	fma.rn.f64 	%fd822, %fd820, %fd821, %fd821;
	fma.rn.f64 	%fd823, %fd821, %fd822, %fd822;
	fma.rn.f64 	%fd824, %fd822, %fd823, %fd823;
	fma.rn.f64 	%fd825, %fd823, %fd824, %fd824;
	fma.rn.f64 	%fd826, %fd824, %fd825, %fd825;
	fma.rn.f64 	%fd827, %fd825, %fd826, %fd826;
	fma.rn.f64 	%fd828, %fd826, %fd827, %fd827;
	fma.rn.f64 	%fd829, %fd827, %fd828, %fd828;
	fma.rn.f64 	%fd830, %fd828, %fd829, %fd829;
	fma.rn.f64 	%fd831, %fd829, %fd830, %fd830;
	fma.rn.f64 	%fd832, %fd830, %fd831, %fd831;
	fma.rn.f64 	%fd833, %fd831, %fd832, %fd832;
	fma.rn.f64 	%fd834, %fd832, %fd833, %fd833;
	fma.rn.f64 	%fd835, %fd833, %fd834, %fd834;
	fma.rn.f64 	%fd836, %fd834, %fd835, %fd835;
	fma.rn.f64 	%fd837, %fd835, %fd836, %fd836;
	fma.rn.f64 	%fd838, %fd836, %fd837, %fd837;
	fma.rn.f64 	%fd839, %fd837, %fd838, %fd838;
	fma.rn.f64 	%fd840, %fd838, %fd839, %fd839;
	fma.rn.f64 	%fd841, %fd839, %fd840, %fd840;
	fma.rn.f64 	%fd842, %fd840, %fd841, %fd841;
	fma.rn.f64 	%fd843, %fd841, %fd842, %fd842;
	fma.rn.f64 	%fd844, %fd842, %fd843, %fd843;
	fma.rn.f64 	%fd845, %fd843, %fd844, %fd844;
	fma.rn.f64 	%fd846, %fd844, %fd845, %fd845;
	fma.rn.f64 	%fd847, %fd845, %fd846, %fd846;
	fma.rn.f64 	%fd848, %fd846, %fd847, %fd847;
	fma.rn.f64 	%fd849, %fd847, %fd848, %fd848;
	fma.rn.f64 	%fd850, %fd848, %fd849, %fd849;
	fma.rn.f64 	%fd851, %fd849, %fd850, %fd850;
	fma.rn.f64 	%fd852, %fd850, %fd851, %fd851;
	fma.rn.f64 	%fd853, %fd851, %fd852, %fd852;
	fma.rn.f64 	%fd854, %fd852, %fd853, %fd853;
	fma.rn.f64 	%fd855, %fd853, %fd854, %fd854;
	fma.rn.f64 	%fd856, %fd854, %fd855, %fd855;
	fma.rn.f64 	%fd857, %fd855, %fd856, %fd856;
	fma.rn.f64 	%fd858, %fd856, %fd857, %fd857;
	fma.rn.f64 	%fd859, %fd857, %fd858, %fd858;
	fma.rn.f64 	%fd860, %fd858, %fd859, %fd859;
	fma.rn.f64 	%fd861, %fd859, %fd860, %fd860;
	fma.rn.f64 	%fd862, %fd860, %fd861, %fd861;
	fma.rn.f64 	%fd863, %fd861, %fd862, %fd862;
	fma.rn.f64 	%fd864, %fd862, %fd863, %fd863;
	fma.rn.f64 	%fd865, %fd863, %fd864, %fd864;
	fma.rn.f64 	%fd866, %fd864, %fd865, %fd865;
	fma.rn.f64 	%fd867, %fd865, %fd866, %fd866;
	fma.rn.f64 	%fd868, %fd866, %fd867, %fd867;
	fma.rn.f64 	%fd869, %fd867, %fd868, %fd868;
	fma.rn.f64 	%fd870, %fd868, %fd869, %fd869;
	fma.rn.f64 	%fd871, %fd869, %fd870, %fd870;
	fma.rn.f64 	%fd872, %fd870, %fd871, %fd871;
	fma.rn.f64 	%fd873, %fd871, %fd872, %fd872;
	fma.rn.f64 	%fd874, %fd872, %fd873, %fd873;
	fma.rn.f64 	%fd875, %fd873, %fd874, %fd874;
	fma.rn.f64 	%fd876, %fd874, %fd875, %fd875;
	fma.rn.f64 	%fd877, %fd875, %fd876, %fd876;
	fma.rn.f64 	%fd878, %fd876, %fd877, %fd877;
	fma.rn.f64 	%fd879, %fd877, %fd878, %fd878;
	fma.rn.f64 	%fd880, %fd878, %fd879, %fd879;
	fma.rn.f64 	%fd881, %fd879, %fd880, %fd880;
	fma.rn.f64 	%fd882, %fd880, %fd881, %fd881;
	fma.rn.f64 	%fd883, %fd881, %fd882, %fd882;
	fma.rn.f64 	%fd884, %fd882, %fd883, %fd883;
	fma.rn.f64 	%fd885, %fd883, %fd884, %fd884;
	fma.rn.f64 	%fd886, %fd884, %fd885, %fd885;
	fma.rn.f64 	%fd887, %fd885, %fd886, %fd886;
	fma.rn.f64 	%fd888, %fd886, %fd887, %fd887;
	fma.rn.f64 	%fd889, %fd887, %fd888, %fd888;
	fma.rn.f64 	%fd890, %fd888, %fd889, %fd889;
	fma.rn.f64 	%fd891, %fd889, %fd890, %fd890;
	fma.rn.f64 	%fd892, %fd890, %fd891, %fd891;
	fma.rn.f64 	%fd893, %fd891, %fd892, %fd892;
	fma.rn.f64 	%fd894, %fd892, %fd893, %fd893;
	fma.rn.f64 	%fd895, %fd893, %fd894, %fd894;
	fma.rn.f64 	%fd896, %fd894, %fd895, %fd895;
	fma.rn.f64 	%fd897, %fd895, %fd896, %fd896;
	fma.rn.f64 	%fd898, %fd896, %fd897, %fd897;
	fma.rn.f64 	%fd899, %fd897, %fd898, %fd898;
	fma.rn.f64 	%fd900, %fd898, %fd899, %fd899;
	fma.rn.f64 	%fd901, %fd899, %fd900, %fd900;
	fma.rn.f64 	%fd902, %fd900, %fd901, %fd901;
	fma.rn.f64 	%fd903, %fd901, %fd902, %fd902;
	fma.rn.f64 	%fd904, %fd902, %fd903, %fd903;
	fma.rn.f64 	%fd905, %fd903, %fd904, %fd904;
	fma.rn.f64 	%fd906, %fd904, %fd905, %fd905;
	fma.rn.f64 	%fd907, %fd905, %fd906, %fd906;
	fma.rn.f64 	%fd908, %fd906, %fd907, %fd907;
	fma.rn.f64 	%fd909, %fd907, %fd908, %fd908;
	fma.rn.f64 	%fd910, %fd908, %fd909, %fd909;
	fma.rn.f64 	%fd911, %fd909, %fd910, %fd910;
	fma.rn.f64 	%fd912, %fd910, %fd911, %fd911;
	fma.rn.f64 	%fd913, %fd911, %fd912, %fd912;
	fma.rn.f64 	%fd914, %fd912, %fd913, %fd913;
	fma.rn.f64 	%fd915, %fd913, %fd914, %fd914;
	fma.rn.f64 	%fd916, %fd914, %fd915, %fd915;
	fma.rn.f64 	%fd917, %fd915, %fd916, %fd916;
	fma.rn.f64 	%fd918, %fd916, %fd917, %fd917;
	fma.rn.f64 	%fd919, %fd917, %fd918, %fd918;
	fma.rn.f64 	%fd920, %fd918, %fd919, %fd919;
	fma.rn.f64 	%fd921, %fd919, %fd920, %fd920;
	fma.rn.f64 	%fd922, %fd920, %fd921, %fd921;
	fma.rn.f64 	%fd923, %fd921, %fd922, %fd922;
	fma.rn.f64 	%fd924, %fd922, %fd923, %fd923;
	fma.rn.f64 	%fd925, %fd923, %fd924, %fd924;
	fma.rn.f64 	%fd926, %fd924, %fd925, %fd925;
	fma.rn.f64 	%fd927, %fd925, %fd926, %fd926;
	fma.rn.f64 	%fd928, %fd926, %fd927, %fd927;
	fma.rn.f64 	%fd929, %fd927, %fd928, %fd928;
	fma.rn.f64 	%fd930, %fd928, %fd929, %fd929;
	fma.rn.f64 	%fd931, %fd929, %fd930, %fd930;
	fma.rn.f64 	%fd932, %fd930, %fd931, %fd931;
	fma.rn.f64 	%fd933, %fd931, %fd932, %fd932;
	fma.rn.f64 	%fd934, %fd932, %fd933, %fd933;
	fma.rn.f64 	%fd935, %fd933, %fd934, %fd934;
	fma.rn.f64 	%fd936, %fd934, %fd935, %fd935;
	fma.rn.f64 	%fd937, %fd935, %fd936, %fd936;
	fma.rn.f64 	%fd938, %fd936, %fd937, %fd937;
	fma.rn.f64 	%fd939, %fd937, %fd938, %fd938;
	fma.rn.f64 	%fd940, %fd938, %fd939, %fd939;
	fma.rn.f64 	%fd941, %fd939, %fd940, %fd940;
	fma.rn.f64 	%fd942, %fd940, %fd941, %fd941;
	fma.rn.f64 	%fd943, %fd941, %fd942, %fd942;
	fma.rn.f64 	%fd944, %fd942, %fd943, %fd943;
	fma.rn.f64 	%fd945, %fd943, %fd944, %fd944;
	fma.rn.f64 	%fd946, %fd944, %fd945, %fd945;
	fma.rn.f64 	%fd947, %fd945, %fd946, %fd946;
	fma.rn.f64 	%fd948, %fd946, %fd947, %fd947;
	fma.rn.f64 	%fd949, %fd947, %fd948, %fd948;
	fma.rn.f64 	%fd950, %fd948, %fd949, %fd949;
	fma.rn.f64 	%fd951, %fd949, %fd950, %fd950;
	fma.rn.f64 	%fd952, %fd950, %fd951, %fd951;
	fma.rn.f64 	%fd953, %fd951, %fd952, %fd952;
	fma.rn.f64 	%fd954, %fd952, %fd953, %fd953;
	fma.rn.f64 	%fd955, %fd953, %fd954, %fd954;
	fma.rn.f64 	%fd956, %fd954, %fd955, %fd955;
	fma.rn.f64 	%fd957, %fd955, %fd956, %fd956;
	fma.rn.f64 	%fd958, %fd956, %fd957, %fd957;
	fma.rn.f64 	%fd959, %fd957, %fd958, %fd958;
	fma.rn.f64 	%fd960, %fd958, %fd959, %fd959;
	fma.rn.f64 	%fd961, %fd959, %fd960, %fd960;
	fma.rn.f64 	%fd962, %fd960, %fd961, %fd961;
	fma.rn.f64 	%fd963, %fd961, %fd962, %fd962;
	fma.rn.f64 	%fd964, %fd962, %fd963, %fd963;
	fma.rn.f64 	%fd965, %fd963, %fd964, %fd964;
	fma.rn.f64 	%fd966, %fd964, %fd965, %fd965;
	fma.rn.f64 	%fd967, %fd965, %fd966, %fd966;
	fma.rn.f64 	%fd968, %fd966, %fd967, %fd967;
	fma.rn.f64 	%fd969, %fd967, %fd968, %fd968;
	fma.rn.f64 	%fd970, %fd968, %fd969, %fd969;
	fma.rn.f64 	%fd971, %fd969, %fd970, %fd970;
	fma.rn.f64 	%fd972, %fd970, %fd971, %fd971;
	fma.rn.f64 	%fd973, %fd971, %fd972, %fd972;
	fma.rn.f64 	%fd974, %fd972, %fd973, %fd973;
	fma.rn.f64 	%fd975, %fd973, %fd974, %fd974;
	fma.rn.f64 	%fd976, %fd974, %fd975, %fd975;
	fma.rn.f64 	%fd977, %fd975, %fd976, %fd976;
	fma.rn.f64 	%fd978, %fd976, %fd977, %fd977;
	fma.rn.f64 	%fd979, %fd977, %fd978, %fd978;
	fma.rn.f64 	%fd980, %fd978, %fd979, %fd979;
	fma.rn.f64 	%fd981, %fd979, %fd980, %fd980;
	fma.rn.f64 	%fd982, %fd980, %fd981, %fd981;
	fma.rn.f64 	%fd983, %fd981, %fd982, %fd982;
	fma.rn.f64 	%fd984, %fd982, %fd983, %fd983;
	fma.rn.f64 	%fd985, %fd983, %fd984, %fd984;
	fma.rn.f64 	%fd986, %fd984, %fd985, %fd985;
	fma.rn.f64 	%fd987, %fd985, %fd986, %fd986;
	fma.rn.f64 	%fd988, %fd986, %fd987, %fd987;
	fma.rn.f64 	%fd989, %fd987, %fd988, %fd988;
	fma.rn.f64 	%fd990, %fd988, %fd989, %fd989;
	fma.rn.f64 	%fd991, %fd989, %fd990, %fd990;
	fma.rn.f64 	%fd992, %fd990, %fd991, %fd991;
	fma.rn.f64 	%fd993, %fd991, %fd992, %fd992;
	fma.rn.f64 	%fd994, %fd992, %fd993, %fd993;
	fma.rn.f64 	%fd995, %fd993, %fd994, %fd994;
	fma.rn.f64 	%fd996, %fd994, %fd995, %fd995;
	fma.rn.f64 	%fd997, %fd995, %fd996, %fd996;
	fma.rn.f64 	%fd998, %fd996, %fd997, %fd997;
	fma.rn.f64 	%fd999, %fd997, %fd998, %fd998;
	fma.rn.f64 	%fd1000, %fd998, %fd999, %fd999;
	fma.rn.f64 	%fd1001, %fd999, %fd1000, %fd1000;
	fma.rn.f64 	%fd1002, %fd1000, %fd1001, %fd1001;
	fma.rn.f64 	%fd1003, %fd1001, %fd1002, %fd1002;
	fma.rn.f64 	%fd1004, %fd1002, %fd1003, %fd1003;
	fma.rn.f64 	%fd1005, %fd1003, %fd1004, %fd1004;
	fma.rn.f64 	%fd1006, %fd1004, %fd1005, %fd1005;
	fma.rn.f64 	%fd1007, %fd1005, %fd1006, %fd1006;
	fma.rn.f64 	%fd1008, %fd1006, %fd1007, %fd1007;
	fma.rn.f64 	%fd1009, %fd1007, %fd1008, %fd1008;
	fma.rn.f64 	%fd1010, %fd1008, %fd1009, %fd1009;
	fma.rn.f64 	%fd1011, %fd1009, %fd1010, %fd1010;
	fma.rn.f64 	%fd1012, %fd1010, %fd1011, %fd1011;
	fma.rn.f64 	%fd1013, %fd1011, %fd1012, %fd1012;
	fma.rn.f64 	%fd1014, %fd1012, %fd1013, %fd1013;
	fma.rn.f64 	%fd1015, %fd1013, %fd1014, %fd1014;
	fma.rn.f64 	%fd1016, %fd1014, %fd1015, %fd1015;
	fma.rn.f64 	%fd1017, %fd1015, %fd1016, %fd1016;
	fma.rn.f64 	%fd1018, %fd1016, %fd1017, %fd1017;
	fma.rn.f64 	%fd1019, %fd1017, %fd1018, %fd1018;
	fma.rn.f64 	%fd1020, %fd1018, %fd1019, %fd1019;
	fma.rn.f64 	%fd1021, %fd1019, %fd1020, %fd1020;
	fma.rn.f64 	%fd1022, %fd1020, %fd1021, %fd1021;
	fma.rn.f64 	%fd1023, %fd1021, %fd1022, %fd1022;
	fma.rn.f64 	%fd1024, %fd1022, %fd1023, %fd1023;
	fma.rn.f64 	%fd1025, %fd1023, %fd1024, %fd1024;
	fma.rn.f64 	%fd1026, %fd1024, %fd1025, %fd1025;
	fma.rn.f64 	%fd1027, %fd1025, %fd1026, %fd1026;
	fma.rn.f64 	%fd1028, %fd1026, %fd1027, %fd1027;
	fma.rn.f64 	%fd1029, %fd1027, %fd1028, %fd1028;
	fma.rn.f64 	%fd1030, %fd1028, %fd1029, %fd1029;
	fma.rn.f64 	%fd1031, %fd1029, %fd1030, %fd1030;
	fma.rn.f64 	%fd1032, %fd1030, %fd1031, %fd1031;
	fma.rn.f64 	%fd1033, %fd1031, %fd1032, %fd1032;
	fma.rn.f64 	%fd1034, %fd1032, %fd1033, %fd1033;
	fma.rn.f64 	%fd1035, %fd1033, %fd1034, %fd1034;
	fma.rn.f64 	%fd1036, %fd1034, %fd1035, %fd1035;
	fma.rn.f64 	%fd1037, %fd1035, %fd1036, %fd1036;
	fma.rn.f64 	%fd1038, %fd1036, %fd1037, %fd1037;
	fma.rn.f64 	%fd1039, %fd1037, %fd1038, %fd1038;
	fma.rn.f64 	%fd1040, %fd1038, %fd1039, %fd1039;
	fma.rn.f64 	%fd1041, %fd1039, %fd1040, %fd1040;
	fma.rn.f64 	%fd1042, %fd1040, %fd1041, %fd1041;
	fma.rn.f64 	%fd1043, %fd1041, %fd1042, %fd1042;
	fma.rn.f64 	%fd1044, %fd1042, %fd1043, %fd1043;
	fma.rn.f64 	%fd1045, %fd1043, %fd1044, %fd1044;
	fma.rn.f64 	%fd1046, %fd1044, %fd1045, %fd1045;
	fma.rn.f64 	%fd1047, %fd1045, %fd1046, %fd1046;
	fma.rn.f64 	%fd1048, %fd1046, %fd1047, %fd1047;
	fma.rn.f64 	%fd1049, %fd1047, %fd1048, %fd1048;
	fma.rn.f64 	%fd1050, %fd1048, %fd1049, %fd1049;
	fma.rn.f64 	%fd1051, %fd1049, %fd1050, %fd1050;
	fma.rn.f64 	%fd1052, %fd1050, %fd1051, %fd1051;
	fma.rn.f64 	%fd1053, %fd1051, %fd1052, %fd1052;
	fma.rn.f64 	%fd1054, %fd1052, %fd1053, %fd1053;
	fma.rn.f64 	%fd1055, %fd1053, %fd1054, %fd1054;
	fma.rn.f64 	%fd1056, %fd1054, %fd1055, %fd1055;
	fma.rn.f64 	%fd1057, %fd1055, %fd1056, %fd1056;
	fma.rn.f64 	%fd1058, %fd1056, %fd1057, %fd1057;
	fma.rn.f64 	%fd1059, %fd1057, %fd1058, %fd1058;
	fma.rn.f64 	%fd1060, %fd1058, %fd1059, %fd1059;
	fma.rn.f64 	%fd1061, %fd1059, %fd1060, %fd1060;
	fma.rn.f64 	%fd1062, %fd1060, %fd1061, %fd1061;
	fma.rn.f64 	%fd1063, %fd1061, %fd1062, %fd1062;
	fma.rn.f64 	%fd1064, %fd1062, %fd1063, %fd1063;
	fma.rn.f64 	%fd1065, %fd1063, %fd1064, %fd1064;
	fma.rn.f64 	%fd1066, %fd1064, %fd1065, %fd1065;
	fma.rn.f64 	%fd1067, %fd1065, %fd1066, %fd1066;
	fma.rn.f64 	%fd1068, %fd1066, %fd1067, %fd1067;
	fma.rn.f64 	%fd1069, %fd1067, %fd1068, %fd1068;
	fma.rn.f64 	%fd1070, %fd1068, %fd1069, %fd1069;
	fma.rn.f64 	%fd1071, %fd1069, %fd1070, %fd1070;
	fma.rn.f64 	%fd1072, %fd1070, %fd1071, %fd1071;
	fma.rn.f64 	%fd1073, %fd1071, %fd1072, %fd1072;
	fma.rn.f64 	%fd1074, %fd1072, %fd1073, %fd1073;
	fma.rn.f64 	%fd1075, %fd1073, %fd1074, %fd1074;
	fma.rn.f64 	%fd1076, %fd1074, %fd1075, %fd1075;
	fma.rn.f64 	%fd1077, %fd1075, %fd1076, %fd1076;
	fma.rn.f64 	%fd1078, %fd1076, %fd1077, %fd1077;
	fma.rn.f64 	%fd1079, %fd1077, %fd1078, %fd1078;
	fma.rn.f64 	%fd1080, %fd1078, %fd1079, %fd1079;
	fma.rn.f64 	%fd1081, %fd1079, %fd1080, %fd1080;
	fma.rn.f64 	%fd1082, %fd1080, %fd1081, %fd1081;
	fma.rn.f64 	%fd1083, %fd1081, %fd1082, %fd1082;
	fma.rn.f64 	%fd1084, %fd1082, %fd1083, %fd1083;
	fma.rn.f64 	%fd1085, %fd1083, %fd1084, %fd1084;
	fma.rn.f64 	%fd1086, %fd1084, %fd1085, %fd1085;
	fma.rn.f64 	%fd1087, %fd1085, %fd1086, %fd1086;
	fma.rn.f64 	%fd1088, %fd1086, %fd1087, %fd1087;
	fma.rn.f64 	%fd1089, %fd1087, %fd1088, %fd1088;
	fma.rn.f64 	%fd1090, %fd1088, %fd1089, %fd1089;
	fma.rn.f64 	%fd1091, %fd1089, %fd1090, %fd1090;
	fma.rn.f64 	%fd1092, %fd1090, %fd1091, %fd1091;
	fma.rn.f64 	%fd1093, %fd1091, %fd1092, %fd1092;
	fma.rn.f64 	%fd1094, %fd1092, %fd1093, %fd1093;
	fma.rn.f64 	%fd1095, %fd1093, %fd1094, %fd1094;
	fma.rn.f64 	%fd1096, %fd1094, %fd1095, %fd1095;
	fma.rn.f64 	%fd1097, %fd1095, %fd1096, %fd1096;
	fma.rn.f64 	%fd1098, %fd1096, %fd1097, %fd1097;
	fma.rn.f64 	%fd1099, %fd1097, %fd1098, %fd1098;
	fma.rn.f64 	%fd1100, %fd1098, %fd1099, %fd1099;
	fma.rn.f64 	%fd1101, %fd1099, %fd1100, %fd1100;
	fma.rn.f64 	%fd1102, %fd1100, %fd1101, %fd1101;
	fma.rn.f64 	%fd1103, %fd1101, %fd1102, %fd1102;
	fma.rn.f64 	%fd1104, %fd1102, %fd1103, %fd1103;
	fma.rn.f64 	%fd1105, %fd1103, %fd1104, %fd1104;
	fma.rn.f64 	%fd1106, %fd1104, %fd1105, %fd1105;
	fma.rn.f64 	%fd1107, %fd1105, %fd1106, %fd1106;
	fma.rn.f64 	%fd1108, %fd1106, %fd1107, %fd1107;
	fma.rn.f64 	%fd1109, %fd1107, %fd1108, %fd1108;
	fma.rn.f64 	%fd1110, %fd1108, %fd1109, %fd1109;
	fma.rn.f64 	%fd1111, %fd1109, %fd1110, %fd1110;
	fma.rn.f64 	%fd1112, %fd1110, %fd1111, %fd1111;
	fma.rn.f64 	%fd1113, %fd1111, %fd1112, %fd1112;
	fma.rn.f64 	%fd1114, %fd1112, %fd1113, %fd1113;
	fma.rn.f64 	%fd1115, %fd1113, %fd1114, %fd1114;
	fma.rn.f64 	%fd1116, %fd1114, %fd1115, %fd1115;
	fma.rn.f64 	%fd1117, %fd1115, %fd1116, %fd1116;
	fma.rn.f64 	%fd1118, %fd1116, %fd1117, %fd1117;
	fma.rn.f64 	%fd1119, %fd1117, %fd1118, %fd1118;
	fma.rn.f64 	%fd1120, %fd1118, %fd1119, %fd1119;
	fma.rn.f64 	%fd1121, %fd1119, %fd1120, %fd1120;
	fma.rn.f64 	%fd1122, %fd1120, %fd1121, %fd1121;
	fma.rn.f64 	%fd1123, %fd1121, %fd1122, %fd1122;
	fma.rn.f64 	%fd1124, %fd1122, %fd1123, %fd1123;
	fma.rn.f64 	%fd1125, %fd1123, %fd1124, %fd1124;
	fma.rn.f64 	%fd1126, %fd1124, %fd1125, %fd1125;
	fma.rn.f64 	%fd1127, %fd1125, %fd1126, %fd1126;
	fma.rn.f64 	%fd1128, %fd1126, %fd1127, %fd1127;
	fma.rn.f64 	%fd1129, %fd1127, %fd1128, %fd1128;
	fma.rn.f64 	%fd1130, %fd1128, %fd1129, %fd1129;
	fma.rn.f64 	%fd1131, %fd1129, %fd1130, %fd1130;
	fma.rn.f64 	%fd1132, %fd1130, %fd1131, %fd1131;
	fma.rn.f64 	%fd1133, %fd1131, %fd1132, %fd1132;
	fma.rn.f64 	%fd1134, %fd1132, %fd1133, %fd1133;
	fma.rn.f64 	%fd1135, %fd1133, %fd1134, %fd1134;
	fma.rn.f64 	%fd1136, %fd1134, %fd1135, %fd1135;
	fma.rn.f64 	%fd1137, %fd1135, %fd1136, %fd1136;
	fma.rn.f64 	%fd1138, %fd1136, %fd1137, %fd1137;
	fma.rn.f64 	%fd1139, %fd1137, %fd1138, %fd1138;
	fma.rn.f64 	%fd1140, %fd1138, %fd1139, %fd1139;
	fma.rn.f64 	%fd1141, %fd1139, %fd1140, %fd1140;
	fma.rn.f64 	%fd1142, %fd1140, %fd1141, %fd1141;
	fma.rn.f64 	%fd1143, %fd1141, %fd1142, %fd1142;
	fma.rn.f64 	%fd1144, %fd1142, %fd1143, %fd1143;
	fma.rn.f64 	%fd1145, %fd1143, %fd1144, %fd1144;
	fma.rn.f64 	%fd1146, %fd1144, %fd1145, %fd1145;
	fma.rn.f64 	%fd1147, %fd1145, %fd1146, %fd1146;
	fma.rn.f64 	%fd1148, %fd1146, %fd1147, %fd1147;
	fma.rn.f64 	%fd1149, %fd1147, %fd1148, %fd1148;
	fma.rn.f64 	%fd1150, %fd1148, %fd1149, %fd1149;
	fma.rn.f64 	%fd1151, %fd1149, %fd1150, %fd1150;
	fma.rn.f64 	%fd1152, %fd1150, %fd1151, %fd1151;
	fma.rn.f64 	%fd1153, %fd1151, %fd1152, %fd1152;
	fma.rn.f64 	%fd1154, %fd1152, %fd1153, %fd1153;
	fma.rn.f64 	%fd1155, %fd1153, %fd1154, %fd1154;
	fma.rn.f64 	%fd1156, %fd1154, %fd1155, %fd1155;
	fma.rn.f64 	%fd1157, %fd1155, %fd1156, %fd1156;
	fma.rn.f64 	%fd1158, %fd1156, %fd1157, %fd1157;
	fma.rn.f64 	%fd1159, %fd1157, %fd1158, %fd1158;
	fma.rn.f64 	%fd1160, %fd1158, %fd1159, %fd1159;
	fma.rn.f64 	%fd1161, %fd1159, %fd1160, %fd1160;
	fma.rn.f64 	%fd1162, %fd1160, %fd1161, %fd1161;
	fma.rn.f64 	%fd1163, %fd1161, %fd1162, %fd1162;
	fma.rn.f64 	%fd1164, %fd1162, %fd1163, %fd1163;
	fma.rn.f64 	%fd1165, %fd1163, %fd1164, %fd1164;
	fma.rn.f64 	%fd1166, %fd1164, %fd1165, %fd1165;
	fma.rn.f64 	%fd1167, %fd1165, %fd1166, %fd1166;
	fma.rn.f64 	%fd1168, %fd1166, %fd1167, %fd1167;
	fma.rn.f64 	%fd1169, %fd1167, %fd1168, %fd1168;
	fma.rn.f64 	%fd1170, %fd1168, %fd1169, %fd1169;
	fma.rn.f64 	%fd1171, %fd1169, %fd1170, %fd1170;
	fma.rn.f64 	%fd1172, %fd1170, %fd1171, %fd1171;
	fma.rn.f64 	%fd1173, %fd1171, %fd1172, %fd1172;
	fma.rn.f64 	%fd1174, %fd1172, %fd1173, %fd1173;
	fma.rn.f64 	%fd1175, %fd1173, %fd1174, %fd1174;
	fma.rn.f64 	%fd1176, %fd1174, %fd1175, %fd1175;
	fma.rn.f64 	%fd1177, %fd1175, %fd1176, %fd1176;
	fma.rn.f64 	%fd1178, %fd1176, %fd1177, %fd1177;
	fma.rn.f64 	%fd1179, %fd1177, %fd1178, %fd1178;
	fma.rn.f64 	%fd1180, %fd1178, %fd1179, %fd1179;
	fma.rn.f64 	%fd1181, %fd1179, %fd1180, %fd1180;
	fma.rn.f64 	%fd1182, %fd1180, %fd1181, %fd1181;
	fma.rn.f64 	%fd1183, %fd1181, %fd1182, %fd1182;
	fma.rn.f64 	%fd1184, %fd1182, %fd1183, %fd1183;
	fma.rn.f64 	%fd1185, %fd1183, %fd1184, %fd1184;
	fma.rn.f64 	%fd1186, %fd1184, %fd1185, %fd1185;
	fma.rn.f64 	%fd1187, %fd1185, %fd1186, %fd1186;
	fma.rn.f64 	%fd1188, %fd1186, %fd1187, %fd1187;
	fma.rn.f64 	%fd1189, %fd1187, %fd1188, %fd1188;
	fma.rn.f64 	%fd1190, %fd1188, %fd1189, %fd1189;
	fma.rn.f64 	%fd1191, %fd1189, %fd1190, %fd1190;
	fma.rn.f64 	%fd1192, %fd1190, %fd1191, %fd1191;
	fma.rn.f64 	%fd1193, %fd1191, %fd1192, %fd1192;
	fma.rn.f64 	%fd1194, %fd1192, %fd1193, %fd1193;
	fma.rn.f64 	%fd1195, %fd1193, %fd1194, %fd1194;
	fma.rn.f64 	%fd1196, %fd1194, %fd1195, %fd1195;
	fma.rn.f64 	%fd1197, %fd1195, %fd1196, %fd1196;
	fma.rn.f64 	%fd1198, %fd1196, %fd1197, %fd1197;
	fma.rn.f64 	%fd1199, %fd1197, %fd1198, %fd1198;
	fma.rn.f64 	%fd1200, %fd1198, %fd1199, %fd1199;
	fma.rn.f64 	%fd1201, %fd1199, %fd1200, %fd1200;
	fma.rn.f64 	%fd1202, %fd1200, %fd1201, %fd1201;
	fma.rn.f64 	%fd1203, %fd1201, %fd1202, %fd1202;
	fma.rn.f64 	%fd1204, %fd1202, %fd1203, %fd1203;
	fma.rn.f64 	%fd1205, %fd1203, %fd1204, %fd1204;
	fma.rn.f64 	%fd1206, %fd1204, %fd1205, %fd1205;
	fma.rn.f64 	%fd1207, %fd1205, %fd1206, %fd1206;
	fma.rn.f64 	%fd1208, %fd1206, %fd1207, %fd1207;
	fma.rn.f64 	%fd1209, %fd1207, %fd1208, %fd1208;
	fma.rn.f64 	%fd1210, %fd1208, %fd1209, %fd1209;
	fma.rn.f64 	%fd1211, %fd1209, %fd1210, %fd1210;
	fma.rn.f64 	%fd1212, %fd1210, %fd1211, %fd1211;
	fma.rn.f64 	%fd1213, %fd1211, %fd1212, %fd1212;
	fma.rn.f64 	%fd1214, %fd1212, %fd1213, %fd1213;
	fma.rn.f64 	%fd1215, %fd1213, %fd1214, %fd1214;
	fma.rn.f64 	%fd1216, %fd1214, %fd1215, %fd1215;
	fma.rn.f64 	%fd1217, %fd1215, %fd1216, %fd1216;
	fma.rn.f64 	%fd1218, %fd1216, %fd1217, %fd1217;
	fma.rn.f64 	%fd1219, %fd1217, %fd1218, %fd1218;
	fma.rn.f64 	%fd1220, %fd1218, %fd1219, %fd1219;
	fma.rn.f64 	%fd1221, %fd1219, %fd1220, %fd1220;
	fma.rn.f64 	%fd1222, %fd1220, %fd1221, %fd1221;
	fma.rn.f64 	%fd1223, %fd1221, %fd1222, %fd1222;
	fma.rn.f64 	%fd1224, %fd1222, %fd1223, %fd1223;
	fma.rn.f64 	%fd1225, %fd1223, %fd1224, %fd1224;
	fma.rn.f64 	%fd1226, %fd1224, %fd1225, %fd1225;
	fma.rn.f64 	%fd1227, %fd1225, %fd1226, %fd1226;
	fma.rn.f64 	%fd1228, %fd1226, %fd1227, %fd1227;
	fma.rn.f64 	%fd1229, %fd1227, %fd1228, %fd1228;
	fma.rn.f64 	%fd1230, %fd1228, %fd1229, %fd1229;
	fma.rn.f64 	%fd1231, %fd1229, %fd1230, %fd1230;
	fma.rn.f64 	%fd1232, %fd1230, %fd1231, %fd1231;
	fma.rn.f64 	%fd1233, %fd1231, %fd1232, %fd1232;
	fma.rn.f64 	%fd1234, %fd1232, %fd1233, %fd1233;
	fma.rn.f64 	%fd1235, %fd1233, %fd1234, %fd1234;
	fma.rn.f64 	%fd1236, %fd1234, %fd1235, %fd1235;
	fma.rn.f64 	%fd1237, %fd1235, %fd1236, %fd1236;
	fma.rn.f64 	%fd1238, %fd1236, %fd1237, %fd1237;
	fma.rn.f64 	%fd1239, %fd1237, %fd1238, %fd1238;
	fma.rn.f64 	%fd1240, %fd1238, %fd1239, %fd1239;
	fma.rn.f64 	%fd1241, %fd1239, %fd1240, %fd1240;
	fma.rn.f64 	%fd1242, %fd1240, %fd1241, %fd1241;
	fma.rn.f64 	%fd1243, %fd1241, %fd1242, %fd1242;
	fma.rn.f64 	%fd1244, %fd1242, %fd1243, %fd1243;
	fma.rn.f64 	%fd1245, %fd1243, %fd1244, %fd1244;
	fma.rn.f64 	%fd1246, %fd1244, %fd1245, %fd1245;
	fma.rn.f64 	%fd1247, %fd1245, %fd1246, %fd1246;
	fma.rn.f64 	%fd1248, %fd1246, %fd1247, %fd1247;
	fma.rn.f64 	%fd1249, %fd1247, %fd1248, %fd1248;
	fma.rn.f64 	%fd1250, %fd1248, %fd1249, %fd1249;
	fma.rn.f64 	%fd1251, %fd1249, %fd1250, %fd1250;
	fma.rn.f64 	%fd1252, %fd1250, %fd1251, %fd1251;
	fma.rn.f64 	%fd1253, %fd1251, %fd1252, %fd1252;
	fma.rn.f64 	%fd1254, %fd1252, %fd1253, %fd1253;
	fma.rn.f64 	%fd1255, %fd1253, %fd1254, %fd1254;
	fma.rn.f64 	%fd1256, %fd1254, %fd1255, %fd1255;
	fma.rn.f64 	%fd1257, %fd1255, %fd1256, %fd1256;
	fma.rn.f64 	%fd1258, %fd1256, %fd1257, %fd1257;
	fma.rn.f64 	%fd1259, %fd1257, %fd1258, %fd1258;
	fma.rn.f64 	%fd1260, %fd1258, %fd1259, %fd1259;
	fma.rn.f64 	%fd1261, %fd1259, %fd1260, %fd1260;
	fma.rn.f64 	%fd1262, %fd1260, %fd1261, %fd1261;
	fma.rn.f64 	%fd1263, %fd1261, %fd1262, %fd1262;
	fma.rn.f64 	%fd1264, %fd1262, %fd1263, %fd1263;
	fma.rn.f64 	%fd1265, %fd1263, %fd1264, %fd1264;
	fma.rn.f64 	%fd1266, %fd1264, %fd1265, %fd1265;
	fma.rn.f64 	%fd1267, %fd1265, %fd1266, %fd1266;
	fma.rn.f64 	%fd1268, %fd1266, %fd1267, %fd1267;
	fma.rn.f64 	%fd1269, %fd1267, %fd1268, %fd1268;
	fma.rn.f64 	%fd1270, %fd1268, %fd1269, %fd1269;
	fma.rn.f64 	%fd1271, %fd1269, %fd1270, %fd1270;
	fma.rn.f64 	%fd1272, %fd1270, %fd1271, %fd1271;
	fma.rn.f64 	%fd1273, %fd1271, %fd1272, %fd1272;
	fma.rn.f64 	%fd1274, %fd1272, %fd1273, %fd1273;
	fma.rn.f64 	%fd1275, %fd1273, %fd1274, %fd1274;
	fma.rn.f64 	%fd1276, %fd1274, %fd1275, %fd1275;
	fma.rn.f64 	%fd1277, %fd1275, %fd1276, %fd1276;
	fma.rn.f64 	%fd1278, %fd1276, %fd1277, %fd1277;
	fma.rn.f64 	%fd1279, %fd1277, %fd1278, %fd1278;
	fma.rn.f64 	%fd1280, %fd1278, %fd1279, %fd1279;
	fma.rn.f64 	%fd1281, %fd1279, %fd1280, %fd1280;
	fma.rn.f64 	%fd1282, %fd1280, %fd1281, %fd1281;
	fma.rn.f64 	%fd1283, %fd1281, %fd1282, %fd1282;
	fma.rn.f64 	%fd1284, %fd1282, %fd1283, %fd1283;
	fma.rn.f64 	%fd1285, %fd1283, %fd1284, %fd1284;
	fma.rn.f64 	%fd1286, %fd1284, %fd1285, %fd1285;
	fma.rn.f64 	%fd1287, %fd1285, %fd1286, %fd1286;
	fma.rn.f64 	%fd1288, %fd1286, %fd1287, %fd1287;
	fma.rn.f64 	%fd1289, %fd1287, %fd1288, %fd1288;
	fma.rn.f64 	%fd1290, %fd1288, %fd1289, %fd1289;
	fma.rn.f64 	%fd1291, %fd1289, %fd1290, %fd1290;
	fma.rn.f64 	%fd1292, %fd1290, %fd1291, %fd1291;
	fma.rn.f64 	%fd1293, %fd1291, %fd1292, %fd1292;
	fma.rn.f64 	%fd1294, %fd1292, %fd1293, %fd1293;
	fma.rn.f64 	%fd1295, %fd1293, %fd1294, %fd1294;
	fma.rn.f64 	%fd1296, %fd1294, %fd1295, %fd1295;
	fma.rn.f64 	%fd1297, %fd1295, %fd1296, %fd1296;
	fma.rn.f64 	%fd1298, %fd1296, %fd1297, %fd1297;
	fma.rn.f64 	%fd1299, %fd1297, %fd1298, %fd1298;
	fma.rn.f64 	%fd1300, %fd1298, %fd1299, %fd1299;
	fma.rn.f64 	%fd1301, %fd1299, %fd1300, %fd1300;
	fma.rn.f64 	%fd1302, %fd1300, %fd1301, %fd1301;
	fma.rn.f64 	%fd1303, %fd1301, %fd1302, %fd1302;
	fma.rn.f64 	%fd1304, %fd1302, %fd1303, %fd1303;
	fma.rn.f64 	%fd1305, %fd1303, %fd1304, %fd1304;
	fma.rn.f64 	%fd1306, %fd1304, %fd1305, %fd1305;
	fma.rn.f64 	%fd1307, %fd1305, %fd1306, %fd1306;
	fma.rn.f64 	%fd1308, %fd1306, %fd1307, %fd1307;
	fma.rn.f64 	%fd1309, %fd1307, %fd1308, %fd1308;
	fma.rn.f64 	%fd1310, %fd1308, %fd1309, %fd1309;
	fma.rn.f64 	%fd1311, %fd1309, %fd1310, %fd1310;
	fma.rn.f64 	%fd1312, %fd1310, %fd1311, %fd1311;
	fma.rn.f64 	%fd1313, %fd1311, %fd1312, %fd1312;
	fma.rn.f64 	%fd1314, %fd1312, %fd1313, %fd1313;
	fma.rn.f64 	%fd1315, %fd1313, %fd1314, %fd1314;
	fma.rn.f64 	%fd1316, %fd1314, %fd1315, %fd1315;
	fma.rn.f64 	%fd1317, %fd1315, %fd1316, %fd1316;
	fma.rn.f64 	%fd1318, %fd1316, %fd1317, %fd1317;
	fma.rn.f64 	%fd1319, %fd1317, %fd1318, %fd1318;
	fma.rn.f64 	%fd1320, %fd1318, %fd1319, %fd1319;
	fma.rn.f64 	%fd1321, %fd1319, %fd1320, %fd1320;
	fma.rn.f64 	%fd1322, %fd1320, %fd1321, %fd1321;
	fma.rn.f64 	%fd1323, %fd1321, %fd1322, %fd1322;
	fma.rn.f64 	%fd1324, %fd1322, %fd1323, %fd1323;
	fma.rn.f64 	%fd1325, %fd1323, %fd1324, %fd1324;
	fma.rn.f64 	%fd1326, %fd1324, %fd1325, %fd1325;
	fma.rn.f64 	%fd1327, %fd1325, %fd1326, %fd1326;
	fma.rn.f64 	%fd1328, %fd1326, %fd1327, %fd1327;
	fma.rn.f64 	%fd1329, %fd1327, %fd1328, %fd1328;
	fma.rn.f64 	%fd1330, %fd1328, %fd1329, %fd1329;
	fma.rn.f64 	%fd1331, %fd1329, %fd1330, %fd1330;
	fma.rn.f64 	%fd1332, %fd1330, %fd1331, %fd1331;
	fma.rn.f64 	%fd1333, %fd1331, %fd1332, %fd1332;
	fma.rn.f64 	%fd1334, %fd1332, %fd1333, %fd1333;
	fma.rn.f64 	%fd1335, %fd1333, %fd1334, %fd1334;
	fma.rn.f64 	%fd1336, %fd1334, %fd1335, %fd1335;
	fma.rn.f64 	%fd1337, %fd1335, %fd1336, %fd1336;
	fma.rn.f64 	%fd1338, %fd1336, %fd1337, %fd1337;
	fma.rn.f64 	%fd1339, %fd1337, %fd1338, %fd1338;
	fma.rn.f64 	%fd1340, %fd1338, %fd1339, %fd1339;
	fma.rn.f64 	%fd1341, %fd1339, %fd1340, %fd1340;
	fma.rn.f64 	%fd1342, %fd1340, %fd1341, %fd1341;
	fma.rn.f64 	%fd1343, %fd1341, %fd1342, %fd1342;
	fma.rn.f64 	%fd1344, %fd1342, %fd1343, %fd1343;
	fma.rn.f64 	%fd1345, %fd1343, %fd1344, %fd1344;
	fma.rn.f64 	%fd1346, %fd1344, %fd1345, %fd1345;
	fma.rn.f64 	%fd1347, %fd1345, %fd1346, %fd1346;
	fma.rn.f64 	%fd1348, %fd1346, %fd1347, %fd1347;
	fma.rn.f64 	%fd1349, %fd1347, %fd1348, %fd1348;
	fma.rn.f64 	%fd1350, %fd1348, %fd1349, %fd1349;
	fma.rn.f64 	%fd1351, %fd1349, %fd1350, %fd1350;
	fma.rn.f64 	%fd1352, %fd1350, %fd1351, %fd1351;
	fma.rn.f64 	%fd1353, %fd1351, %fd1352, %fd1352;
	fma.rn.f64 	%fd1354, %fd1352, %fd1353, %fd1353;
	fma.rn.f64 	%fd1355, %fd1353, %fd1354, %fd1354;
	fma.rn.f64 	%fd1356, %fd1354, %fd1355, %fd1355;
	fma.rn.f64 	%fd1357, %fd1355, %fd1356, %fd1356;
	fma.rn.f64 	%fd1358, %fd1356, %fd1357, %fd1357;
	fma.rn.f64 	%fd1359, %fd1357, %fd1358, %fd1358;
	fma.rn.f64 	%fd1360, %fd1358, %fd1359, %fd1359;
	fma.rn.f64 	%fd1361, %fd1359, %fd1360, %fd1360;
	fma.rn.f64 	%fd1362, %fd1360, %fd1361, %fd1361;
	fma.rn.f64 	%fd1363, %fd1361, %fd1362, %fd1362;
	fma.rn.f64 	%fd1364, %fd1362, %fd1363, %fd1363;
	fma.rn.f64 	%fd1365, %fd1363, %fd1364, %fd1364;
	fma.rn.f64 	%fd1366, %fd1364, %fd1365, %fd1365;
	fma.rn.f64 	%fd1367, %fd1365, %fd1366, %fd1366;
	fma.rn.f64 	%fd1368, %fd1366, %fd1367, %fd1367;
	fma.rn.f64 	%fd1369, %fd1367, %fd1368, %fd1368;
	fma.rn.f64 	%fd1370, %fd1368, %fd1369, %fd1369;
	fma.rn.f64 	%fd1371, %fd1369, %fd1370, %fd1370;
	fma.rn.f64 	%fd1372, %fd1370, %fd1371, %fd1371;
	fma.rn.f64 	%fd1373, %fd1371, %fd1372, %fd1372;
	fma.rn.f64 	%fd1374, %fd1372, %fd1373, %fd1373;
	fma.rn.f64 	%fd1375, %fd1373, %fd1374, %fd1374;
	fma.rn.f64 	%fd1376, %fd1374, %fd1375, %fd1375;
	fma.rn.f64 	%fd1377, %fd1375, %fd1376, %fd1376;
	fma.rn.f64 	%fd1378, %fd1376, %fd1377, %fd1377;
	fma.rn.f64 	%fd1379, %fd1377, %fd1378, %fd1378;
	fma.rn.f64 	%fd1380, %fd1378, %fd1379, %fd1379;
	fma.rn.f64 	%fd1381, %fd1379, %fd1380, %fd1380;
	fma.rn.f64 	%fd1382, %fd1380, %fd1381, %fd1381;
	fma.rn.f64 	%fd1383, %fd1381, %fd1382, %fd1382;
	fma.rn.f64 	%fd1384, %fd1382, %fd1383, %fd1383;
	fma.rn.f64 	%fd1385, %fd1383, %fd1384, %fd1384;
	fma.rn.f64 	%fd1386, %fd1384, %fd1385, %fd1385;
	fma.rn.f64 	%fd1387, %fd1385, %fd1386, %fd1386;
	fma.rn.f64 	%fd1388, %fd1386, %fd1387, %fd1387;
	fma.rn.f64 	%fd1389, %fd1387, %fd1388, %fd1388;
	fma.rn.f64 	%fd1390, %fd1388, %fd1389, %fd1389;
	fma.rn.f64 	%fd1391, %fd1389, %fd1390, %fd1390;
	fma.rn.f64 	%fd1392, %fd1390, %fd1391, %fd1391;
	fma.rn.f64 	%fd1393, %fd1391, %fd1392, %fd1392;
	fma.rn.f64 	%fd1394, %fd1392, %fd1393, %fd1393;
	fma.rn.f64 	%fd1395, %fd1393, %fd1394, %fd1394;
	fma.rn.f64 	%fd1396, %fd1394, %fd1395, %fd1395;
	fma.rn.f64 	%fd1397, %fd1395, %fd1396, %fd1396;
	fma.rn.f64 	%fd1398, %fd1396, %fd1397, %fd1397;
	fma.rn.f64 	%fd1399, %fd1397, %fd1398, %fd1398;
	fma.rn.f64 	%fd1400, %fd1398, %fd1399, %fd1399;
	fma.rn.f64 	%fd1401, %fd1399, %fd1400, %fd1400;
	fma.rn.f64 	%fd1402, %fd1400, %fd1401, %fd1401;
	fma.rn.f64 	%fd1403, %fd1401, %fd1402, %fd1402;
	fma.rn.f64 	%fd1404, %fd1402, %fd1403, %fd1403;
	fma.rn.f64 	%fd1405, %fd1403, %fd1404, %fd1404;
	fma.rn.f64 	%fd1406, %fd1404, %fd1405, %fd1405;
	fma.rn.f64 	%fd1407, %fd1405, %fd1406, %fd1406;
	fma.rn.f64 	%fd1408, %fd1406, %fd1407, %fd1407;
	fma.rn.f64 	%fd1409, %fd1407, %fd1408, %fd1408;
	fma.rn.f64 	%fd1410, %fd1408, %fd1409, %fd1409;
	fma.rn.f64 	%fd1411, %fd1409, %fd1410, %fd1410;
	fma.rn.f64 	%fd1412, %fd1410, %fd1411, %fd1411;
	fma.rn.f64 	%fd1413, %fd1411, %fd1412, %fd1412;
	fma.rn.f64 	%fd1414, %fd1412, %fd1413, %fd1413;
	fma.rn.f64 	%fd1415, %fd1413, %fd1414, %fd1414;
	fma.rn.f64 	%fd1416, %fd1414, %fd1415, %fd1415;
	fma.rn.f64 	%fd1417, %fd1415, %fd1416, %fd1416;
	fma.rn.f64 	%fd1418, %fd1416, %fd1417, %fd1417;
	fma.rn.f64 	%fd1419, %fd1417, %fd1418, %fd1418;
	fma.rn.f64 	%fd1420, %fd1418, %fd1419, %fd1419;
	fma.rn.f64 	%fd1421, %fd1419, %fd1420, %fd1420;
	fma.rn.f64 	%fd1422, %fd1420, %fd1421, %fd1421;
	fma.rn.f64 	%fd1423, %fd1421, %fd1422, %fd1422;
	fma.rn.f64 	%fd1424, %fd1422, %fd1423, %fd1423;
	fma.rn.f64 	%fd1425, %fd1423, %fd1424, %fd1424;
	fma.rn.f64 	%fd1426, %fd1424, %fd1425, %fd1425;
	fma.rn.f64 	%fd1427, %fd1425, %fd1426, %fd1426;
	fma.rn.f64 	%fd1428, %fd1426, %fd1427, %fd1427;
	fma.rn.f64 	%fd1429, %fd1427, %fd1428, %fd1428;
	fma.rn.f64 	%fd1430, %fd1428, %fd1429, %fd1429;
	fma.rn.f64 	%fd1431, %fd1429, %fd1430, %fd1430;
	fma.rn.f64 	%fd1432, %fd1430, %fd1431, %fd1431;
	fma.rn.f64 	%fd1433, %fd1431, %fd1432, %fd1432;
	fma.rn.f64 	%fd1434, %fd1432, %fd1433, %fd1433;
	fma.rn.f64 	%fd1435, %fd1433, %fd1434, %fd1434;
	fma.rn.f64 	%fd1436, %fd1434, %fd1435, %fd1435;
	fma.rn.f64 	%fd1437, %fd1435, %fd1436, %fd1436;
	fma.rn.f64 	%fd1438, %fd1436, %fd1437, %fd1437;
	fma.rn.f64 	%fd1439, %fd1437, %fd1438, %fd1438;
	fma.rn.f64 	%fd1440, %fd1438, %fd1439, %fd1439;
	fma.rn.f64 	%fd1441, %fd1439, %fd1440, %fd1440;
	fma.rn.f64 	%fd1442, %fd1440, %fd1441, %fd1441;
	fma.rn.f64 	%fd1443, %fd1441, %fd1442, %fd1442;
	fma.rn.f64 	%fd1444, %fd1442, %fd1443, %fd1443;
	fma.rn.f64 	%fd1445, %fd1443, %fd1444, %fd1444;
	fma.rn.f64 	%fd1446, %fd1444, %fd1445, %fd1445;
	fma.rn.f64 	%fd1447, %fd1445, %fd1446, %fd1446;
	fma.rn.f64 	%fd1448, %fd1446, %fd1447, %fd1447;
	fma.rn.f64 	%fd1449, %fd1447, %fd1448, %fd1448;
	fma.rn.f64 	%fd1450, %fd1448, %fd1449, %fd1449;
	fma.rn.f64 	%fd1451, %fd1449, %fd1450, %fd1450;
	fma.rn.f64 	%fd1452, %fd1450, %fd1451, %fd1451;
	fma.rn.f64 	%fd1453, %fd1451, %fd1452, %fd1452;
	fma.rn.f64 	%fd1454, %fd1452, %fd1453, %fd1453;
	fma.rn.f64 	%fd1455, %fd1453, %fd1454, %fd1454;
	fma.rn.f64 	%fd1456, %fd1454, %fd1455, %fd1455;
	fma.rn.f64 	%fd1457, %fd1455, %fd1456, %fd1456;
	fma.rn.f64 	%fd1458, %fd1456, %fd1457, %fd1457;
	fma.rn.f64 	%fd1459, %fd1457, %fd1458, %fd1458;
	fma.rn.f64 	%fd1460, %fd1458, %fd1459, %fd1459;
	fma.rn.f64 	%fd1461, %fd1459, %fd1460, %fd1460;
	fma.rn.f64 	%fd1462, %fd1460, %fd1461, %fd1461;
	fma.rn.f64 	%fd1463, %fd1461, %fd1462, %fd1462;
	fma.rn.f64 	%fd1464, %fd1462, %fd1463, %fd1463;
	fma.rn.f64 	%fd1465, %fd1463, %fd1464, %fd1464;
	fma.rn.f64 	%fd1466, %fd1464, %fd1465, %fd1465;
	fma.rn.f64 	%fd1467, %fd1465, %fd1466, %fd1466;
	fma.rn.f64 	%fd1468, %fd1466, %fd1467, %fd1467;
	fma.rn.f64 	%fd1469, %fd1467, %fd1468, %fd1468;
	fma.rn.f64 	%fd1470, %fd1468, %fd1469, %fd1469;
	fma.rn.f64 	%fd1471, %fd1469, %fd1470, %fd1470;
	fma.rn.f64 	%fd1472, %fd1470, %fd1471, %fd1471;
	fma.rn.f64 	%fd1473, %fd1471, %fd1472, %fd1472;
	fma.rn.f64 	%fd1474, %fd1472, %fd1473, %fd1473;
	fma.rn.f64 	%fd1475, %fd1473, %fd1474, %fd1474;
	fma.rn.f64 	%fd1476, %fd1474, %fd1475, %fd1475;
	fma.rn.f64 	%fd1477, %fd1475, %fd1476, %fd1476;
	fma.rn.f64 	%fd1478, %fd1476, %fd1477, %fd1477;
	fma.rn.f64 	%fd1479, %fd1477, %fd1478, %fd1478;
	fma.rn.f64 	%fd1480, %fd1478, %fd1479, %fd1479;
	fma.rn.f64 	%fd1481, %fd1479, %fd1480, %fd1480;
	fma.rn.f64 	%fd1482, %fd1480, %fd1481, %fd1481;
	fma.rn.f64 	%fd1483, %fd1481, %fd1482, %fd1482;
	fma.rn.f64 	%fd1484, %fd1482, %fd1483, %fd1483;
	fma.rn.f64 	%fd1485, %fd1483, %fd1484, %fd1484;
	fma.rn.f64 	%fd1486, %fd1484, %fd1485, %fd1485;
	fma.rn.f64 	%fd1487, %fd1485, %fd1486, %fd1486;
	fma.rn.f64 	%fd1488, %fd1486, %fd1487, %fd1487;
	fma.rn.f64 	%fd1489, %fd1487, %fd1488, %fd1488;
	fma.rn.f64 	%fd1490, %fd1488, %fd1489, %fd1489;
	fma.rn.f64 	%fd1491, %fd1489, %fd1490, %fd1490;
	fma.rn.f64 	%fd1492, %fd1490, %fd1491, %fd1491;
	fma.rn.f64 	%fd1493, %fd1491, %fd1492, %fd1492;
	fma.rn.f64 	%fd1494, %fd1492, %fd1493, %fd1493;
	fma.rn.f64 	%fd1495, %fd1493, %fd1494, %fd1494;
	fma.rn.f64 	%fd1496, %fd1494, %fd1495, %fd1495;
	fma.rn.f64 	%fd1497, %fd1495, %fd1496, %fd1496;
	fma.rn.f64 	%fd1498, %fd1496, %fd1497, %fd1497;
	fma.rn.f64 	%fd1499, %fd1497, %fd1498, %fd1498;
	fma.rn.f64 	%fd1500, %fd1498, %fd1499, %fd1499;
	fma.rn.f64 	%fd1501, %fd1499, %fd1500, %fd1500;
	fma.rn.f64 	%fd1502, %fd1500, %fd1501, %fd1501;
	fma.rn.f64 	%fd1503, %fd1501, %fd1502, %fd1502;
	fma.rn.f64 	%fd1504, %fd1502, %fd1503, %fd1503;
	fma.rn.f64 	%fd1505, %fd1503, %fd1504, %fd1504;
	fma.rn.f64 	%fd1506, %fd1504, %fd1505, %fd1505;
	fma.rn.f64 	%fd1507, %fd1505, %fd1506, %fd1506;
	fma.rn.f64 	%fd1508, %fd1506, %fd1507, %fd1507;
	fma.rn.f64 	%fd1509, %fd1507, %fd1508, %fd1508;
	fma.rn.f64 	%fd1510, %fd1508, %fd1509, %fd1509;
	fma.rn.f64 	%fd1511, %fd1509, %fd1510, %fd1510;
	fma.rn.f64 	%fd1512, %fd1510, %fd1511, %fd1511;
	fma.rn.f64 	%fd1513, %fd1511, %fd1512, %fd1512;
	fma.rn.f64 	%fd1514, %fd1512, %fd1513, %fd1513;
	fma.rn.f64 	%fd1515, %fd1513, %fd1514, %fd1514;
	fma.rn.f64 	%fd1516, %fd1514, %fd1515, %fd1515;
	fma.rn.f64 	%fd1517, %fd1515, %fd1516, %fd1516;
	fma.rn.f64 	%fd1518, %fd1516, %fd1517, %fd1517;
	fma.rn.f64 	%fd1519, %fd1517, %fd1518, %fd1518;
	fma.rn.f64 	%fd1520, %fd1518, %fd1519, %fd1519;
	fma.rn.f64 	%fd1521, %fd1519, %fd1520, %fd1520;
	fma.rn.f64 	%fd1522, %fd1520, %fd1521, %fd1521;
	fma.rn.f64 	%fd1523, %fd1521, %fd1522, %fd1522;
	fma.rn.f64 	%fd1524, %fd1522, %fd1523, %fd1523;
	fma.rn.f64 	%fd1525, %fd1523, %fd1524, %fd1524;
	fma.rn.f64 	%fd1526, %fd1524, %fd1525, %fd1525;
	fma.rn.f64 	%fd1527, %fd1525, %fd1526, %fd1526;
	fma.rn.f64 	%fd1528, %fd1526, %fd1527, %fd1527;
	fma.rn.f64 	%fd1529, %fd1527, %fd1528, %fd1528;
	fma.rn.f64 	%fd1530, %fd1528, %fd1529, %fd1529;
	fma.rn.f64 	%fd1531, %fd1529, %fd1530, %fd1530;
	fma.rn.f64 	%fd1532, %fd1530, %fd1531, %fd1531;
	fma.rn.f64 	%fd1533, %fd1531, %fd1532, %fd1532;
	fma.rn.f64 	%fd1534, %fd1532, %fd1533, %fd1533;
	fma.rn.f64 	%fd1535, %fd1533, %fd1534, %fd1534;
	fma.rn.f64 	%fd1536, %fd1534, %fd1535, %fd1535;
	fma.rn.f64 	%fd1537, %fd1535, %fd1536, %fd1536;
	fma.rn.f64 	%fd1538, %fd1536, %fd1537, %fd1537;
	fma.rn.f64 	%fd1539, %fd1537, %fd1538, %fd1538;
	fma.rn.f64 	%fd1540, %fd1538, %fd1539, %fd1539;
	fma.rn.f64 	%fd1541, %fd1539, %fd1540, %fd1540;
	fma.rn.f64 	%fd1542, %fd1540, %fd1541, %fd1541;
	fma.rn.f64 	%fd1543, %fd1541, %fd1542, %fd1542;
	fma.rn.f64 	%fd1544, %fd1542, %fd1543, %fd1543;
	fma.rn.f64 	%fd1545, %fd1543, %fd1544, %fd1544;
	fma.rn.f64 	%fd1546, %fd1544, %fd1545, %fd1545;
	fma.rn.f64 	%fd1547, %fd1545, %fd1546, %fd1546;
	fma.rn.f64 	%fd1548, %fd1546, %fd1547, %fd1547;
	fma.rn.f64 	%fd1549, %fd1547, %fd1548, %fd1548;
	fma.rn.f64 	%fd1550, %fd1548, %fd1549, %fd1549;
	fma.rn.f64 	%fd1551, %fd1549, %fd1550, %fd1550;
	fma.rn.f64 	%fd1552, %fd1550, %fd1551, %fd1551;
	fma.rn.f64 	%fd1553, %fd1551, %fd1552, %fd1552;
	fma.rn.f64 	%fd1554, %fd1552, %fd1553, %fd1553;
	fma.rn.f64 	%fd1555, %fd1553, %fd1554, %fd1554;
	fma.rn.f64 	%fd1556, %fd1554, %fd1555, %fd1555;
	fma.rn.f64 	%fd1557, %fd1555, %fd1556, %fd1556;
	fma.rn.f64 	%fd1558, %fd1556, %fd1557, %fd1557;
	fma.rn.f64 	%fd1559, %fd1557, %fd1558, %fd1558;
	fma.rn.f64 	%fd1560, %fd1558, %fd1559, %fd1559;
	fma.rn.f64 	%fd1561, %fd1559, %fd1560, %fd1560;
	fma.rn.f64 	%fd1562, %fd1560, %fd1561, %fd1561;
	fma.rn.f64 	%fd1563, %fd1561, %fd1562, %fd1562;
	fma.rn.f64 	%fd1564, %fd1562, %fd1563, %fd1563;
	fma.rn.f64 	%fd1565, %fd1563, %fd1564, %fd1564;
	fma.rn.f64 	%fd1566, %fd1564, %fd1565, %fd1565;
	fma.rn.f64 	%fd1567, %fd1565, %fd1566, %fd1566;
	fma.rn.f64 	%fd1568, %fd1566, %fd1567, %fd1567;
	fma.rn.f64 	%fd1569, %fd1567, %fd1568, %fd1568;
	fma.rn.f64 	%fd1570, %fd1568, %fd1569, %fd1569;
	fma.rn.f64 	%fd1571, %fd1569, %fd1570, %fd1570;
	fma.rn.f64 	%fd1572, %fd1570, %fd1571, %fd1571;
	fma.rn.f64 	%fd1573, %fd1571, %fd1572, %fd1572;
	fma.rn.f64 	%fd1574, %fd1572, %fd1573, %fd1573;
	fma.rn.f64 	%fd1575, %fd1573, %fd1574, %fd1574;
	fma.rn.f64 	%fd1576, %fd1574, %fd1575, %fd1575;
	fma.rn.f64 	%fd1577, %fd1575, %fd1576, %fd1576;
	fma.rn.f64 	%fd1578, %fd1576, %fd1577, %fd1577;
	fma.rn.f64 	%fd1579, %fd1577, %fd1578, %fd1578;
	fma.rn.f64 	%fd1580, %fd1578, %fd1579, %fd1579;
	fma.rn.f64 	%fd1581, %fd1579, %fd1580, %fd1580;
	fma.rn.f64 	%fd1582, %fd1580, %fd1581, %fd1581;
	fma.rn.f64 	%fd1583, %fd1581, %fd1582, %fd1582;
	fma.rn.f64 	%fd1584, %fd1582, %fd1583, %fd1583;
	fma.rn.f64 	%fd1585, %fd1583, %fd1584, %fd1584;
	fma.rn.f64 	%fd1586, %fd1584, %fd1585, %fd1585;
	fma.rn.f64 	%fd1587, %fd1585, %fd1586, %fd1586;
	fma.rn.f64 	%fd1588, %fd1586, %fd1587, %fd1587;
	fma.rn.f64 	%fd1589, %fd1587, %fd1588, %fd1588;
	fma.rn.f64 	%fd1590, %fd1588, %fd1589, %fd1589;
	fma.rn.f64 	%fd1591, %fd1589, %fd1590, %fd1590;
	fma.rn.f64 	%fd1592, %fd1590, %fd1591, %fd1591;
	fma.rn.f64 	%fd1593, %fd1591, %fd1592, %fd1592;
	fma.rn.f64 	%fd1594, %fd1592, %fd1593, %fd1593;
	fma.rn.f64 	%fd1595, %fd1593, %fd1594, %fd1594;
	fma.rn.f64 	%fd1596, %fd1594, %fd1595, %fd1595;
	fma.rn.f64 	%fd1597, %fd1595, %fd1596, %fd1596;
	fma.rn.f64 	%fd1598, %fd1596, %fd1597, %fd1597;
	fma.rn.f64 	%fd1599, %fd1597, %fd1598, %fd1598;
	fma.rn.f64 	%fd1600, %fd1598, %fd1599, %fd1599;
	fma.rn.f64 	%fd1601, %fd1599, %fd1600, %fd1600;
	fma.rn.f64 	%fd1602, %fd1600, %fd1601, %fd1601;
	fma.rn.f64 	%fd1603, %fd1601, %fd1602, %fd1602;
	fma.rn.f64 	%fd1604, %fd1602, %fd1603, %fd1603;
	fma.rn.f64 	%fd1605, %fd1603, %fd1604, %fd1604;
	fma.rn.f64 	%fd1606, %fd1604, %fd1605, %fd1605;
	fma.rn.f64 	%fd1607, %fd1605, %fd1606, %fd1606;
	fma.rn.f64 	%fd1608, %fd1606, %fd1607, %fd1607;
	fma.rn.f64 	%fd1609, %fd1607, %fd1608, %fd1608;
	fma.rn.f64 	%fd1610, %fd1608, %fd1609, %fd1609;
	fma.rn.f64 	%fd1611, %fd1609, %fd1610, %fd1610;
	fma.rn.f64 	%fd1612, %fd1610, %fd1611, %fd1611;
	fma.rn.f64 	%fd1613, %fd1611, %fd1612, %fd1612;
	fma.rn.f64 	%fd1614, %fd1612, %fd1613, %fd1613;
	fma.rn.f64 	%fd1615, %fd1613, %fd1614, %fd1614;
	fma.rn.f64 	%fd1616, %fd1614, %fd1615, %fd1615;
	fma.rn.f64 	%fd1617, %fd1615, %fd1616, %fd1616;
	fma.rn.f64 	%fd1618, %fd1616, %fd1617, %fd1617;
	fma.rn.f64 	%fd1619, %fd1617, %fd1618, %fd1618;
	fma.rn.f64 	%fd1620, %fd1618, %fd1619, %fd1619;
	fma.rn.f64 	%fd1621, %fd1619, %fd1620, %fd1620;
	fma.rn.f64 	%fd1622, %fd1620, %fd1621, %fd1621;
	fma.rn.f64 	%fd1623, %fd1621, %fd1622, %fd1622;
	fma.rn.f64 	%fd1624, %fd1622, %fd1623, %fd1623;
	fma.rn.f64 	%fd1625, %fd1623, %fd1624, %fd1624;
	fma.rn.f64 	%fd1626, %fd1624, %fd1625, %fd1625;
	fma.rn.f64 	%fd1627, %fd1625, %fd1626, %fd1626;
	fma.rn.f64 	%fd1628, %fd1626, %fd1627, %fd1627;
	fma.rn.f64 	%fd1629, %fd1627, %fd1628, %fd1628;
	fma.rn.f64 	%fd1630, %fd1628, %fd1629, %fd1629;
	fma.rn.f64 	%fd1631, %fd1629, %fd1630, %fd1630;
	fma.rn.f64 	%fd1632, %fd1630, %fd1631, %fd1631;
	fma.rn.f64 	%fd1633, %fd1631, %fd1632, %fd1632;
	fma.rn.f64 	%fd1634, %fd1632, %fd1633, %fd1633;
	fma.rn.f64 	%fd1635, %fd1633, %fd1634, %fd1634;
	fma.rn.f64 	%fd1636, %fd1634, %fd1635, %fd1635;
	fma.rn.f64 	%fd1637, %fd1635, %fd1636, %fd1636;
	fma.rn.f64 	%fd1638, %fd1636, %fd1637, %fd1637;
	fma.rn.f64 	%fd1639, %fd1637, %fd1638, %fd1638;
	fma.rn.f64 	%fd1640, %fd1638, %fd1639, %fd1639;
	fma.rn.f64 	%fd1641, %fd1639, %fd1640, %fd1640;
	fma.rn.f64 	%fd1642, %fd1640, %fd1641, %fd1641;
	fma.rn.f64 	%fd1643, %fd1641, %fd1642, %fd1642;
	fma.rn.f64 	%fd1644, %fd1642, %fd1643, %fd1643;
	fma.rn.f64 	%fd1645, %fd1643, %fd1644, %fd1644;
	fma.rn.f64 	%fd1646, %fd1644, %fd1645, %fd1645;
	fma.rn.f64 	%fd1647, %fd1645, %fd1646, %fd1646;
	fma.rn.f64 	%fd1648, %fd1646, %fd1647, %fd1647;
	fma.rn.f64 	%fd1649, %fd1647, %fd1648, %fd1648;
	fma.rn.f64 	%fd1650, %fd1648, %fd1649, %fd1649;
	fma.rn.f64 	%fd1651, %fd1649, %fd1650, %fd1650;
	fma.rn.f64 	%fd1652, %fd1650, %fd1651, %fd1651;
	fma.rn.f64 	%fd1653, %fd1651, %fd1652, %fd1652;
	fma.rn.f64 	%fd1654, %fd1652, %fd1653, %fd1653;
	fma.rn.f64 	%fd1655, %fd1653, %fd1654, %fd1654;
	fma.rn.f64 	%fd1656, %fd1654, %fd1655, %fd1655;
	fma.rn.f64 	%fd1657, %fd1655, %fd1656, %fd1656;
	fma.rn.f64 	%fd1658, %fd1656, %fd1657, %fd1657;
	fma.rn.f64 	%fd1659, %fd1657, %fd1658, %fd1658;
	fma.rn.f64 	%fd1660, %fd1658, %fd1659, %fd1659;
	fma.rn.f64 	%fd1661, %fd1659, %fd1660, %fd1660;
	fma.rn.f64 	%fd1662, %fd1660, %fd1661, %fd1661;
	fma.rn.f64 	%fd1663, %fd1661, %fd1662, %fd1662;
	fma.rn.f64 	%fd1664, %fd1662, %fd1663, %fd1663;
	fma.rn.f64 	%fd1665, %fd1663, %fd1664, %fd1664;
	fma.rn.f64 	%fd1666, %fd1664, %fd1665, %fd1665;
	fma.rn.f64 	%fd1667, %fd1665, %fd1666, %fd1666;
	fma.rn.f64 	%fd1668, %fd1666, %fd1667, %fd1667;
	fma.rn.f64 	%fd1669, %fd1667, %fd1668, %fd1668;
	fma.rn.f64 	%fd1670, %fd1668, %fd1669, %fd1669;
	fma.rn.f64 	%fd1671, %fd1669, %fd1670, %fd1670;
	fma.rn.f64 	%fd1672, %fd1670, %fd1671, %fd1671;
	fma.rn.f64 	%fd1673, %fd1671, %fd1672, %fd1672;
	fma.rn.f64 	%fd1674, %fd1672, %fd1673, %fd1673;
	fma.rn.f64 	%fd1675, %fd1673, %fd1674, %fd1674;
	fma.rn.f64 	%fd1676, %fd1674, %fd1675, %fd1675;
	fma.rn.f64 	%fd1677, %fd1675, %fd1676, %fd1676;
	fma.rn.f64 	%fd1678, %fd1676, %fd1677, %fd1677;
	fma.rn.f64 	%fd1679, %fd1677, %fd1678, %fd1678;
	fma.rn.f64 	%fd1680, %fd1678, %fd1679, %fd1679;
	fma.rn.f64 	%fd1681, %fd1679, %fd1680, %fd1680;
	fma.rn.f64 	%fd1682, %fd1680, %fd1681, %fd1681;
	fma.rn.f64 	%fd1683, %fd1681, %fd1682, %fd1682;
	fma.rn.f64 	%fd1684, %fd1682, %fd1683, %fd1683;
	fma.rn.f64 	%fd1685, %fd1683, %fd1684, %fd1684;
	fma.rn.f64 	%fd1686, %fd1684, %fd1685, %fd1685;
	fma.rn.f64 	%fd1687, %fd1685, %fd1686, %fd1686;
	fma.rn.f64 	%fd1688, %fd1686, %fd1687, %fd1687;
	fma.rn.f64 	%fd1689, %fd1687, %fd1688, %fd1688;
	fma.rn.f64 	%fd1690, %fd1688, %fd1689, %fd1689;
	fma.rn.f64 	%fd1691, %fd1689, %fd1690, %fd1690;
	fma.rn.f64 	%fd1692, %fd1690, %fd1691, %fd1691;
	fma.rn.f64 	%fd1693, %fd1691, %fd1692, %fd1692;
	fma.rn.f64 	%fd1694, %fd1692, %fd1693, %fd1693;
	fma.rn.f64 	%fd1695, %fd1693, %fd1694, %fd1694;
	fma.rn.f64 	%fd1696, %fd1694, %fd1695, %fd1695;
	fma.rn.f64 	%fd1697, %fd1695, %fd1696, %fd1696;
	fma.rn.f64 	%fd1698, %fd1696, %fd1697, %fd1697;
	fma.rn.f64 	%fd1699, %fd1697, %fd1698, %fd1698;
	fma.rn.f64 	%fd1700, %fd1698, %fd1699, %fd1699;
	fma.rn.f64 	%fd1701, %fd1699, %fd1700, %fd1700;
	fma.rn.f64 	%fd1702, %fd1700, %fd1701, %fd1701;
	fma.rn.f64 	%fd1703, %fd1701, %fd1702, %fd1702;
	fma.rn.f64 	%fd1704, %fd1702, %fd1703, %fd1703;
	fma.rn.f64 	%fd1705, %fd1703, %fd1704, %fd1704;
	fma.rn.f64 	%fd1706, %fd1704, %fd1705, %fd1705;
	fma.rn.f64 	%fd1707, %fd1705, %fd1706, %fd1706;
	fma.rn.f64 	%fd1708, %fd1706, %fd1707, %fd1707;
	fma.rn.f64 	%fd1709, %fd1707, %fd1708, %fd1708;
	fma.rn.f64 	%fd1710, %fd1708, %fd1709, %fd1709;
	fma.rn.f64 	%fd1711, %fd1709, %fd1710, %fd1710;
	fma.rn.f64 	%fd1712, %fd1710, %fd1711, %fd1711;
	fma.rn.f64 	%fd1713, %fd1711, %fd1712, %fd1712;
	fma.rn.f64 	%fd1714, %fd1712, %fd1713, %fd1713;
	fma.rn.f64 	%fd1715, %fd1713, %fd1714, %fd1714;
	fma.rn.f64 	%fd1716, %fd1714, %fd1715, %fd1715;
	fma.rn.f64 	%fd1717, %fd1715, %fd1716, %fd1716;
	fma.rn.f64 	%fd1718, %fd1716, %fd1717, %fd1717;
	fma.rn.f64 	%fd1719, %fd1717, %fd1718, %fd1718;
	fma.rn.f64 	%fd1720, %fd1718, %fd1719, %fd1719;
	fma.rn.f64 	%fd1721, %fd1719, %fd1720, %fd1720;
	fma.rn.f64 	%fd1722, %fd1720, %fd1721, %fd1721;
	fma.rn.f64 	%fd1723, %fd1721, %fd1722, %fd1722;
	fma.rn.f64 	%fd1724, %fd1722, %fd1723, %fd1723;
	fma.rn.f64 	%fd1725, %fd1723, %fd1724, %fd1724;
	fma.rn.f64 	%fd1726, %fd1724, %fd1725, %fd1725;
	fma.rn.f64 	%fd1727, %fd1725, %fd1726, %fd1726;
	fma.rn.f64 	%fd1728, %fd1726, %fd1727, %fd1727;
	fma.rn.f64 	%fd1729, %fd1727, %fd1728, %fd1728;
	fma.rn.f64 	%fd1730, %fd1728, %fd1729, %fd1729;
	fma.rn.f64 	%fd1731, %fd1729, %fd1730, %fd1730;
	fma.rn.f64 	%fd1732, %fd1730, %fd1731, %fd1731;
	fma.rn.f64 	%fd1733, %fd1731, %fd1732, %fd1732;
	fma.rn.f64 	%fd1734, %fd1732, %fd1733, %fd1733;
	fma.rn.f64 	%fd1735, %fd1733, %fd1734, %fd1734;
	fma.rn.f64 	%fd1736, %fd1734, %fd1735, %fd1735;
	fma.rn.f64 	%fd1737, %fd1735, %fd1736, %fd1736;
	fma.rn.f64 	%fd1738, %fd1736, %fd1737, %fd1737;
	fma.rn.f64 	%fd1739, %fd1737, %fd1738, %fd1738;
	fma.rn.f64 	%fd1740, %fd1738, %fd1739, %fd1739;
	fma.rn.f64 	%fd1741, %fd1739, %fd1740, %fd1740;
	fma.rn.f64 	%fd1742, %fd1740, %fd1741, %fd1741;
	fma.rn.f64 	%fd1743, %fd1741, %fd1742, %fd1742;
	fma.rn.f64 	%fd1744, %fd1742, %fd1743, %fd1743;
	fma.rn.f64 	%fd1745, %fd1743, %fd1744, %fd1744;
	fma.rn.f64 	%fd1746, %fd1744, %fd1745, %fd1745;
	fma.rn.f64 	%fd1747, %fd1745, %fd1746, %fd1746;
	fma.rn.f64 	%fd1748, %fd1746, %fd1747, %fd1747;
	fma.rn.f64 	%fd1749, %fd1747, %fd1748, %fd1748;
	fma.rn.f64 	%fd1750, %fd1748, %fd1749, %fd1749;
	fma.rn.f64 	%fd1751, %fd1749, %fd1750, %fd1750;
	fma.rn.f64 	%fd1752, %fd1750, %fd1751, %fd1751;
	fma.rn.f64 	%fd1753, %fd1751, %fd1752, %fd1752;
	fma.rn.f64 	%fd1754, %fd1752, %fd1753, %fd1753;
	fma.rn.f64 	%fd1755, %fd1753, %fd1754, %fd1754;
	fma.rn.f64 	%fd1756, %fd1754, %fd1755, %fd1755;
	fma.rn.f64 	%fd1757, %fd1755, %fd1756, %fd1756;
	fma.rn.f64 	%fd1758, %fd1756, %fd1757, %fd1757;
	fma.rn.f64 	%fd1759, %fd1757, %fd1758, %fd1758;
	fma.rn.f64 	%fd1760, %fd1758, %fd1759, %fd1759;
	fma.rn.f64 	%fd1761, %fd1759, %fd1760, %fd1760;
	fma.rn.f64 	%fd1762, %fd1760, %fd1761, %fd1761;
	fma.rn.f64 	%fd1763, %fd1761, %fd1762, %fd1762;
	fma.rn.f64 	%fd1764, %fd1762, %fd1763, %fd1763;
	fma.rn.f64 	%fd1765, %fd1763, %fd1764, %fd1764;
	fma.rn.f64 	%fd1766, %fd1764, %fd1765, %fd1765;
	fma.rn.f64 	%fd1767, %fd1765, %fd1766, %fd1766;
	fma.rn.f64 	%fd1768, %fd1766, %fd1767, %fd1767;
	fma.rn.f64 	%fd1769, %fd1767, %fd1768, %fd1768;
	fma.rn.f64 	%fd1770, %fd1768, %fd1769, %fd1769;
	fma.rn.f64 	%fd1771, %fd1769, %fd1770, %fd1770;
	fma.rn.f64 	%fd1772, %fd1770, %fd1771, %fd1771;
	fma.rn.f64 	%fd1773, %fd1771, %fd1772, %fd1772;
	fma.rn.f64 	%fd1774, %fd1772, %fd1773, %fd1773;
	fma.rn.f64 	%fd1775, %fd1773, %fd1774, %fd1774;
	fma.rn.f64 	%fd1776, %fd1774, %fd1775, %fd1775;
	fma.rn.f64 	%fd1777, %fd1775, %fd1776, %fd1776;
	fma.rn.f64 	%fd1778, %fd1776, %fd1777, %fd1777;
	fma.rn.f64 	%fd1779, %fd1777, %fd1778, %fd1778;
	fma.rn.f64 	%fd1780, %fd1778, %fd1779, %fd1779;
	fma.rn.f64 	%fd1781, %fd1779, %fd1780, %fd1780;
	fma.rn.f64 	%fd1782, %fd1780, %fd1781, %fd1781;
	fma.rn.f64 	%fd1783, %fd1781, %fd1782, %fd1782;
	fma.rn.f64 	%fd1784, %fd1782, %fd1783, %fd1783;
	fma.rn.f64 	%fd1785, %fd1783, %fd1784, %fd1784;
	fma.rn.f64 	%fd1786, %fd1784, %fd1785, %fd1785;
	fma.rn.f64 	%fd1787, %fd1785, %fd1786, %fd1786;
	fma.rn.f64 	%fd1788, %fd1786, %fd1787, %fd1787;
	fma.rn.f64 	%fd1789, %fd1787, %fd1788, %fd1788;
	fma.rn.f64 	%fd1790, %fd1788, %fd1789, %fd1789;
	fma.rn.f64 	%fd1791, %fd1789, %fd1790, %fd1790;
	fma.rn.f64 	%fd1792, %fd1790, %fd1791, %fd1791;
	fma.rn.f64 	%fd1793, %fd1791, %fd1792, %fd1792;
	fma.rn.f64 	%fd1794, %fd1792, %fd1793, %fd1793;
	fma.rn.f64 	%fd1795, %fd1793, %fd1794, %fd1794;
	fma.rn.f64 	%fd1796, %fd1794, %fd1795, %fd1795;
	fma.rn.f64 	%fd1797, %fd1795, %fd1796, %fd1796;
	fma.rn.f64 	%fd1798, %fd1796, %fd1797, %fd1797;
	fma.rn.f64 	%fd1799, %fd1797, %fd1798, %fd1798;
	fma.rn.f64 	%fd1800, %fd1798, %fd1799, %fd1799;
	fma.rn.f64 	%fd1801, %fd1799, %fd1800, %fd1800;
	fma.rn.f64 	%fd1802, %fd1800, %fd1801, %fd1801;
	fma.rn.f64 	%fd1803, %fd1801, %fd1802, %fd1802;
	fma.rn.f64 	%fd1804, %fd1802, %fd1803, %fd1803;
	fma.rn.f64 	%fd1805, %fd1803, %fd1804, %fd1804;
	fma.rn.f64 	%fd1806, %fd1804, %fd1805, %fd1805;
	fma.rn.f64 	%fd1807, %fd1805, %fd1806, %fd1806;
	fma.rn.f64 	%fd1808, %fd1806, %fd1807, %fd1807;
	fma.rn.f64 	%fd1809, %fd1807, %fd1808, %fd1808;
	fma.rn.f64 	%fd1810, %fd1808, %fd1809, %fd1809;
	fma.rn.f64 	%fd1811, %fd1809, %fd1810, %fd1810;
	fma.rn.f64 	%fd1812, %fd1810, %fd1811, %fd1811;
	fma.rn.f64 	%fd1813, %fd1811, %fd1812, %fd1812;
	fma.rn.f64 	%fd1814, %fd1812, %fd1813, %fd1813;
	fma.rn.f64 	%fd1815, %fd1813, %fd1814, %fd1814;
	fma.rn.f64 	%fd1816, %fd1814, %fd1815, %fd1815;
	fma.rn.f64 	%fd1817, %fd1815, %fd1816, %fd1816;
	fma.rn.f64 	%fd1818, %fd1816, %fd1817, %fd1817;
	fma.rn.f64 	%fd1819, %fd1817, %fd1818, %fd1818;
	fma.rn.f64 	%fd1820, %fd1818, %fd1819, %fd1819;
	fma.rn.f64 	%fd1821, %fd1819, %fd1820, %fd1820;
	fma.rn.f64 	%fd1822, %fd1820, %fd1821, %fd1821;
	fma.rn.f64 	%fd1823, %fd1821, %fd1822, %fd1822;
	fma.rn.f64 	%fd1824, %fd1822, %fd1823, %fd1823;
	fma.rn.f64 	%fd1825, %fd1823, %fd1824, %fd1824;
	fma.rn.f64 	%fd1826, %fd1824, %fd1825, %fd1825;
	fma.rn.f64 	%fd1827, %fd1825, %fd1826, %fd1826;
	fma.rn.f64 	%fd1828, %fd1826, %fd1827, %fd1827;
	fma.rn.f64 	%fd1829, %fd1827, %fd1828, %fd1828;
	fma.rn.f64 	%fd1830, %fd1828, %fd1829, %fd1829;
	fma.rn.f64 	%fd1831, %fd1829, %fd1830, %fd1830;
	fma.rn.f64 	%fd1832, %fd1830, %fd1831, %fd1831;
	fma.rn.f64 	%fd1833, %fd1831, %fd1832, %fd1832;
	fma.rn.f64 	%fd1834, %fd1832, %fd1833, %fd1833;
	fma.rn.f64 	%fd1835, %fd1833, %fd1834, %fd1834;
	fma.rn.f64 	%fd1836, %fd1834, %fd1835, %fd1835;
	fma.rn.f64 	%fd1837, %fd1835, %fd1836, %fd1836;
	fma.rn.f64 	%fd1838, %fd1836, %fd1837, %fd1837;
	fma.rn.f64 	%fd1839, %fd1837, %fd1838, %fd1838;
	fma.rn.f64 	%fd1840, %fd1838, %fd1839, %fd1839;
	fma.rn.f64 	%fd1841, %fd1839, %fd1840, %fd1840;
	fma.rn.f64 	%fd1842, %fd1840, %fd1841, %fd1841;
	fma.rn.f64 	%fd1843, %fd1841, %fd1842, %fd1842;
	fma.rn.f64 	%fd1844, %fd1842, %fd1843, %fd1843;
	fma.rn.f64 	%fd1845, %fd1843, %fd1844, %fd1844;
	fma.rn.f64 	%fd1846, %fd1844, %fd1845, %fd1845;
	fma.rn.f64 	%fd1847, %fd1845, %fd1846, %fd1846;
	fma.rn.f64 	%fd1848, %fd1846, %fd1847, %fd1847;
	fma.rn.f64 	%fd1849, %fd1847, %fd1848, %fd1848;
	fma.rn.f64 	%fd1850, %fd1848, %fd1849, %fd1849;
	fma.rn.f64 	%fd1851, %fd1849, %fd1850, %fd1850;
	fma.rn.f64 	%fd1852, %fd1850, %fd1851, %fd1851;
	fma.rn.f64 	%fd1853, %fd1851, %fd1852, %fd1852;
	fma.rn.f64 	%fd1854, %fd1852, %fd1853, %fd1853;
	fma.rn.f64 	%fd1855, %fd1853, %fd1854, %fd1854;
	fma.rn.f64 	%fd1856, %fd1854, %fd1855, %fd1855;
	fma.rn.f64 	%fd1857, %fd1855, %fd1856, %fd1856;
	fma.rn.f64 	%fd1858, %fd1856, %fd1857, %fd1857;
	fma.rn.f64 	%fd1859, %fd1857, %fd1858, %fd1858;
	fma.rn.f64 	%fd1860, %fd1858, %fd1859, %fd1859;
	fma.rn.f64 	%fd1861, %fd1859, %fd1860, %fd1860;
	fma.rn.f64 	%fd1862, %fd1860, %fd1861, %fd1861;
	fma.rn.f64 	%fd1863, %fd1861, %fd1862, %fd1862;
	fma.rn.f64 	%fd1864, %fd1862, %fd1863, %fd1863;
	fma.rn.f64 	%fd1865, %fd1863, %fd1864, %fd1864;
	fma.rn.f64 	%fd1866, %fd1864, %fd1865, %fd1865;
	fma.rn.f64 	%fd1867, %fd1865, %fd1866, %fd1866;
	fma.rn.f64 	%fd1868, %fd1866, %fd1867, %fd1867;
	fma.rn.f64 	%fd1869, %fd1867, %fd1868, %fd1868;
	fma.rn.f64 	%fd1870, %fd1868, %fd1869, %fd1869;
	fma.rn.f64 	%fd1871, %fd1869, %fd1870, %fd1870;
	fma.rn.f64 	%fd1872, %fd1870, %fd1871, %fd1871;
	fma.rn.f64 	%fd1873, %fd1871, %fd1872, %fd1872;
	fma.rn.f64 	%fd1874, %fd1872, %fd1873, %fd1873;
	fma.rn.f64 	%fd1875, %fd1873, %fd1874, %fd1874;
	fma.rn.f64 	%fd1876, %fd1874, %fd1875, %fd1875;
	fma.rn.f64 	%fd1877, %fd1875, %fd1876, %fd1876;
	fma.rn.f64 	%fd1878, %fd1876, %fd1877, %fd1877;
	fma.rn.f64 	%fd1879, %fd1877, %fd1878, %fd1878;
	fma.rn.f64 	%fd1880, %fd1878, %fd1879, %fd1879;
	fma.rn.f64 	%fd1881, %fd1879, %fd1880, %fd1880;
	fma.rn.f64 	%fd1882, %fd1880, %fd1881, %fd1881;
	fma.rn.f64 	%fd1883, %fd1881, %fd1882, %fd1882;
	fma.rn.f64 	%fd1884, %fd1882, %fd1883, %fd1883;
	fma.rn.f64 	%fd1885, %fd1883, %fd1884, %fd1884;
	fma.rn.f64 	%fd1886, %fd1884, %fd1885, %fd1885;
	fma.rn.f64 	%fd1887, %fd1885, %fd1886, %fd1886;
	fma.rn.f64 	%fd1888, %fd1886, %fd1887, %fd1887;
	fma.rn.f64 	%fd1889, %fd1887, %fd1888, %fd1888;
	fma.rn.f64 	%fd1890, %fd1888, %fd1889, %fd1889;
	fma.rn.f64 	%fd1891, %fd1889, %fd1890, %fd1890;
	fma.rn.f64 	%fd1892, %fd1890, %fd1891, %fd1891;
	fma.rn.f64 	%fd1893, %fd1891, %fd1892, %fd1892;
	fma.rn.f64 	%fd1894, %fd1892, %fd1893, %fd1893;
	fma.rn.f64 	%fd1895, %fd1893, %fd1894, %fd1894;
	fma.rn.f64 	%fd1896, %fd1894, %fd1895, %fd1895;
	fma.rn.f64 	%fd1897, %fd1895, %fd1896, %fd1896;
	fma.rn.f64 	%fd1898, %fd1896, %fd1897, %fd1897;
	fma.rn.f64 	%fd1899, %fd1897, %fd1898, %fd1898;
	fma.rn.f64 	%fd1900, %fd1898, %fd1899, %fd1899;
	fma.rn.f64 	%fd1901, %fd1899, %fd1900, %fd1900;
	fma.rn.f64 	%fd1902, %fd1900, %fd1901, %fd1901;
	fma.rn.f64 	%fd1903, %fd1901, %fd1902, %fd1902;
	fma.rn.f64 	%fd1904, %fd1902, %fd1903, %fd1903;
	fma.rn.f64 	%fd1905, %fd1903, %fd1904, %fd1904;
	fma.rn.f64 	%fd1906, %fd1904, %fd1905, %fd1905;
	fma.rn.f64 	%fd1907, %fd1905, %fd1906, %fd1906;
	fma.rn.f64 	%fd1908, %fd1906, %fd1907, %fd1907;
	fma.rn.f64 	%fd1909, %fd1907, %fd1908, %fd1908;
	fma.rn.f64 	%fd1910, %fd1908, %fd1909, %fd1909;
	fma.rn.f64 	%fd1911, %fd1909, %fd1910, %fd1910;
	fma.rn.f64 	%fd1912, %fd1910, %fd1911, %fd1911;
	fma.rn.f64 	%fd1913, %fd1911, %fd1912, %fd1912;
	fma.rn.f64 	%fd1914, %fd1912, %fd1913, %fd1913;
	fma.rn.f64 	%fd1915, %fd1913, %fd1914, %fd1914;
	fma.rn.f64 	%fd1916, %fd1914, %fd1915, %fd1915;
	fma.rn.f64 	%fd1917, %fd1915, %fd1916, %fd1916;
	fma.rn.f64 	%fd1918, %fd1916, %fd1917, %fd1917;
	fma.rn.f64 	%fd1919, %fd1917, %fd1918, %fd1918;
	fma.rn.f64 	%fd1920, %fd1918, %fd1919, %fd1919;
	fma.rn.f64 	%fd1921, %fd1919, %fd1920, %fd1920;
	fma.rn.f64 	%fd1922, %fd1920, %fd1921, %fd1921;
	fma.rn.f64 	%fd1923, %fd1921, %fd1922, %fd1922;
	fma.rn.f64 	%fd1924, %fd1922, %fd1923, %fd1923;
	fma.rn.f64 	%fd1925, %fd1923, %fd1924, %fd1924;
	fma.rn.f64 	%fd1926, %fd1924, %fd1925, %fd1925;
	fma.rn.f64 	%fd1927, %fd1925, %fd1926, %fd1926;
	fma.rn.f64 	%fd1928, %fd1926, %fd1927, %fd1927;
	fma.rn.f64 	%fd1929, %fd1927, %fd1928, %fd1928;
	fma.rn.f64 	%fd1930, %fd1928, %fd1929, %fd1929;
	fma.rn.f64 	%fd1931, %fd1929, %fd1930, %fd1930;
	fma.rn.f64 	%fd1932, %fd1930, %fd1931, %fd1931;
	fma.rn.f64 	%fd1933, %fd1931, %fd1932, %fd1932;
	fma.rn.f64 	%fd1934, %fd1932, %fd1933, %fd1933;
	fma.rn.f64 	%fd1935, %fd1933, %fd1934, %fd1934;
	fma.rn.f64 	%fd1936, %fd1934, %fd1935, %fd1935;
	fma.rn.f64 	%fd1937, %fd1935, %fd1936, %fd1936;
	fma.rn.f64 	%fd1938, %fd1936, %fd1937, %fd1937;
	fma.rn.f64 	%fd1939, %fd1937, %fd1938, %fd1938;
	fma.rn.f64 	%fd1940, %fd1938, %fd1939, %fd1939;
	fma.rn.f64 	%fd1941, %fd1939, %fd1940, %fd1940;
	fma.rn.f64 	%fd1942, %fd1940, %fd1941, %fd1941;
	fma.rn.f64 	%fd1943, %fd1941, %fd1942, %fd1942;
	fma.rn.f64 	%fd1944, %fd1942, %fd1943, %fd1943;
	fma.rn.f64 	%fd1945, %fd1943, %fd1944, %fd1944;
	fma.rn.f64 	%fd1946, %fd1944, %fd1945, %fd1945;
	fma.rn.f64 	%fd1947, %fd1945, %fd1946, %fd1946;
	fma.rn.f64 	%fd1948, %fd1946, %fd1947, %fd1947;
	fma.rn.f64 	%fd1949, %fd1947, %fd1948, %fd1948;
	fma.rn.f64 	%fd1950, %fd1948, %fd1949, %fd1949;
	fma.rn.f64 	%fd1951, %fd1949, %fd1950, %fd1950;
	fma.rn.f64 	%fd1952, %fd1950, %fd1951, %fd1951;
	fma.rn.f64 	%fd1953, %fd1951, %fd1952, %fd1952;
	fma.rn.f64 	%fd1954, %fd1952, %fd1953, %fd1953;
	fma.rn.f64 	%fd1955, %fd1953, %fd1954, %fd1954;
	fma.rn.f64 	%fd1956, %fd1954, %fd1955, %fd1955;
	fma.rn.f64 	%fd1957, %fd1955, %fd1956, %fd1956;
	fma.rn.f64 	%fd1958, %fd1956, %fd1957, %fd1957;
	fma.rn.f64 	%fd1959, %fd1957, %fd1958, %fd1958;
	fma.rn.f64 	%fd1960, %fd1958, %fd1959, %fd1959;
	fma.rn.f64 	%fd1961, %fd1959, %fd1960, %fd1960;
	fma.rn.f64 	%fd1962, %fd1960, %fd1961, %fd1961;
	fma.rn.f64 	%fd1963, %fd1961, %fd1962, %fd1962;
	fma.rn.f64 	%fd1964, %fd1962, %fd1963, %fd1963;
	fma.rn.f64 	%fd1965, %fd1963, %fd1964, %fd1964;
	fma.rn.f64 	%fd1966, %fd1964, %fd1965, %fd1965;
	fma.rn.f64 	%fd1967, %fd1965, %fd1966, %fd1966;
	fma.rn.f64 	%fd1968, %fd1966, %fd1967, %fd1967;
	fma.rn.f64 	%fd1969, %fd1967, %fd1968, %fd1968;
	fma.rn.f64 	%fd1970, %fd1968, %fd1969, %fd1969;
	fma.rn.f64 	%fd1971, %fd1969, %fd1970, %fd1970;
	fma.rn.f64 	%fd1972, %fd1970, %fd1971, %fd1971;
	fma.rn.f64 	%fd1973, %fd1971, %fd1972, %fd1972;
	fma.rn.f64 	%fd1974, %fd1972, %fd1973, %fd1973;
	fma.rn.f64 	%fd1975, %fd1973, %fd1974, %fd1974;
	fma.rn.f64 	%fd1976, %fd1974, %fd1975, %fd1975;
	fma.rn.f64 	%fd1977, %fd1975, %fd1976, %fd1976;
	fma.rn.f64 	%fd1978, %fd1976, %fd1977, %fd1977;
	fma.rn.f64 	%fd1979, %fd1977, %fd1978, %fd1978;
	fma.rn.f64 	%fd1980, %fd1978, %fd1979, %fd1979;
	fma.rn.f64 	%fd1981, %fd1979, %fd1980, %fd1980;
	fma.rn.f64 	%fd1982, %fd1980, %fd1981, %fd1981;
	fma.rn.f64 	%fd1983, %fd1981, %fd1982, %fd1982;
	fma.rn.f64 	%fd1984, %fd1982, %fd1983, %fd1983;
	fma.rn.f64 	%fd1985, %fd1983, %fd1984, %fd1984;
	fma.rn.f64 	%fd1986, %fd1984, %fd1985, %fd1985;
	fma.rn.f64 	%fd1987, %fd1985, %fd1986, %fd1986;
	fma.rn.f64 	%fd1988, %fd1986, %fd1987, %fd1987;
	fma.rn.f64 	%fd1989, %fd1987, %fd1988, %fd1988;
	fma.rn.f64 	%fd1990, %fd1988, %fd1989, %fd1989;
	fma.rn.f64 	%fd1991, %fd1989, %fd1990, %fd1990;
	fma.rn.f64 	%fd1992, %fd1990, %fd1991, %fd1991;
	fma.rn.f64 	%fd1993, %fd1991, %fd1992, %fd1992;
	fma.rn.f64 	%fd1994, %fd1992, %fd1993, %fd1993;
	fma.rn.f64 	%fd1995, %fd1993, %fd1994, %fd1994;
	fma.rn.f64 	%fd1996, %fd1994, %fd1995, %fd1995;
	fma.rn.f64 	%fd1997, %fd1995, %fd1996, %fd1996;
	fma.rn.f64 	%fd1998, %fd1996, %fd1997, %fd1997;
	fma.rn.f64 	%fd1999, %fd1997, %fd1998, %fd1998;
	fma.rn.f64 	%fd2000, %fd1998, %fd1999, %fd1999;
	fma.rn.f64 	%fd2001, %fd1999, %fd2000, %fd2000;
	fma.rn.f64 	%fd2002, %fd2000, %fd2001, %fd2001;
	fma.rn.f64 	%fd2003, %fd2001, %fd2002, %fd2002;
	fma.rn.f64 	%fd2004, %fd2002, %fd2003, %fd2003;
	fma.rn.f64 	%fd2005, %fd2003, %fd2004, %fd2004;
	fma.rn.f64 	%fd2006, %fd2004, %fd2005, %fd2005;
	fma.rn.f64 	%fd2007, %fd2005, %fd2006, %fd2006;
	fma.rn.f64 	%fd2008, %fd2006, %fd2007, %fd2007;
	fma.rn.f64 	%fd2009, %fd2007, %fd2008, %fd2008;
	fma.rn.f64 	%fd2010, %fd2008, %fd2009, %fd2009;
	fma.rn.f64 	%fd2011, %fd2009, %fd2010, %fd2010;
	fma.rn.f64 	%fd2012, %fd2010, %fd2011, %fd2011;
	fma.rn.f64 	%fd2013, %fd2011, %fd2012, %fd2012;
	fma.rn.f64 	%fd2014, %fd2012, %fd2013, %fd2013;
	fma.rn.f64 	%fd2015, %fd2013, %fd2014, %fd2014;
	fma.rn.f64 	%fd2016, %fd2014, %fd2015, %fd2015;
	fma.rn.f64 	%fd2017, %fd2015, %fd2016, %fd2016;
	fma.rn.f64 	%fd2018, %fd2016, %fd2017, %fd2017;
	fma.rn.f64 	%fd2019, %fd2017, %fd2018, %fd2018;
	fma.rn.f64 	%fd2020, %fd2018, %fd2019, %fd2019;
	fma.rn.f64 	%fd2021, %fd2019, %fd2020, %fd2020;
	fma.rn.f64 	%fd2022, %fd2020, %fd2021, %fd2021;
	fma.rn.f64 	%fd2023, %fd2021, %fd2022, %fd2022;
	fma.rn.f64 	%fd2024, %fd2022, %fd2023, %fd2023;
	fma.rn.f64 	%fd2025, %fd2023, %fd2024, %fd2024;
	fma.rn.f64 	%fd2026, %fd2024, %fd2025, %fd2025;
	fma.rn.f64 	%fd2027, %fd2025, %fd2026, %fd2026;
	fma.rn.f64 	%fd2028, %fd2026, %fd2027, %fd2027;
	fma.rn.f64 	%fd2029, %fd2027, %fd2028, %fd2028;
	fma.rn.f64 	%fd2030, %fd2028, %fd2029, %fd2029;
	fma.rn.f64 	%fd2031, %fd2029, %fd2030, %fd2030;
	fma.rn.f64 	%fd2032, %fd2030, %fd2031, %fd2031;
	fma.rn.f64 	%fd2033, %fd2031, %fd2032, %fd2032;
	fma.rn.f64 	%fd2034, %fd2032, %fd2033, %fd2033;
	fma.rn.f64 	%fd2035, %fd2033, %fd2034, %fd2034;
	fma.rn.f64 	%fd2036, %fd2034, %fd2035, %fd2035;
	fma.rn.f64 	%fd2037, %fd2035, %fd2036, %fd2036;
	fma.rn.f64 	%fd2038, %fd2036, %fd2037, %fd2037;
	fma.rn.f64 	%fd2039, %fd2037, %fd2038, %fd2038;
	fma.rn.f64 	%fd2040, %fd2038, %fd2039, %fd2039;
	fma.rn.f64 	%fd2041, %fd2039, %fd2040, %fd2040;
	fma.rn.f64 	%fd2042, %fd2040, %fd2041, %fd2041;
	fma.rn.f64 	%fd2043, %fd2041, %fd2042, %fd2042;
	fma.rn.f64 	%fd2044, %fd2042, %fd2043, %fd2043;
	fma.rn.f64 	%fd2045, %fd2043, %fd2044, %fd2044;
	fma.rn.f64 	%fd2046, %fd2044, %fd2045, %fd2045;
	fma.rn.f64 	%fd2047, %fd2045, %fd2046, %fd2046;
	fma.rn.f64 	%fd2048, %fd2046, %fd2047, %fd2047;
	fma.rn.f64 	%fd2049, %fd2047, %fd2048, %fd2048;
	fma.rn.f64 	%fd2050, %fd2048, %fd2049, %fd2049;
	fma.rn.f64 	%fd2051, %fd2049, %fd2050, %fd2050;
	fma.rn.f64 	%fd2052, %fd2050, %fd2051, %fd2051;
	fma.rn.f64 	%fd2053, %fd2051, %fd2052, %fd2052;
	fma.rn.f64 	%fd2054, %fd2052, %fd2053, %fd2053;
	fma.rn.f64 	%fd2055, %fd2053, %fd2054, %fd2054;
	fma.rn.f64 	%fd2056, %fd2054, %fd2055, %fd2055;
	fma.rn.f64 	%fd2057, %fd2055, %fd2056, %fd2056;
	fma.rn.f64 	%fd2058, %fd2056, %fd2057, %fd2057;
	fma.rn.f64 	%fd2059, %fd2057, %fd2058, %fd2058;
	fma.rn.f64 	%fd2060, %fd2058, %fd2059, %fd2059;
	fma.rn.f64 	%fd2061, %fd2059, %fd2060, %fd2060;
	fma.rn.f64 	%fd2062, %fd2060, %fd2061, %fd2061;
	fma.rn.f64 	%fd2063, %fd2061, %fd2062, %fd2062;
	fma.rn.f64 	%fd2064, %fd2062, %fd2063, %fd2063;
	fma.rn.f64 	%fd2065, %fd2063, %fd2064, %fd2064;
	fma.rn.f64 	%fd2066, %fd2064, %fd2065, %fd2065;
	fma.rn.f64 	%fd2067, %fd2065, %fd2066, %fd2066;
	fma.rn.f64 	%fd2068, %fd2066, %fd2067, %fd2067;
	fma.rn.f64 	%fd2069, %fd2067, %fd2068, %fd2068;
	fma.rn.f64 	%fd2070, %fd2068, %fd2069, %fd2069;
	fma.rn.f64 	%fd2071, %fd2069, %fd2070, %fd2070;
	fma.rn.f64 	%fd2072, %fd2070, %fd2071, %fd2071;
	fma.rn.f64 	%fd2073, %fd2071, %fd2072, %fd2072;
	fma.rn.f64 	%fd2074, %fd2072, %fd2073, %fd2073;
	fma.rn.f64 	%fd2075, %fd2073, %fd2074, %fd2074;
	fma.rn.f64 	%fd2076, %fd2074, %fd2075, %fd2075;
	fma.rn.f64 	%fd2077, %fd2075, %fd2076, %fd2076;
	fma.rn.f64 	%fd2078, %fd2076, %fd2077, %fd2077;
	fma.rn.f64 	%fd2079, %fd2077, %fd2078, %fd2078;
	fma.rn.f64 	%fd2080, %fd2078, %fd2079, %fd2079;
	fma.rn.f64 	%fd2081, %fd2079, %fd2080, %fd2080;
	fma.rn.f64 	%fd2082, %fd2080, %fd2081, %fd2081;
	fma.rn.f64 	%fd2083, %fd2081, %fd2082, %fd2082;
	fma.rn.f64 	%fd2084, %fd2082, %fd2083, %fd2083;
	fma.rn.f64 	%fd2085, %fd2083, %fd2084, %fd2084;
	fma.rn.f64 	%fd2086, %fd2084, %fd2085, %fd2085;
	fma.rn.f64 	%fd2087, %fd2085, %fd2086, %fd2086;
	fma.rn.f64 	%fd2088, %fd2086, %fd2087, %fd2087;
	fma.rn.f64 	%fd2089, %fd2087, %fd2088, %fd2088;
	fma.rn.f64 	%fd2090, %fd2088, %fd2089, %fd2089;
	fma.rn.f64 	%fd2091, %fd2089, %fd2090, %fd2090;
	fma.rn.f64 	%fd2092, %fd2090, %fd2091, %fd2091;
	fma.rn.f64 	%fd2093, %fd2091, %fd2092, %fd2092;
	fma.rn.f64 	%fd2094, %fd2092, %fd2093, %fd2093;
	fma.rn.f64 	%fd2095, %fd2093, %fd2094, %fd2094;
	fma.rn.f64 	%fd2096, %fd2094, %fd2095, %fd2095;
	fma.rn.f64 	%fd2097, %fd2095, %fd2096, %fd2096;
	fma.rn.f64 	%fd2098, %fd2096, %fd2097, %fd2097;
	fma.rn.f64 	%fd2099, %fd2097, %fd2098, %fd2098;
	fma.rn.f64 	%fd2100, %fd2098, %fd2099, %fd2099;
	fma.rn.f64 	%fd2101, %fd2099, %fd2100, %fd2100;
	fma.rn.f64 	%fd2102, %fd2100, %fd2101, %fd2101;
	fma.rn.f64 	%fd2103, %fd2101, %fd2102, %fd2102;
	fma.rn.f64 	%fd2104, %fd2102, %fd2103, %fd2103;
	fma.rn.f64 	%fd2105, %fd2103, %fd2104, %fd2104;
	fma.rn.f64 	%fd2106, %fd2104, %fd2105, %fd2105;
	fma.rn.f64 	%fd2107, %fd2105, %fd2106, %fd2106;
	fma.rn.f64 	%fd2108, %fd2106, %fd2107, %fd2107;
	fma.rn.f64 	%fd2109, %fd2107, %fd2108, %fd2108;
	fma.rn.f64 	%fd2110, %fd2108, %fd2109, %fd2109;
	fma.rn.f64 	%fd2111, %fd2109, %fd2110, %fd2110;
	fma.rn.f64 	%fd2112, %fd2110, %fd2111, %fd2111;
	fma.rn.f64 	%fd2113, %fd2111, %fd2112, %fd2112;
	fma.rn.f64 	%fd2114, %fd2112, %fd2113, %fd2113;
	fma.rn.f64 	%fd2115, %fd2113, %fd2114, %fd2114;
	fma.rn.f64 	%fd2116, %fd2114, %fd2115, %fd2115;
	fma.rn.f64 	%fd2117, %fd2115, %fd2116, %fd2116;
	fma.rn.f64 	%fd2118, %fd2116, %fd2117, %fd2117;
	fma.rn.f64 	%fd2119, %fd2117, %fd2118, %fd2118;
	fma.rn.f64 	%fd2120, %fd2118, %fd2119, %fd2119;
	fma.rn.f64 	%fd2121, %fd2119, %fd2120, %fd2120;
	fma.rn.f64 	%fd2122, %fd2120, %fd2121, %fd2121;
	fma.rn.f64 	%fd2123, %fd2121, %fd2122, %fd2122;
	fma.rn.f64 	%fd2124, %fd2122, %fd2123, %fd2123;
	fma.rn.f64 	%fd2125, %fd2123, %fd2124, %fd2124;
	fma.rn.f64 	%fd2126, %fd2124, %fd2125, %fd2125;
	fma.rn.f64 	%fd2127, %fd2125, %fd2126, %fd2126;
	fma.rn.f64 	%fd2128, %fd2126, %fd2127, %fd2127;
	fma.rn.f64 	%fd2129, %fd2127, %fd2128, %fd2128;
	fma.rn.f64 	%fd2130, %fd2128, %fd2129, %fd2129;
	fma.rn.f64 	%fd2131, %fd2129, %fd2130, %fd2130;
	fma.rn.f64 	%fd2132, %fd2130, %fd2131, %fd2131;
	fma.rn.f64 	%fd2133, %fd2131, %fd2132, %fd2132;
	fma.rn.f64 	%fd2134, %fd2132, %fd2133, %fd2133;
	fma.rn.f64 	%fd2135, %fd2133, %fd2134, %fd2134;
	fma.rn.f64 	%fd2136, %fd2134, %fd2135, %fd2135;
	fma.rn.f64 	%fd2137, %fd2135, %fd2136, %fd2136;
	fma.rn.f64 	%fd2138, %fd2136, %fd2137, %fd2137;
	fma.rn.f64 	%fd2139, %fd2137, %fd2138, %fd2138;
	fma.rn.f64 	%fd2140, %fd2138, %fd2139, %fd2139;
	fma.rn.f64 	%fd2141, %fd2139, %fd2140, %fd2140;
	fma.rn.f64 	%fd2142, %fd2140, %fd2141, %fd2141;
	fma.rn.f64 	%fd2143, %fd2141, %fd2142, %fd2142;
	fma.rn.f64 	%fd2144, %fd2142, %fd2143, %fd2143;
	fma.rn.f64 	%fd2145, %fd2143, %fd2144, %fd2144;
	fma.rn.f64 	%fd2146, %fd2144, %fd2145, %fd2145;
	fma.rn.f64 	%fd2147, %fd2145, %fd2146, %fd2146;
	fma.rn.f64 	%fd2148, %fd2146, %fd2147, %fd2147;
	fma.rn.f64 	%fd2149, %fd2147, %fd2148, %fd2148;
	fma.rn.f64 	%fd2150, %fd2148, %fd2149, %fd2149;
	fma.rn.f64 	%fd2151, %fd2149, %fd2150, %fd2150;
	fma.rn.f64 	%fd2152, %fd2150, %fd2151, %fd2151;
	fma.rn.f64 	%fd2153, %fd2151, %fd2152, %fd2152;
	fma.rn.f64 	%fd2154, %fd2152, %fd2153, %fd2153;
	fma.rn.f64 	%fd2155, %fd2153, %fd2154, %fd2154;
	fma.rn.f64 	%fd2156, %fd2154, %fd2155, %fd2155;
	fma.rn.f64 	%fd2157, %fd2155, %fd2156, %fd2156;
	fma.rn.f64 	%fd2158, %fd2156, %fd2157, %fd2157;
	fma.rn.f64 	%fd2159, %fd2157, %fd2158, %fd2158;
	fma.rn.f64 	%fd2160, %fd2158, %fd2159, %fd2159;
	fma.rn.f64 	%fd2161, %fd2159, %fd2160, %fd2160;
	fma.rn.f64 	%fd2162, %fd2160, %fd2161, %fd2161;
	fma.rn.f64 	%fd2163, %fd2161, %fd2162, %fd2162;
	fma.rn.f64 	%fd2164, %fd2162, %fd2163, %fd2163;
	fma.rn.f64 	%fd2165, %fd2163, %fd2164, %fd2164;
	fma.rn.f64 	%fd2166, %fd2164, %fd2165, %fd2165;
	fma.rn.f64 	%fd2167, %fd2165, %fd2166, %fd2166;
	fma.rn.f64 	%fd2168, %fd2166, %fd2167, %fd2167;
	fma.rn.f64 	%fd2169, %fd2167, %fd2168, %fd2168;
	fma.rn.f64 	%fd2170, %fd2168, %fd2169, %fd2169;
	fma.rn.f64 	%fd2171, %fd2169, %fd2170, %fd2170;
	fma.rn.f64 	%fd2172, %fd2170, %fd2171, %fd2171;
	fma.rn.f64 	%fd2173, %fd2171, %fd2172, %fd2172;
	fma.rn.f64 	%fd2174, %fd2172, %fd2173, %fd2173;
	fma.rn.f64 	%fd2175, %fd2173, %fd2174, %fd2174;
	fma.rn.f64 	%fd2176, %fd2174, %fd2175, %fd2175;
	fma.rn.f64 	%fd2177, %fd2175, %fd2176, %fd2176;
	fma.rn.f64 	%fd2178, %fd2176, %fd2177, %fd2177;
	fma.rn.f64 	%fd2179, %fd2177, %fd2178, %fd2178;
	fma.rn.f64 	%fd2180, %fd2178, %fd2179, %fd2179;
	fma.rn.f64 	%fd2181, %fd2179, %fd2180, %fd2180;
	fma.rn.f64 	%fd2182, %fd2180, %fd2181, %fd2181;
	fma.rn.f64 	%fd2183, %fd2181, %fd2182, %fd2182;
	fma.rn.f64 	%fd2184, %fd2182, %fd2183, %fd2183;
	fma.rn.f64 	%fd2185, %fd2183, %fd2184, %fd2184;
	fma.rn.f64 	%fd2186, %fd2184, %fd2185, %fd2185;
	fma.rn.f64 	%fd2187, %fd2185, %fd2186, %fd2186;
	fma.rn.f64 	%fd2188, %fd2186, %fd2187, %fd2187;
	fma.rn.f64 	%fd2189, %fd2187, %fd2188, %fd2188;
	fma.rn.f64 	%fd2190, %fd2188, %fd2189, %fd2189;
	fma.rn.f64 	%fd2191, %fd2189, %fd2190, %fd2190;
	fma.rn.f64 	%fd2192, %fd2190, %fd2191, %fd2191;
	fma.rn.f64 	%fd2193, %fd2191, %fd2192, %fd2192;
	fma.rn.f64 	%fd2194, %fd2192, %fd2193, %fd2193;
	fma.rn.f64 	%fd2195, %fd2193, %fd2194, %fd2194;
	fma.rn.f64 	%fd2196, %fd2194, %fd2195, %fd2195;
	fma.rn.f64 	%fd2197, %fd2195, %fd2196, %fd2196;
	fma.rn.f64 	%fd2198, %fd2196, %fd2197, %fd2197;
	fma.rn.f64 	%fd2199, %fd2197, %fd2198, %fd2198;
	fma.rn.f64 	%fd2200, %fd2198, %fd2199, %fd2199;
	fma.rn.f64 	%fd2201, %fd2199, %fd2200, %fd2200;
	fma.rn.f64 	%fd2202, %fd2200, %fd2201, %fd2201;
	fma.rn.f64 	%fd2203, %fd2201, %fd2202, %fd2202;
	fma.rn.f64 	%fd2204, %fd2202, %fd2203, %fd2203;
	fma.rn.f64 	%fd2205, %fd2203, %fd2204, %fd2204;
	fma.rn.f64 	%fd2206, %fd2204, %fd2205, %fd2205;
	fma.rn.f64 	%fd2207, %fd2205, %fd2206, %fd2206;
	fma.rn.f64 	%fd2208, %fd2206, %fd2207, %fd2207;
	fma.rn.f64 	%fd2209, %fd2207, %fd2208, %fd2208;
	fma.rn.f64 	%fd2210, %fd2208, %fd2209, %fd2209;
	fma.rn.f64 	%fd2211, %fd2209, %fd2210, %fd2210;
	fma.rn.f64 	%fd2212, %fd2210, %fd2211, %fd2211;
	fma.rn.f64 	%fd2213, %fd2211, %fd2212, %fd2212;
	fma.rn.f64 	%fd2214, %fd2212, %fd2213, %fd2213;
	fma.rn.f64 	%fd2215, %fd2213, %fd2214, %fd2214;
	fma.rn.f64 	%fd2216, %fd2214, %fd2215, %fd2215;
	fma.rn.f64 	%fd2217, %fd2215, %fd2216, %fd2216;
	fma.rn.f64 	%fd2218, %fd2216, %fd2217, %fd2217;
	fma.rn.f64 	%fd2219, %fd2217, %fd2218, %fd2218;
	fma.rn.f64 	%fd2220, %fd2218, %fd2219, %fd2219;
	fma.rn.f64 	%fd2221, %fd2219, %fd2220, %fd2220;
	fma.rn.f64 	%fd2222, %fd2220, %fd2221, %fd2221;
	fma.rn.f64 	%fd2223, %fd2221, %fd2222, %fd2222;
	fma.rn.f64 	%fd2224, %fd2222, %fd2223, %fd2223;
	fma.rn.f64 	%fd2225, %fd2223, %fd2224, %fd2224;
	fma.rn.f64 	%fd2226, %fd2224, %fd2225, %fd2225;
	fma.rn.f64 	%fd2227, %fd2225, %fd2226, %fd2226;
	fma.rn.f64 	%fd2228, %fd2226, %fd2227, %fd2227;
	fma.rn.f64 	%fd2229, %fd2227, %fd2228, %fd2228;
	fma.rn.f64 	%fd2230, %fd2228, %fd2229, %fd2229;
	fma.rn.f64 	%fd2231, %fd2229, %fd2230, %fd2230;
	fma.rn.f64 	%fd2232, %fd2230, %fd2231, %fd2231;
	fma.rn.f64 	%fd2233, %fd2231, %fd2232, %fd2232;
	fma.rn.f64 	%fd2234, %fd2232, %fd2233, %fd2233;
	fma.rn.f64 	%fd2235, %fd2233, %fd2234, %fd2234;
	fma.rn.f64 	%fd2236, %fd2234, %fd2235, %fd2235;
	fma.rn.f64 	%fd2237, %fd2235, %fd2236, %fd2236;
	fma.rn.f64 	%fd2238, %fd2236, %fd2237, %fd2237;
	fma.rn.f64 	%fd2239, %fd2237, %fd2238, %fd2238;
	fma.rn.f64 	%fd2240, %fd2238, %fd2239, %fd2239;
	fma.rn.f64 	%fd2241, %fd2239, %fd2240, %fd2240;
	fma.rn.f64 	%fd2242, %fd2240, %fd2241, %fd2241;
	fma.rn.f64 	%fd2243, %fd2241, %fd2242, %fd2242;
	fma.rn.f64 	%fd2244, %fd2242, %fd2243, %fd2243;
	fma.rn.f64 	%fd2245, %fd2243, %fd2244, %fd2244;
	fma.rn.f64 	%fd2246, %fd2244, %fd2245, %fd2245;
	fma.rn.f64 	%fd2247, %fd2245, %fd2246, %fd2246;
	fma.rn.f64 	%fd2248, %fd2246, %fd2247, %fd2247;
	fma.rn.f64 	%fd2249, %fd2247, %fd2248, %fd2248;
	fma.rn.f64 	%fd2250, %fd2248, %fd2249, %fd2249;
	fma.rn.f64 	%fd2251, %fd2249, %fd2250, %fd2250;
	fma.rn.f64 	%fd2252, %fd2250, %fd2251, %fd2251;
	fma.rn.f64 	%fd2253, %fd2251, %fd2252, %fd2252;
	fma.rn.f64 	%fd2254, %fd2252, %fd2253, %fd2253;
	fma.rn.f64 	%fd2255, %fd2253, %fd2254, %fd2254;
	fma.rn.f64 	%fd2256, %fd2254, %fd2255, %fd2255;
	fma.rn.f64 	%fd2257, %fd2255, %fd2256, %fd2256;
	fma.rn.f64 	%fd2258, %fd2256, %fd2257, %fd2257;
	fma.rn.f64 	%fd2259, %fd2257, %fd2258, %fd2258;
	fma.rn.f64 	%fd2260, %fd2258, %fd2259, %fd2259;
	fma.rn.f64 	%fd2261, %fd2259, %fd2260, %fd2260;
	fma.rn.f64 	%fd2262, %fd2260, %fd2261, %fd2261;
	fma.rn.f64 	%fd2263, %fd2261, %fd2262, %fd2262;
	fma.rn.f64 	%fd2264, %fd2262, %fd2263, %fd2263;
	fma.rn.f64 	%fd2265, %fd2263, %fd2264, %fd2264;
	fma.rn.f64 	%fd2266, %fd2264, %fd2265, %fd2265;
	fma.rn.f64 	%fd2267, %fd2265, %fd2266, %fd2266;
	fma.rn.f64 	%fd2268, %fd2266, %fd2267, %fd2267;
	fma.rn.f64 	%fd2269, %fd2267, %fd2268, %fd2268;
	fma.rn.f64 	%fd2270, %fd2268, %fd2269, %fd2269;
	fma.rn.f64 	%fd2271, %fd2269, %fd2270, %fd2270;
	fma.rn.f64 	%fd2272, %fd2270, %fd2271, %fd2271;
	fma.rn.f64 	%fd2273, %fd2271, %fd2272, %fd2272;
	fma.rn.f64 	%fd2274, %fd2272, %fd2273, %fd2273;
	fma.rn.f64 	%fd2275, %fd2273, %fd2274, %fd2274;
	fma.rn.f64 	%fd2276, %fd2274, %fd2275, %fd2275;
	fma.rn.f64 	%fd2277, %fd2275, %fd2276, %fd2276;
	fma.rn.f64 	%fd2278, %fd2276, %fd2277, %fd2277;
	fma.rn.f64 	%fd2279, %fd2277, %fd2278, %fd2278;
	fma.rn.f64 	%fd2280, %fd2278, %fd2279, %fd2279;
	fma.rn.f64 	%fd2281, %fd2279, %fd2280, %fd2280;
	fma.rn.f64 	%fd2282, %fd2280, %fd2281, %fd2281;
	fma.rn.f64 	%fd2283, %fd2281, %fd2282, %fd2282;
	fma.rn.f64 	%fd2284, %fd2282, %fd2283, %fd2283;
	fma.rn.f64 	%fd2285, %fd2283, %fd2284, %fd2284;
	fma.rn.f64 	%fd2286, %fd2284, %fd2285, %fd2285;
	fma.rn.f64 	%fd2287, %fd2285, %fd2286, %fd2286;
	fma.rn.f64 	%fd2288, %fd2286, %fd2287, %fd2287;
	fma.rn.f64 	%fd2289, %fd2287, %fd2288, %fd2288;
	fma.rn.f64 	%fd2290, %fd2288, %fd2289, %fd2289;
	fma.rn.f64 	%fd2291, %fd2289, %fd2290, %fd2290;
	fma.rn.f64 	%fd2292, %fd2290, %fd2291, %fd2291;
	fma.rn.f64 	%fd2293, %fd2291, %fd2292, %fd2292;
	fma.rn.f64 	%fd2294, %fd2292, %fd2293, %fd2293;
	fma.rn.f64 	%fd2295, %fd2293, %fd2294, %fd2294;
	fma.rn.f64 	%fd2296, %fd2294, %fd2295, %fd2295;
	fma.rn.f64 	%fd2297, %fd2295, %fd2296, %fd2296;
	fma.rn.f64 	%fd2298, %fd2296, %fd2297, %fd2297;
	fma.rn.f64 	%fd2299, %fd2297, %fd2298, %fd2298;
	fma.rn.f64 	%fd2300, %fd2298, %fd2299, %fd2299;
	fma.rn.f64 	%fd2301, %fd2299, %fd2300, %fd2300;
	fma.rn.f64 	%fd2302, %fd2300, %fd2301, %fd2301;
	fma.rn.f64 	%fd2303, %fd2301, %fd2302, %fd2302;
	fma.rn.f64 	%fd2304, %fd2302, %fd2303, %fd2303;
	fma.rn.f64 	%fd2305, %fd2303, %fd2304, %fd2304;
	fma.rn.f64 	%fd2306, %fd2304, %fd2305, %fd2305;
	fma.rn.f64 	%fd2307, %fd2305, %fd2306, %fd2306;
	fma.rn.f64 	%fd2308, %fd2306, %fd2307, %fd2307;
	fma.rn.f64 	%fd2309, %fd2307, %fd2308, %fd2308;
	fma.rn.f64 	%fd2310, %fd2308, %fd2309, %fd2309;
	fma.rn.f64 	%fd2311, %fd2309, %fd2310, %fd2310;
	fma.rn.f64 	%fd2312, %fd2310, %fd2311, %fd2311;
	fma.rn.f64 	%fd2313, %fd2311, %fd2312, %fd2312;
	fma.rn.f64 	%fd2314, %fd2312, %fd2313, %fd2313;
	fma.rn.f64 	%fd2315, %fd2313, %fd2314, %fd2314;
	fma.rn.f64 	%fd2316, %fd2314, %fd2315, %fd2315;
	fma.rn.f64 	%fd2317, %fd2315, %fd2316, %fd2316;
	fma.rn.f64 	%fd2318, %fd2316, %fd2317, %fd2317;
	fma.rn.f64 	%fd2319, %fd2317, %fd2318, %fd2318;
	fma.rn.f64 	%fd2320, %fd2318, %fd2319, %fd2319;
	fma.rn.f64 	%fd2321, %fd2319, %fd2320, %fd2320;
	fma.rn.f64 	%fd2322, %fd2320, %fd2321, %fd2321;
	fma.rn.f64 	%fd2323, %fd2321, %fd2322, %fd2322;
	fma.rn.f64 	%fd2324, %fd2322, %fd2323, %fd2323;
	fma.rn.f64 	%fd2325, %fd2323, %fd2324, %fd2324;
	fma.rn.f64 	%fd2326, %fd2324, %fd2325, %fd2325;
	fma.rn.f64 	%fd2327, %fd2325, %fd2326, %fd2326;
	fma.rn.f64 	%fd2328, %fd2326, %fd2327, %fd2327;
	fma.rn.f64 	%fd2329, %fd2327, %fd2328, %fd2328;
	fma.rn.f64 	%fd2330, %fd2328, %fd2329, %fd2329;
	fma.rn.f64 	%fd2331, %fd2329, %fd2330, %fd2330;
	fma.rn.f64 	%fd2332, %fd2330, %fd2331, %fd2331;
	fma.rn.f64 	%fd2333, %fd2331, %fd2332, %fd2332;
	fma.rn.f64 	%fd2334, %fd2332, %fd2333, %fd2333;
	fma.rn.f64 	%fd2335, %fd2333, %fd2334, %fd2334;
	fma.rn.f64 	%fd2336, %fd2334, %fd2335, %fd2335;
	fma.rn.f64 	%fd2337, %fd2335, %fd2336, %fd2336;
	fma.rn.f64 	%fd2338, %fd2336, %fd2337, %fd2337;
	fma.rn.f64 	%fd2339, %fd2337, %fd2338, %fd2338;
	fma.rn.f64 	%fd2340, %fd2338, %fd2339, %fd2339;
	fma.rn.f64 	%fd2341, %fd2339, %fd2340, %fd2340;
	fma.rn.f64 	%fd2342, %fd2340, %fd2341, %fd2341;
	fma.rn.f64 	%fd2343, %fd2341, %fd2342, %fd2342;
	fma.rn.f64 	%fd2344, %fd2342, %fd2343, %fd2343;
	fma.rn.f64 	%fd2345, %fd2343, %fd2344, %fd2344;
	fma.rn.f64 	%fd2346, %fd2344, %fd2345, %fd2345;
	fma.rn.f64 	%fd2347, %fd2345, %fd2346, %fd2346;
	fma.rn.f64 	%fd2348, %fd2346, %fd2347, %fd2347;
	fma.rn.f64 	%fd2349, %fd2347, %fd2348, %fd2348;
	fma.rn.f64 	%fd2350, %fd2348, %fd2349, %fd2349;
	fma.rn.f64 	%fd2351, %fd2349, %fd2350, %fd2350;
	fma.rn.f64 	%fd2352, %fd2350, %fd2351, %fd2351;
	fma.rn.f64 	%fd2353, %fd2351, %fd2352, %fd2352;
	fma.rn.f64 	%fd2354, %fd2352, %fd2353, %fd2353;
	fma.rn.f64 	%fd2355, %fd2353, %fd2354, %fd2354;
	fma.rn.f64 	%fd2356, %fd2354, %fd2355, %fd2355;
	fma.rn.f64 	%fd2357, %fd2355, %fd2356, %fd2356;
	fma.rn.f64 	%fd2358, %fd2356, %fd2357, %fd2357;
	fma.rn.f64 	%fd2359, %fd2357, %fd2358, %fd2358;
	fma.rn.f64 	%fd2360, %fd2358, %fd2359, %fd2359;
	fma.rn.f64 	%fd2361, %fd2359, %fd2360, %fd2360;
	fma.rn.f64 	%fd2362, %fd2360, %fd2361, %fd2361;
	fma.rn.f64 	%fd2363, %fd2361, %fd2362, %fd2362;
	fma.rn.f64 	%fd2364, %fd2362, %fd2363, %fd2363;
	fma.rn.f64 	%fd2365, %fd2363, %fd2364, %fd2364;
	fma.rn.f64 	%fd2366, %fd2364, %fd2365, %fd2365;
	fma.rn.f64 	%fd2367, %fd2365, %fd2366, %fd2366;
	fma.rn.f64 	%fd2368, %fd2366, %fd2367, %fd2367;
	fma.rn.f64 	%fd2369, %fd2367, %fd2368, %fd2368;
	fma.rn.f64 	%fd2370, %fd2368, %fd2369, %fd2369;
	fma.rn.f64 	%fd2371, %fd2369, %fd2370, %fd2370;
	fma.rn.f64 	%fd2372, %fd2370, %fd2371, %fd2371;
	fma.rn.f64 	%fd2373, %fd2371, %fd2372, %fd2372;
	fma.rn.f64 	%fd2374, %fd2372, %fd2373, %fd2373;
	fma.rn.f64 	%fd2375, %fd2373, %fd2374, %fd2374;
	fma.rn.f64 	%fd2376, %fd2374, %fd2375, %fd2375;
	fma.rn.f64 	%fd2377, %fd2375, %fd2376, %fd2376;
	fma.rn.f64 	%fd2378, %fd2376, %fd2377, %fd2377;
	fma.rn.f64 	%fd2379, %fd2377, %fd2378, %fd2378;
	fma.rn.f64 	%fd2380, %fd2378, %fd2379, %fd2379;
	fma.rn.f64 	%fd2381, %fd2379, %fd2380, %fd2380;
	fma.rn.f64 	%fd2382, %fd2380, %fd2381, %fd2381;
	fma.rn.f64 	%fd2383, %fd2381, %fd2382, %fd2382;
	fma.rn.f64 	%fd2384, %fd2382, %fd2383, %fd2383;
	fma.rn.f64 	%fd2385, %fd2383, %fd2384, %fd2384;
	fma.rn.f64 	%fd2386, %fd2384, %fd2385, %fd2385;
	fma.rn.f64 	%fd2387, %fd2385, %fd2386, %fd2386;
	fma.rn.f64 	%fd2388, %fd2386, %fd2387, %fd2387;
	fma.rn.f64 	%fd2389, %fd2387, %fd2388, %fd2388;
	fma.rn.f64 	%fd2390, %fd2388, %fd2389, %fd2389;
	fma.rn.f64 	%fd2391, %fd2389, %fd2390, %fd2390;
	fma.rn.f64 	%fd2392, %fd2390, %fd2391, %fd2391;
	fma.rn.f64 	%fd2393, %fd2391, %fd2392, %fd2392;
	fma.rn.f64 	%fd2394, %fd2392, %fd2393, %fd2393;
	fma.rn.f64 	%fd2395, %fd2393, %fd2394, %fd2394;
	fma.rn.f64 	%fd2396, %fd2394, %fd2395, %fd2395;
	fma.rn.f64 	%fd2397, %fd2395, %fd2396, %fd2396;
	fma.rn.f64 	%fd2398, %fd2396, %fd2397, %fd2397;
	fma.rn.f64 	%fd2399, %fd2397, %fd2398, %fd2398;
	fma.rn.f64 	%fd2400, %fd2398, %fd2399, %fd2399;
	fma.rn.f64 	%fd2401, %fd2399, %fd2400, %fd2400;
	fma.rn.f64 	%fd2402, %fd2400, %fd2401, %fd2401;
	fma.rn.f64 	%fd2403, %fd2401, %fd2402, %fd2402;
	fma.rn.f64 	%fd2404, %fd2402, %fd2403, %fd2403;
	fma.rn.f64 	%fd2405, %fd2403, %fd2404, %fd2404;
	fma.rn.f64 	%fd2406, %fd2404, %fd2405, %fd2405;
	fma.rn.f64 	%fd2407, %fd2405, %fd2406, %fd2406;
	fma.rn.f64 	%fd2408, %fd2406, %fd2407, %fd2407;
	fma.rn.f64 	%fd2409, %fd2407, %fd2408, %fd2408;
	fma.rn.f64 	%fd2410, %fd2408, %fd2409, %fd2409;
	fma.rn.f64 	%fd2411, %fd2409, %fd2410, %fd2410;
	fma.rn.f64 	%fd2412, %fd2410, %fd2411, %fd2411;
	fma.rn.f64 	%fd2413, %fd2411, %fd2412, %fd2412;
	fma.rn.f64 	%fd2414, %fd2412, %fd2413, %fd2413;
	fma.rn.f64 	%fd2415, %fd2413, %fd2414, %fd2414;
	fma.rn.f64 	%fd2416, %fd2414, %fd2415, %fd2415;
	fma.rn.f64 	%fd2417, %fd2415, %fd2416, %fd2416;
	fma.rn.f64 	%fd2418, %fd2416, %fd2417, %fd2417;
	fma.rn.f64 	%fd2419, %fd2417, %fd2418, %fd2418;
	fma.rn.f64 	%fd2420, %fd2418, %fd2419, %fd2419;
	fma.rn.f64 	%fd2421, %fd2419, %fd2420, %fd2420;
	fma.rn.f64 	%fd2422, %fd2420, %fd2421, %fd2421;
	fma.rn.f64 	%fd2423, %fd2421, %fd2422, %fd2422;
	fma.rn.f64 	%fd2424, %fd2422, %fd2423, %fd2423;
	fma.rn.f64 	%fd2425, %fd2423, %fd2424, %fd2424;
	fma.rn.f64 	%fd2426, %fd2424, %fd2425, %fd2425;
	fma.rn.f64 	%fd2427, %fd2425, %fd2426, %fd2426;
	fma.rn.f64 	%fd2428, %fd2426, %fd2427, %fd2427;
	fma.rn.f64 	%fd2429, %fd2427, %fd2428, %fd2428;
	fma.rn.f64 	%fd2430, %fd2428, %fd2429, %fd2429;
	fma.rn.f64 	%fd2431, %fd2429, %fd2430, %fd2430;
	fma.rn.f64 	%fd2432, %fd2430, %fd2431, %fd2431;
	fma.rn.f64 	%fd2433, %fd2431, %fd2432, %fd2432;
	fma.rn.f64 	%fd2434, %fd2432, %fd2433, %fd2433;
	fma.rn.f64 	%fd2435, %fd2433, %fd2434, %fd2434;
	fma.rn.f64 	%fd2436, %fd2434, %fd2435, %fd2435;
	fma.rn.f64 	%fd2437, %fd2435, %fd2436, %fd2436;
	fma.rn.f64 	%fd2438, %fd2436, %fd2437, %fd2437;
	fma.rn.f64 	%fd2439, %fd2437, %fd2438, %fd2438;
	fma.rn.f64 	%fd2440, %fd2438, %fd2439, %fd2439;
	fma.rn.f64 	%fd2441, %fd2439, %fd2440, %fd2440;
	fma.rn.f64 	%fd2442, %fd2440, %fd2441, %fd2441;
	fma.rn.f64 	%fd2443, %fd2441, %fd2442, %fd2442;
	fma.rn.f64 	%fd2444, %fd2442, %fd2443, %fd2443;
	fma.rn.f64 	%fd2445, %fd2443, %fd2444, %fd2444;
	fma.rn.f64 	%fd2446, %fd2444, %fd2445, %fd2445;
	fma.rn.f64 	%fd2447, %fd2445, %fd2446, %fd2446;
	fma.rn.f64 	%fd2448, %fd2446, %fd2447, %fd2447;
	fma.rn.f64 	%fd2449, %fd2447, %fd2448, %fd2448;
	fma.rn.f64 	%fd2450, %fd2448, %fd2449, %fd2449;
	fma.rn.f64 	%fd2451, %fd2449, %fd2450, %fd2450;
	fma.rn.f64 	%fd2452, %fd2450, %fd2451, %fd2451;
	fma.rn.f64 	%fd2453, %fd2451, %fd2452, %fd2452;
	fma.rn.f64 	%fd2454, %fd2452, %fd2453, %fd2453;
	fma.rn.f64 	%fd2455, %fd2453, %fd2454, %fd2454;
	fma.rn.f64 	%fd2456, %fd2454, %fd2455, %fd2455;
	fma.rn.f64 	%fd2457, %fd2455, %fd2456, %fd2456;
	fma.rn.f64 	%fd2458, %fd2456, %fd2457, %fd2457;
	fma.rn.f64 	%fd2459, %fd2457, %fd2458, %fd2458;
	fma.rn.f64 	%fd2460, %fd2458, %fd2459, %fd2459;
	fma.rn.f64 	%fd2461, %fd2459, %fd2460, %fd2460;
	fma.rn.f64 	%fd2462, %fd2460, %fd2461, %fd2461;
	fma.rn.f64 	%fd2463, %fd2461, %fd2462, %fd2462;
	fma.rn.f64 	%fd2464, %fd2462, %fd2463, %fd2463;
	fma.rn.f64 	%fd2465, %fd2463, %fd2464, %fd2464;
	fma.rn.f64 	%fd2466, %fd2464, %fd2465, %fd2465;
	fma.rn.f64 	%fd2467, %fd2465, %fd2466, %fd2466;
	fma.rn.f64 	%fd2468, %fd2466, %fd2467, %fd2467;
	fma.rn.f64 	%fd2469, %fd2467, %fd2468, %fd2468;
	fma.rn.f64 	%fd2470, %fd2468, %fd2469, %fd2469;
	fma.rn.f64 	%fd2471, %fd2469, %fd2470, %fd2470;
	fma.rn.f64 	%fd2472, %fd2470, %fd2471, %fd2471;
	fma.rn.f64 	%fd2473, %fd2471, %fd2472, %fd2472;
	fma.rn.f64 	%fd2474, %fd2472, %fd2473, %fd2473;
	fma.rn.f64 	%fd2475, %fd2473, %fd2474, %fd2474;
	fma.rn.f64 	%fd2476, %fd2474, %fd2475, %fd2475;
	fma.rn.f64 	%fd2477, %fd2475, %fd2476, %fd2476;
	fma.rn.f64 	%fd2478, %fd2476, %fd2477, %fd2477;
	fma.rn.f64 	%fd2479, %fd2477, %fd2478, %fd2478;
	fma.rn.f64 	%fd2480, %fd2478, %fd2479, %fd2479;
	fma.rn.f64 	%fd2481, %fd2479, %fd2480, %fd2480;
	fma.rn.f64 	%fd2482, %fd2480, %fd2481, %fd2481;
	fma.rn.f64 	%fd2483, %fd2481, %fd2482, %fd2482;
	fma.rn.f64 	%fd2484, %fd2482, %fd2483, %fd2483;
	fma.rn.f64 	%fd2485, %fd2483, %fd2484, %fd2484;
	fma.rn.f64 	%fd2486, %fd2484, %fd2485, %fd2485;
	fma.rn.f64 	%fd2487, %fd2485, %fd2486, %fd2486;
	fma.rn.f64 	%fd2488, %fd2486, %fd2487, %fd2487;
	fma.rn.f64 	%fd2489, %fd2487, %fd2488, %fd2488;
	fma.rn.f64 	%fd2490, %fd2488, %fd2489, %fd2489;
	fma.rn.f64 	%fd2491, %fd2489, %fd2490, %fd2490;
	fma.rn.f64 	%fd2492, %fd2490, %fd2491, %fd2491;
	fma.rn.f64 	%fd2493, %fd2491, %fd2492, %fd2492;
	fma.rn.f64 	%fd2494, %fd2492, %fd2493, %fd2493;
	fma.rn.f64 	%fd2495, %fd2493, %fd2494, %fd2494;
	fma.rn.f64 	%fd2496, %fd2494, %fd2495, %fd2495;
	fma.rn.f64 	%fd2497, %fd2495, %fd2496, %fd2496;
	fma.rn.f64 	%fd2498, %fd2496, %fd2497, %fd2497;
	fma.rn.f64 	%fd2499, %fd2497, %fd2498, %fd2498;
	fma.rn.f64 	%fd2500, %fd2498, %fd2499, %fd2499;
	fma.rn.f64 	%fd2501, %fd2499, %fd2500, %fd2500;
	fma.rn.f64 	%fd2502, %fd2500, %fd2501, %fd2501;
	fma.rn.f64 	%fd2503, %fd2501, %fd2502, %fd2502;
	fma.rn.f64 	%fd2504, %fd2502, %fd2503, %fd2503;
	fma.rn.f64 	%fd2505, %fd2503, %fd2504, %fd2504;
	fma.rn.f64 	%fd2506, %fd2504, %fd2505, %fd2505;
	fma.rn.f64 	%fd2507, %fd2505, %fd2506, %fd2506;
	fma.rn.f64 	%fd2508, %fd2506, %fd2507, %fd2507;
	fma.rn.f64 	%fd2509, %fd2507, %fd2508, %fd2508;
	fma.rn.f64 	%fd2510, %fd2508, %fd2509, %fd2509;
	fma.rn.f64 	%fd2511, %fd2509, %fd2510, %fd2510;
	fma.rn.f64 	%fd2512, %fd2510, %fd2511, %fd2511;
	fma.rn.f64 	%fd2513, %fd2511, %fd2512, %fd2512;
	fma.rn.f64 	%fd2514, %fd2512, %fd2513, %fd2513;
	fma.rn.f64 	%fd2515, %fd2513, %fd2514, %fd2514;
	fma.rn.f64 	%fd2516, %fd2514, %fd2515, %fd2515;
	fma.rn.f64 	%fd2517, %fd2515, %fd2516, %fd2516;
	fma.rn.f64 	%fd2518, %fd2516, %fd2517, %fd2517;
	fma.rn.f64 	%fd2519, %fd2517, %fd2518, %fd2518;
	fma.rn.f64 	%fd2520, %fd2518, %fd2519, %fd2519;
	fma.rn.f64 	%fd2521, %fd2519, %fd2520, %fd2520;
	fma.rn.f64 	%fd2522, %fd2520, %fd2521, %fd2521;
	fma.rn.f64 	%fd2523, %fd2521, %fd2522, %fd2522;
	fma.rn.f64 	%fd2524, %fd2522, %fd2523, %fd2523;
	fma.rn.f64 	%fd2525, %fd2523, %fd2524, %fd2524;
	fma.rn.f64 	%fd2526, %fd2524, %fd2525, %fd2525;
	fma.rn.f64 	%fd2527, %fd2525, %fd2526, %fd2526;
	fma.rn.f64 	%fd2528, %fd2526, %fd2527, %fd2527;
	fma.rn.f64 	%fd2529, %fd2527, %fd2528, %fd2528;
	fma.rn.f64 	%fd2530, %fd2528, %fd2529, %fd2529;
	fma.rn.f64 	%fd2531, %fd2529, %fd2530, %fd2530;
	fma.rn.f64 	%fd2532, %fd2530, %fd2531, %fd2531;
	fma.rn.f64 	%fd2533, %fd2531, %fd2532, %fd2532;
	fma.rn.f64 	%fd2534, %fd2532, %fd2533, %fd2533;
	fma.rn.f64 	%fd2535, %fd2533, %fd2534, %fd2534;
	fma.rn.f64 	%fd2536, %fd2534, %fd2535, %fd2535;
	fma.rn.f64 	%fd2537, %fd2535, %fd2536, %fd2536;
	fma.rn.f64 	%fd2538, %fd2536, %fd2537, %fd2537;
	fma.rn.f64 	%fd2539, %fd2537, %fd2538, %fd2538;
	fma.rn.f64 	%fd2540, %fd2538, %fd2539, %fd2539;
	fma.rn.f64 	%fd2541, %fd2539, %fd2540, %fd2540;
	fma.rn.f64 	%fd2542, %fd2540, %fd2541, %fd2541;
	fma.rn.f64 	%fd2543, %fd2541, %fd2542, %fd2542;
	fma.rn.f64 	%fd2544, %fd2542, %fd2543, %fd2543;
	fma.rn.f64 	%fd2545, %fd2543, %fd2544, %fd2544;
	fma.rn.f64 	%fd2546, %fd2544, %fd2545, %fd2545;
	fma.rn.f64 	%fd2547, %fd2545, %fd2546, %fd2546;
	fma.rn.f64 	%fd2548, %fd2546, %fd2547, %fd2547;
	fma.rn.f64 	%fd2549, %fd2547, %fd2548, %fd2548;
	fma.rn.f64 	%fd2550, %fd2548, %fd2549, %fd2549;
	fma.rn.f64 	%fd2551, %fd2549, %fd2550, %fd2550;
	fma.rn.f64 	%fd2552, %fd2550, %fd2551, %fd2551;
	fma.rn.f64 	%fd2553, %fd2551, %fd2552, %fd2552;
	fma.rn.f64 	%fd2554, %fd2552, %fd2553, %fd2553;
	fma.rn.f64 	%fd2555, %fd2553, %fd2554, %fd2554;
	fma.rn.f64 	%fd2556, %fd2554, %fd2555, %fd2555;
	fma.rn.f64 	%fd2557, %fd2555, %fd2556, %fd2556;
	fma.rn.f64 	%fd2558, %fd2556, %fd2557, %fd2557;
	fma.rn.f64 	%fd2559, %fd2557, %fd2558, %fd2558;
	fma.rn.f64 	%fd2560, %fd2558, %fd2559, %fd2559;
	fma.rn.f64 	%fd2561, %fd2559, %fd2560, %fd2560;
	fma.rn.f64 	%fd2562, %fd2560, %fd2561, %fd2561;
	fma.rn.f64 	%fd2563, %fd2561, %fd2562, %fd2562;
	fma.rn.f64 	%fd2564, %fd2562, %fd2563, %fd2563;
	fma.rn.f64 	%fd2565, %fd2563, %fd2564, %fd2564;
	fma.rn.f64 	%fd2566, %fd2564, %fd2565, %fd2565;
	fma.rn.f64 	%fd2567, %fd2565, %fd2566, %fd2566;
	fma.rn.f64 	%fd2568, %fd2566, %fd2567, %fd2567;
	fma.rn.f64 	%fd2569, %fd2567, %fd2568, %fd2568;
	fma.rn.f64 	%fd2570, %fd2568, %fd2569, %fd2569;
	fma.rn.f64 	%fd2571, %fd2569, %fd2570, %fd2570;
	fma.rn.f64 	%fd2572, %fd2570, %fd2571, %fd2571;
	fma.rn.f64 	%fd2573, %fd2571, %fd2572, %fd2572;
	fma.rn.f64 	%fd2574, %fd2572, %fd2573, %fd2573;
	fma.rn.f64 	%fd2575, %fd2573, %fd2574, %fd2574;
	fma.rn.f64 	%fd2576, %fd2574, %fd2575, %fd2575;
	fma.rn.f64 	%fd2577, %fd2575, %fd2576, %fd2576;
	fma.rn.f64 	%fd2578, %fd2576, %fd2577, %fd2577;
	fma.rn.f64 	%fd2579, %fd2577, %fd2578, %fd2578;
	fma.rn.f64 	%fd2580, %fd2578, %fd2579, %fd2579;
	fma.rn.f64 	%fd2581, %fd2579, %fd2580, %fd2580;
	fma.rn.f64 	%fd2582, %fd2580, %fd2581, %fd2581;
	fma.rn.f64 	%fd2583, %fd2581, %fd2582, %fd2582;
	fma.rn.f64 	%fd2584, %fd2582, %fd2583, %fd2583;
	fma.rn.f64 	%fd2585, %fd2583, %fd2584, %fd2584;
	fma.rn.f64 	%fd2586, %fd2584, %fd2585, %fd2585;
	fma.rn.f64 	%fd2587, %fd2585, %fd2586, %fd2586;
	fma.rn.f64 	%fd2588, %fd2586, %fd2587, %fd2587;
	fma.rn.f64 	%fd2589, %fd2587, %fd2588, %fd2588;
	fma.rn.f64 	%fd2590, %fd2588, %fd2589, %fd2589;
	fma.rn.f64 	%fd2591, %fd2589, %fd2590, %fd2590;
	fma.rn.f64 	%fd2592, %fd2590, %fd2591, %fd2591;
	fma.rn.f64 	%fd2593, %fd2591, %fd2592, %fd2592;
	fma.rn.f64 	%fd2594, %fd2592, %fd2593, %fd2593;
	fma.rn.f64 	%fd2595, %fd2593, %fd2594, %fd2594;
	fma.rn.f64 	%fd2596, %fd2594, %fd2595, %fd2595;
	fma.rn.f64 	%fd2597, %fd2595, %fd2596, %fd2596;
	fma.rn.f64 	%fd2598, %fd2596, %fd2597, %fd2597;
	fma.rn.f64 	%fd2599, %fd2597, %fd2598, %fd2598;
	fma.rn.f64 	%fd2600, %fd2598, %fd2599, %fd2599;
	fma.rn.f64 	%fd2601, %fd2599, %fd2600, %fd2600;
	fma.rn.f64 	%fd2602, %fd2600, %fd2601, %fd2601;
	fma.rn.f64 	%fd2603, %fd2601, %fd2602, %fd2602;
	fma.rn.f64 	%fd2604, %fd2602, %fd2603, %fd2603;
	fma.rn.f64 	%fd2605, %fd2603, %fd2604, %fd2604;
	fma.rn.f64 	%fd2606, %fd2604, %fd2605, %fd2605;
	fma.rn.f64 	%fd2607, %fd2605, %fd2606, %fd2606;
	fma.rn.f64 	%fd2608, %fd2606, %fd2607, %fd2607;
	fma.rn.f64 	%fd2609, %fd2607, %fd2608, %fd2608;
	fma.rn.f64 	%fd2610, %fd2608, %fd2609, %fd2609;
	fma.rn.f64 	%fd2611, %fd2609, %fd2610, %fd2610;
	fma.rn.f64 	%fd2612, %fd2610, %fd2611, %fd2611;
	fma.rn.f64 	%fd2613, %fd2611, %fd2612, %fd2612;
	fma.rn.f64 	%fd2614, %fd2612, %fd2613, %fd2613;
	fma.rn.f64 	%fd2615, %fd2613, %fd2614, %fd2614;
	fma.rn.f64 	%fd2616, %fd2614, %fd2615, %fd2615;
	fma.rn.f64 	%fd2617, %fd2615, %fd2616, %fd2616;
	fma.rn.f64 	%fd2618, %fd2616, %fd2617, %fd2617;
	fma.rn.f64 	%fd2619, %fd2617, %fd2618, %fd2618;
	fma.rn.f64 	%fd2620, %fd2618, %fd2619, %fd2619;
	fma.rn.f64 	%fd2621, %fd2619, %fd2620, %fd2620;
	fma.rn.f64 	%fd2622, %fd2620, %fd2621, %fd2621;
	fma.rn.f64 	%fd2623, %fd2621, %fd2622, %fd2622;
	fma.rn.f64 	%fd2624, %fd2622, %fd2623, %fd2623;
	fma.rn.f64 	%fd2625, %fd2623, %fd2624, %fd2624;
	fma.rn.f64 	%fd2626, %fd2624, %fd2625, %fd2625;
	fma.rn.f64 	%fd2627, %fd2625, %fd2626, %fd2626;
	fma.rn.f64 	%fd2628, %fd2626, %fd2627, %fd2627;
	fma.rn.f64 	%fd2629, %fd2627, %fd2628, %fd2628;
	fma.rn.f64 	%fd2630, %fd2628, %fd2629, %fd2629;
	fma.rn.f64 	%fd2631, %fd2629, %fd2630, %fd2630;
	fma.rn.f64 	%fd2632, %fd2630, %fd2631, %fd2631;
	fma.rn.f64 	%fd2633, %fd2631, %fd2632, %fd2632;
	fma.rn.f64 	%fd2634, %fd2632, %fd2633, %fd2633;
	fma.rn.f64 	%fd2635, %fd2633, %fd2634, %fd2634;
	fma.rn.f64 	%fd2636, %fd2634, %fd2635, %fd2635;
	fma.rn.f64 	%fd2637, %fd2635, %fd2636, %fd2636;
	fma.rn.f64 	%fd2638, %fd2636, %fd2637, %fd2637;
	fma.rn.f64 	%fd2639, %fd2637, %fd2638, %fd2638;
	fma.rn.f64 	%fd2640, %fd2638, %fd2639, %fd2639;
	fma.rn.f64 	%fd2641, %fd2639, %fd2640, %fd2640;
	fma.rn.f64 	%fd2642, %fd2640, %fd2641, %fd2641;
	fma.rn.f64 	%fd2643, %fd2641, %fd2642, %fd2642;
	fma.rn.f64 	%fd2644, %fd2642, %fd2643, %fd2643;
	fma.rn.f64 	%fd2645, %fd2643, %fd2644, %fd2644;
	fma.rn.f64 	%fd2646, %fd2644, %fd2645, %fd2645;
	fma.rn.f64 	%fd2647, %fd2645, %fd2646, %fd2646;
	fma.rn.f64 	%fd2648, %fd2646, %fd2647, %fd2647;
	fma.rn.f64 	%fd2649, %fd2647, %fd2648, %fd2648;
	fma.rn.f64 	%fd2650, %fd2648, %fd2649, %fd2649;
	fma.rn.f64 	%fd2651, %fd2649, %fd2650, %fd2650;
	fma.rn.f64 	%fd2652, %fd2650, %fd2651, %fd2651;
	fma.rn.f64 	%fd2653, %fd2651, %fd2652, %fd2652;
	fma.rn.f64 	%fd2654, %fd2652, %fd2653, %fd2653;
	fma.rn.f64 	%fd2655, %fd2653, %fd2654, %fd2654;
	fma.rn.f64 	%fd2656, %fd2654, %fd2655, %fd2655;
	fma.rn.f64 	%fd2657, %fd2655, %fd2656, %fd2656;
	fma.rn.f64 	%fd2658, %fd2656, %fd2657, %fd2657;
	fma.rn.f64 	%fd2659, %fd2657, %fd2658, %fd2658;
	fma.rn.f64 	%fd2660, %fd2658, %fd2659, %fd2659;
	fma.rn.f64 	%fd2661, %fd2659, %fd2660, %fd2660;
	fma.rn.f64 	%fd2662, %fd2660, %fd2661, %fd2661;
	fma.rn.f64 	%fd2663, %fd2661, %fd2662, %fd2662;
	fma.rn.f64 	%fd2664, %fd2662, %fd2663, %fd2663;
	fma.rn.f64 	%fd2665, %fd2663, %fd2664, %fd2664;
	fma.rn.f64 	%fd2666, %fd2664, %fd2665, %fd2665;
	fma.rn.f64 	%fd2667, %fd2665, %fd2666, %fd2666;
	fma.rn.f64 	%fd2668, %fd2666, %fd2667, %fd2667;
	fma.rn.f64 	%fd2669, %fd2667, %fd2668, %fd2668;
	fma.rn.f64 	%fd2670, %fd2668, %fd2669, %fd2669;
	fma.rn.f64 	%fd2671, %fd2669, %fd2670, %fd2670;
	fma.rn.f64 	%fd2672, %fd2670, %fd2671, %fd2671;
	fma.rn.f64 	%fd2673, %fd2671, %fd2672, %fd2672;
	fma.rn.f64 	%fd2674, %fd2672, %fd2673, %fd2673;
	fma.rn.f64 	%fd2675, %fd2673, %fd2674, %fd2674;
	fma.rn.f64 	%fd2676, %fd2674, %fd2675, %fd2675;
	fma.rn.f64 	%fd2677, %fd2675, %fd2676, %fd2676;
	fma.rn.f64 	%fd2678, %fd2676, %fd2677, %fd2677;
	fma.rn.f64 	%fd2679, %fd2677, %fd2678, %fd2678;
	fma.rn.f64 	%fd2680, %fd2678, %fd2679, %fd2679;
	fma.rn.f64 	%fd2681, %fd2679, %fd2680, %fd2680;
	fma.rn.f64 	%fd2682, %fd2680, %fd2681, %fd2681;
	fma.rn.f64 	%fd2683, %fd2681, %fd2682, %fd2682;
	fma.rn.f64 	%fd2684, %fd2682, %fd2683, %fd2683;
	fma.rn.f64 	%fd2685, %fd2683, %fd2684, %fd2684;
	fma.rn.f64 	%fd2686, %fd2684, %fd2685, %fd2685;
	fma.rn.f64 	%fd2687, %fd2685, %fd2686, %fd2686;
	fma.rn.f64 	%fd2688, %fd2686, %fd2687, %fd2687;
	fma.rn.f64 	%fd2689, %fd2687, %fd2688, %fd2688;
	fma.rn.f64 	%fd2690, %fd2688, %fd2689, %fd2689;
	fma.rn.f64 	%fd2691, %fd2689, %fd2690, %fd2690;
	fma.rn.f64 	%fd2692, %fd2690, %fd2691, %fd2691;
	fma.rn.f64 	%fd2693, %fd2691, %fd2692, %fd2692;
	fma.rn.f64 	%fd2694, %fd2692, %fd2693, %fd2693;
	fma.rn.f64 	%fd2695, %fd2693, %fd2694, %fd2694;
	fma.rn.f64 	%fd2696, %fd2694, %fd2695, %fd2695;
	fma.rn.f64 	%fd2697, %fd2695, %fd2696, %fd2696;
	fma.rn.f64 	%fd2698, %fd2696, %fd2697, %fd2697;
	fma.rn.f64 	%fd2699, %fd2697, %fd2698, %fd2698;
	fma.rn.f64 	%fd2700, %fd2698, %fd2699, %fd2699;
	fma.rn.f64 	%fd2701, %fd2699, %fd2700, %fd2700;
	fma.rn.f64 	%fd2702, %fd2700, %fd2701, %fd2701;
	fma.rn.f64 	%fd2703, %fd2701, %fd2702, %fd2702;
	fma.rn.f64 	%fd2704, %fd2702, %fd2703, %fd2703;
	fma.rn.f64 	%fd2705, %fd2703, %fd2704, %fd2704;
	fma.rn.f64 	%fd2706, %fd2704, %fd2705, %fd2705;
	fma.rn.f64 	%fd2707, %fd2705, %fd2706, %fd2706;
	fma.rn.f64 	%fd2708, %fd2706, %fd2707, %fd2707;
	fma.rn.f64 	%fd2709, %fd2707, %fd2708, %fd2708;
	fma.rn.f64 	%fd2710, %fd2708, %fd2709, %fd2709;
	fma.rn.f64 	%fd2711, %fd2709, %fd2710, %fd2710;
	fma.rn.f64 	%fd2712, %fd2710, %fd2711, %fd2711;
	fma.rn.f64 	%fd2713, %fd2711, %fd2712, %fd2712;
	fma.rn.f64 	%fd2714, %fd2712, %fd2713, %fd2713;
	fma.rn.f64 	%fd2715, %fd2713, %fd2714, %fd2714;
	fma.rn.f64 	%fd2716, %fd2714, %fd2715, %fd2715;
	fma.rn.f64 	%fd2717, %fd2715, %fd2716, %fd2716;
	fma.rn.f64 	%fd2718, %fd2716, %fd2717, %fd2717;
	fma.rn.f64 	%fd2719, %fd2717, %fd2718, %fd2718;
	fma.rn.f64 	%fd2720, %fd2718, %fd2719, %fd2719;
	fma.rn.f64 	%fd2721, %fd2719, %fd2720, %fd2720;
	fma.rn.f64 	%fd2722, %fd2720, %fd2721, %fd2721;
	fma.rn.f64 	%fd2723, %fd2721, %fd2722, %fd2722;
	fma.rn.f64 	%fd2724, %fd2722, %fd2723, %fd2723;
	fma.rn.f64 	%fd2725, %fd2723, %fd2724, %fd2724;
	fma.rn.f64 	%fd2726, %fd2724, %fd2725, %fd2725;
	fma.rn.f64 	%fd2727, %fd2725, %fd2726, %fd2726;
	fma.rn.f64 	%fd2728, %fd2726, %fd2727, %fd2727;
	fma.rn.f64 	%fd2729, %fd2727, %fd2728, %fd2728;
	fma.rn.f64 	%fd2730, %fd2728, %fd2729, %fd2729;
	fma.rn.f64 	%fd2731, %fd2729, %fd2730, %fd2730;
	fma.rn.f64 	%fd2732, %fd2730, %fd2731, %fd2731;
	fma.rn.f64 	%fd2733, %fd2731, %fd2732, %fd2732;
	fma.rn.f64 	%fd2734, %fd2732, %fd2733, %fd2733;
	fma.rn.f64 	%fd2735, %fd2733, %fd2734, %fd2734;
	fma.rn.f64 	%fd2736, %fd2734, %fd2735, %fd2735;
	fma.rn.f64 	%fd2737, %fd2735, %fd2736, %fd2736;
	fma.rn.f64 	%fd2738, %fd2736, %fd2737, %fd2737;
	fma.rn.f64 	%fd2739, %fd2737, %fd2738, %fd2738;
	fma.rn.f64 	%fd2740, %fd2738, %fd2739, %fd2739;
	fma.rn.f64 	%fd2741, %fd2739, %fd2740, %fd2740;
	fma.rn.f64 	%fd2742, %fd2740, %fd2741, %fd2741;
	fma.rn.f64 	%fd2743, %fd2741, %fd2742, %fd2742;
	fma.rn.f64 	%fd2744, %fd2742, %fd2743, %fd2743;
	fma.rn.f64 	%fd2745, %fd2743, %fd2744, %fd2744;
	fma.rn.f64 	%fd2746, %fd2744, %fd2745, %fd2745;
	fma.rn.f64 	%fd2747, %fd2745, %fd2746, %fd2746;
	fma.rn.f64 	%fd2748, %fd2746, %fd2747, %fd2747;
	fma.rn.f64 	%fd2749, %fd2747, %fd2748, %fd2748;
	fma.rn.f64 	%fd2750, %fd2748, %fd2749, %fd2749;
	fma.rn.f64 	%fd2751, %fd2749, %fd2750, %fd2750;
	fma.rn.f64 	%fd2752, %fd2750, %fd2751, %fd2751;
	fma.rn.f64 	%fd2753, %fd2751, %fd2752, %fd2752;
	fma.rn.f64 	%fd2754, %fd2752, %fd2753, %fd2753;
	fma.rn.f64 	%fd2755, %fd2753, %fd2754, %fd2754;
	fma.rn.f64 	%fd2756, %fd2754, %fd2755, %fd2755;
	fma.rn.f64 	%fd2757, %fd2755, %fd2756, %fd2756;
	fma.rn.f64 	%fd2758, %fd2756, %fd2757, %fd2757;
	fma.rn.f64 	%fd2759, %fd2757, %fd2758, %fd2758;
	fma.rn.f64 	%fd2760, %fd2758, %fd2759, %fd2759;
	fma.rn.f64 	%fd2761, %fd2759, %fd2760, %fd2760;
	fma.rn.f64 	%fd2762, %fd2760, %fd2761, %fd2761;
	fma.rn.f64 	%fd2763, %fd2761, %fd2762, %fd2762;
	fma.rn.f64 	%fd2764, %fd2762, %fd2763, %fd2763;
	fma.rn.f64 	%fd2765, %fd2763, %fd2764, %fd2764;
	fma.rn.f64 	%fd2766, %fd2764, %fd2765, %fd2765;
	fma.rn.f64 	%fd2767, %fd2765, %fd2766, %fd2766;
	fma.rn.f64 	%fd2768, %fd2766, %fd2767, %fd2767;
	fma.rn.f64 	%fd2769, %fd2767, %fd2768, %fd2768;
	fma.rn.f64 	%fd2770, %fd2768, %fd2769, %fd2769;
	fma.rn.f64 	%fd2771, %fd2769, %fd2770, %fd2770;
	fma.rn.f64 	%fd2772, %fd2770, %fd2771, %fd2771;
	fma.rn.f64 	%fd2773, %fd2771, %fd2772, %fd2772;
	fma.rn.f64 	%fd2774, %fd2772, %fd2773, %fd2773;
	fma.rn.f64 	%fd2775, %fd2773, %fd2774, %fd2774;
	fma.rn.f64 	%fd2776, %fd2774, %fd2775, %fd2775;
	fma.rn.f64 	%fd2777, %fd2775, %fd2776, %fd2776;
	fma.rn.f64 	%fd2778, %fd2776, %fd2777, %fd2777;
	fma.rn.f64 	%fd2779, %fd2777, %fd2778, %fd2778;
	fma.rn.f64 	%fd2780, %fd2778, %fd2779, %fd2779;
	fma.rn.f64 	%fd2781, %fd2779, %fd2780, %fd2780;
	fma.rn.f64 	%fd2782, %fd2780, %fd2781, %fd2781;
	fma.rn.f64 	%fd2783, %fd2781, %fd2782, %fd2782;
	fma.rn.f64 	%fd2784, %fd2782, %fd2783, %fd2783;
	fma.rn.f64 	%fd2785, %fd2783, %fd2784, %fd2784;
	fma.rn.f64 	%fd2786, %fd2784, %fd2785, %fd2785;
	fma.rn.f64 	%fd2787, %fd2785, %fd2786, %fd2786;
	fma.rn.f64 	%fd2788, %fd2786, %fd2787, %fd2787;
	fma.rn.f64 	%fd2789, %fd2787, %fd2788, %fd2788;
	fma.rn.f64 	%fd2790, %fd2788, %fd2789, %fd2789;
	fma.rn.f64 	%fd2791, %fd2789, %fd2790, %fd2790;
	fma.rn.f64 	%fd2792, %fd2790, %fd2791, %fd2791;
	fma.rn.f64 	%fd2793, %fd2791, %fd2792, %fd2792;
	fma.rn.f64 	%fd2794, %fd2792, %fd2793, %fd2793;
	fma.rn.f64 	%fd2795, %fd2793, %fd2794, %fd2794;
	fma.rn.f64 	%fd2796, %fd2794, %fd2795, %fd2795;
	fma.rn.f64 	%fd2797, %fd2795, %fd2796, %fd2796;
	fma.rn.f64 	%fd2798, %fd2796, %fd2797, %fd2797;
	fma.rn.f64 	%fd2799, %fd2797, %fd2798, %fd2798;
	fma.rn.f64 	%fd2800, %fd2798, %fd2799, %fd2799;
	fma.rn.f64 	%fd2801, %fd2799, %fd2800, %fd2800;
	fma.rn.f64 	%fd2802, %fd2800, %fd2801, %fd2801;
	fma.rn.f64 	%fd2803, %fd2801, %fd2802, %fd2802;
	fma.rn.f64 	%fd2804, %fd2802, %fd2803, %fd2803;
	fma.rn.f64 	%fd2805, %fd2803, %fd2804, %fd2804;
	fma.rn.f64 	%fd2806, %fd2804, %fd2805, %fd2805;
	fma.rn.f64 	%fd2807, %fd2805, %fd2806, %fd2806;
	fma.rn.f64 	%fd2808, %fd2806, %fd2807, %fd2807;
	fma.rn.f64 	%fd2809, %fd2807, %fd2808, %fd2808;
	fma.rn.f64 	%fd2810, %fd2808, %fd2809, %fd2809;
	fma.rn.f64 	%fd2811, %fd2809, %fd2810, %fd2810;
	fma.rn.f64 	%fd2812, %fd2810, %fd2811, %fd2811;
	fma.rn.f64 	%fd2813, %fd2811, %fd2812, %fd2812;
	fma.rn.f64 	%fd2814, %fd2812, %fd2813, %fd2813;
	fma.rn.f64 	%fd2815, %fd2813, %fd2814, %fd2814;
	fma.rn.f64 	%fd2816, %fd2814, %fd2815, %fd2815;
	fma.rn.f64 	%fd2817, %fd2815, %fd2816, %fd2816;
	fma.rn.f64 	%fd2818, %fd2816, %fd2817, %fd2817;
	fma.rn.f64 	%fd2819, %fd2817, %fd2818, %fd2818;
	fma.rn.f64 	%fd2820, %fd2818, %fd2819, %fd2819;
	fma.rn.f64 	%fd2821, %fd2819, %fd2820, %fd2820;
	fma.rn.f64 	%fd2822, %fd2820, %fd2821, %fd2821;
	fma.rn.f64 	%fd2823, %fd2821, %fd2822, %fd2822;
	fma.rn.f64 	%fd2824, %fd2822, %fd2823, %fd2823;
	fma.rn.f64 	%fd2825, %fd2823, %fd2824, %fd2824;
	fma.rn.f64 	%fd2826, %fd2824, %fd2825, %fd2825;
	fma.rn.f64 	%fd2827, %fd2825, %fd2826, %fd2826;
	fma.rn.f64 	%fd2828, %fd2826, %fd2827, %fd2827;
	fma.rn.f64 	%fd2829, %fd2827, %fd2828, %fd2828;
	fma.rn.f64 	%fd2830, %fd2828, %fd2829, %fd2829;
	fma.rn.f64 	%fd2831, %fd2829, %fd2830, %fd2830;
	fma.rn.f64 	%fd2832, %fd2830, %fd2831, %fd2831;
	fma.rn.f64 	%fd2833, %fd2831, %fd2832, %fd2832;
	fma.rn.f64 	%fd2834, %fd2832, %fd2833, %fd2833;
	fma.rn.f64 	%fd2835, %fd2833, %fd2834, %fd2834;
	fma.rn.f64 	%fd2836, %fd2834, %fd2835, %fd2835;
	fma.rn.f64 	%fd2837, %fd2835, %fd2836, %fd2836;
	fma.rn.f64 	%fd2838, %fd2836, %fd2837, %fd2837;
	fma.rn.f64 	%fd2839, %fd2837, %fd2838, %fd2838;
	fma.rn.f64 	%fd2840, %fd2838, %fd2839, %fd2839;
	fma.rn.f64 	%fd2841, %fd2839, %fd2840, %fd2840;
	fma.rn.f64 	%fd2842, %fd2840, %fd2841, %fd2841;
	fma.rn.f64 	%fd2843, %fd2841, %fd2842, %fd2842;
	fma.rn.f64 	%fd2844, %fd2842, %fd2843, %fd2843;
	fma.rn.f64 	%fd2845, %fd2843, %fd2844, %fd2844;
	fma.rn.f64 	%fd2846, %fd2844, %fd2845, %fd2845;
	fma.rn.f64 	%fd2847, %fd2845, %fd2846, %fd2846;
	fma.rn.f64 	%fd2848, %fd2846, %fd2847, %fd2847;
	fma.rn.f64 	%fd2849, %fd2847, %fd2848, %fd2848;
	fma.rn.f64 	%fd2850, %fd2848, %fd2849, %fd2849;
	fma.rn.f64 	%fd2851, %fd2849, %fd2850, %fd2850;
	fma.rn.f64 	%fd2852, %fd2850, %fd2851, %fd2851;
	fma.rn.f64 	%fd2853, %fd2851, %fd2852, %fd2852;
	fma.rn.f64 	%fd2854, %fd2852, %fd2853, %fd2853;
	fma.rn.f64 	%fd2855, %fd2853, %fd2854, %fd2854;
	fma.rn.f64 	%fd2856, %fd2854, %fd2855, %fd2855;
	fma.rn.f64 	%fd2857, %fd2855, %fd2856, %fd2856;
	fma.rn.f64 	%fd2858, %fd2856, %fd2857, %fd2857;
	fma.rn.f64 	%fd2859, %fd2857, %fd2858, %fd2858;
	fma.rn.f64 	%fd2860, %fd2858, %fd2859, %fd2859;
	fma.rn.f64 	%fd2861, %fd2859, %fd2860, %fd2860;
	fma.rn.f64 	%fd2862, %fd2860, %fd2861, %fd2861;
	fma.rn.f64 	%fd2863, %fd2861, %fd2862, %fd2862;
	fma.rn.f64 	%fd2864, %fd2862, %fd2863, %fd2863;
	fma.rn.f64 	%fd2865, %fd2863, %fd2864, %fd2864;
	fma.rn.f64 	%fd2866, %fd2864, %fd2865, %fd2865;
	fma.rn.f64 	%fd2867, %fd2865, %fd2866, %fd2866;
	fma.rn.f64 	%fd2868, %fd2866, %fd2867, %fd2867;
	fma.rn.f64 	%fd2869, %fd2867, %fd2868, %fd2868;
	fma.rn.f64 	%fd2870, %fd2868, %fd2869, %fd2869;
	fma.rn.f64 	%fd2871, %fd2869, %fd2870, %fd2870;
	fma.rn.f64 	%fd2872, %fd2870, %fd2871, %fd2871;
	fma.rn.f64 	%fd2873, %fd2871, %fd2872, %fd2872;
	fma.rn.f64 	%fd2874, %fd2872, %fd2873, %fd2873;
	fma.rn.f64 	%fd2875, %fd2873, %fd2874, %fd2874;
	fma.rn.f64 	%fd2876, %fd2874, %fd2875, %fd2875;
	fma.rn.f64 	%fd2877, %fd2875, %fd2876, %fd2876;
	fma.rn.f64 	%fd2878, %fd2876, %fd2877, %fd2877;
	fma.rn.f64 	%fd2879, %fd2877, %fd2878, %fd2878;
	fma.rn.f64 	%fd2880, %fd2878, %fd2879, %fd2879;
	fma.rn.f64 	%fd2881, %fd2879, %fd2880, %fd2880;
	fma.rn.f64 	%fd2882, %fd2880, %fd2881, %fd2881;
	fma.rn.f64 	%fd2883, %fd2881, %fd2882, %fd2882;
	fma.rn.f64 	%fd2884, %fd2882, %fd2883, %fd2883;
	fma.rn.f64 	%fd2885, %fd2883, %fd2884, %fd2884;
	fma.rn.f64 	%fd2886, %fd2884, %fd2885, %fd2885;
	fma.rn.f64 	%fd2887, %fd2885, %fd2886, %fd2886;
	fma.rn.f64 	%fd2888, %fd2886, %fd2887, %fd2887;
	fma.rn.f64 	%fd2889, %fd2887, %fd2888, %fd2888;
	fma.rn.f64 	%fd2890, %fd2888, %fd2889, %fd2889;
	fma.rn.f64 	%fd2891, %fd2889, %fd2890, %fd2890;
	fma.rn.f64 	%fd2892, %fd2890, %fd2891, %fd2891;
	fma.rn.f64 	%fd2893, %fd2891, %fd2892, %fd2892;
	fma.rn.f64 	%fd2894, %fd2892, %fd2893, %fd2893;
	fma.rn.f64 	%fd2895, %fd2893, %fd2894, %fd2894;
	fma.rn.f64 	%fd2896, %fd2894, %fd2895, %fd2895;
	fma.rn.f64 	%fd2897, %fd2895, %fd2896, %fd2896;
	fma.rn.f64 	%fd2898, %fd2896, %fd2897, %fd2897;
	fma.rn.f64 	%fd2899, %fd2897, %fd2898, %fd2898;
	fma.rn.f64 	%fd2900, %fd2898, %fd2899, %fd2899;
	fma.rn.f64 	%fd2901, %fd2899, %fd2900, %fd2900;
	fma.rn.f64 	%fd2902, %fd2900, %fd2901, %fd2901;
	fma.rn.f64 	%fd2903, %fd2901, %fd2902, %fd2902;
	fma.rn.f64 	%fd2904, %fd2902, %fd2903, %fd2903;
	fma.rn.f64 	%fd2905, %fd2903, %fd2904, %fd2904;
	fma.rn.f64 	%fd2906, %fd2904, %fd2905, %fd2905;
	fma.rn.f64 	%fd2907, %fd2905, %fd2906, %fd2906;
	fma.rn.f64 	%fd2908, %fd2906, %fd2907, %fd2907;
	fma.rn.f64 	%fd2909, %fd2907, %fd2908, %fd2908;
	fma.rn.f64 	%fd2910, %fd2908, %fd2909, %fd2909;
	fma.rn.f64 	%fd2911, %fd2909, %fd2910, %fd2910;
	fma.rn.f64 	%fd2912, %fd2910, %fd2911, %fd2911;
	fma.rn.f64 	%fd2913, %fd2911, %fd2912, %fd2912;
	fma.rn.f64 	%fd2914, %fd2912, %fd2913, %fd2913;
	fma.rn.f64 	%fd2915, %fd2913, %fd2914, %fd2914;
	fma.rn.f64 	%fd2916, %fd2914, %fd2915, %fd2915;
	fma.rn.f64 	%fd2917, %fd2915, %fd2916, %fd2916;
	fma.rn.f64 	%fd2918, %fd2916, %fd2917, %fd2917;
	fma.rn.f64 	%fd2919, %fd2917, %fd2918, %fd2918;
	fma.rn.f64 	%fd2920, %fd2918, %fd2919, %fd2919;
	fma.rn.f64 	%fd2921, %fd2919, %fd2920, %fd2920;
	fma.rn.f64 	%fd2922, %fd2920, %fd2921, %fd2921;
	fma.rn.f64 	%fd2923, %fd2921, %fd2922, %fd2922;
	fma.rn.f64 	%fd2924, %fd2922, %fd2923, %fd2923;
	fma.rn.f64 	%fd2925, %fd2923, %fd2924, %fd2924;
	fma.rn.f64 	%fd2926, %fd2924, %fd2925, %fd2925;
	fma.rn.f64 	%fd2927, %fd2925, %fd2926, %fd2926;
	fma.rn.f64 	%fd2928, %fd2926, %fd2927, %fd2927;
	fma.rn.f64 	%fd2929, %fd2927, %fd2928, %fd2928;
	fma.rn.f64 	%fd2930, %fd2928, %fd2929, %fd2929;
	fma.rn.f64 	%fd2931, %fd2929, %fd2930, %fd2930;
	fma.rn.f64 	%fd2932, %fd2930, %fd2931, %fd2931;
	fma.rn.f64 	%fd2933, %fd2931, %fd2932, %fd2932;
	fma.rn.f64 	%fd2934, %fd2932, %fd2933, %fd2933;
	fma.rn.f64 	%fd2935, %fd2933, %fd2934, %fd2934;
	fma.rn.f64 	%fd2936, %fd2934, %fd2935, %fd2935;
	fma.rn.f64 	%fd2937, %fd2935, %fd2936, %fd2936;
	fma.rn.f64 	%fd2938, %fd2936, %fd2937, %fd2937;
	fma.rn.f64 	%fd2939, %fd2937, %fd2938, %fd2938;
	fma.rn.f64 	%fd2940, %fd2938, %fd2939, %fd2939;
	fma.rn.f64 	%fd2941, %fd2939, %fd2940, %fd2940;
	fma.rn.f64 	%fd2942, %fd2940, %fd2941, %fd2941;
	fma.rn.f64 	%fd2943, %fd2941, %fd2942, %fd2942;
	fma.rn.f64 	%fd2944, %fd2942, %fd2943, %fd2943;
	fma.rn.f64 	%fd2945, %fd2943, %fd2944, %fd2944;
	fma.rn.f64 	%fd2946, %fd2944, %fd2945, %fd2945;
	fma.rn.f64 	%fd2947, %fd2945, %fd2946, %fd2946;
	fma.rn.f64 	%fd2948, %fd2946, %fd2947, %fd2947;
	fma.rn.f64 	%fd2949, %fd2947, %fd2948, %fd2948;
	fma.rn.f64 	%fd2950, %fd2948, %fd2949, %fd2949;
	fma.rn.f64 	%fd2951, %fd2949, %fd2950, %fd2950;
	fma.rn.f64 	%fd2952, %fd2950, %fd2951, %fd2951;
	fma.rn.f64 	%fd2953, %fd2951, %fd2952, %fd2952;
	fma.rn.f64 	%fd2954, %fd2952, %fd2953, %fd2953;
	fma.rn.f64 	%fd2955, %fd2953, %fd2954, %fd2954;
	fma.rn.f64 	%fd2956, %fd2954, %fd2955, %fd2955;
	fma.rn.f64 	%fd2957, %fd2955, %fd2956, %fd2956;
	fma.rn.f64 	%fd2958, %fd2956, %fd2957, %fd2957;
	fma.rn.f64 	%fd2959, %fd2957, %fd2958, %fd2958;
	fma.rn.f64 	%fd2960, %fd2958, %fd2959, %fd2959;
	fma.rn.f64 	%fd2961, %fd2959, %fd2960, %fd2960;
	fma.rn.f64 	%fd2962, %fd2960, %fd2961, %fd2961;
	fma.rn.f64 	%fd2963, %fd2961, %fd2962, %fd2962;
	fma.rn.f64 	%fd2964, %fd2962, %fd2963, %fd2963;
	fma.rn.f64 	%fd2965, %fd2963, %fd2964, %fd2964;
	fma.rn.f64 	%fd2966, %fd2964, %fd2965, %fd2965;
	fma.rn.f64 	%fd2967, %fd2965, %fd2966, %fd2966;
	fma.rn.f64 	%fd2968, %fd2966, %fd2967, %fd2967;
	fma.rn.f64 	%fd2969, %fd2967, %fd2968, %fd2968;
	fma.rn.f64 	%fd2970, %fd2968, %fd2969, %fd2969;
	fma.rn.f64 	%fd2971, %fd2969, %fd2970, %fd2970;
	fma.rn.f64 	%fd2972, %fd2970, %fd2971, %fd2971;
	fma.rn.f64 	%fd2973, %fd2971, %fd2972, %fd2972;
	fma.rn.f64 	%fd2974, %fd2972, %fd2973, %fd2973;
	fma.rn.f64 	%fd2975, %fd2973, %fd2974, %fd2974;
	fma.rn.f64 	%fd2976, %fd2974, %fd2975, %fd2975;
	fma.rn.f64 	%fd2977, %fd2975, %fd2976, %fd2976;
	fma.rn.f64 	%fd2978, %fd2976, %fd2977, %fd2977;
	fma.rn.f64 	%fd2979, %fd2977, %fd2978, %fd2978;
	fma.rn.f64 	%fd2980, %fd2978, %fd2979, %fd2979;
	fma.rn.f64 	%fd2981, %fd2979, %fd2980, %fd2980;
	fma.rn.f64 	%fd2982, %fd2980, %fd2981, %fd2981;
	fma.rn.f64 	%fd2983, %fd2981, %fd2982, %fd2982;
	fma.rn.f64 	%fd2984, %fd2982, %fd2983, %fd2983;
	fma.rn.f64 	%fd2985, %fd2983, %fd2984, %fd2984;
	fma.rn.f64 	%fd2986, %fd2984, %fd2985, %fd2985;
	fma.rn.f64 	%fd2987, %fd2985, %fd2986, %fd2986;
	fma.rn.f64 	%fd2988, %fd2986, %fd2987, %fd2987;
	fma.rn.f64 	%fd2989, %fd2987, %fd2988, %fd2988;
	fma.rn.f64 	%fd2990, %fd2988, %fd2989, %fd2989;
	fma.rn.f64 	%fd2991, %fd2989, %fd2990, %fd2990;
	fma.rn.f64 	%fd2992, %fd2990, %fd2991, %fd2991;
	fma.rn.f64 	%fd2993, %fd2991, %fd2992, %fd2992;
	fma.rn.f64 	%fd2994, %fd2992, %fd2993, %fd2993;
	fma.rn.f64 	%fd2995, %fd2993, %fd2994, %fd2994;
	fma.rn.f64 	%fd2996, %fd2994, %fd2995, %fd2995;
	fma.rn.f64 	%fd2997, %fd2995, %fd2996, %fd2996;
	fma.rn.f64 	%fd2998, %fd2996, %fd2997, %fd2997;
	fma.rn.f64 	%fd2999, %fd2997, %fd2998, %fd2998;
	fma.rn.f64 	%fd3000, %fd2998, %fd2999, %fd2999;
	fma.rn.f64 	%fd3001, %fd2999, %fd3000, %fd3000;
	fma.rn.f64 	%fd3002, %fd3000, %fd3001, %fd3001;
	fma.rn.f64 	%fd3003, %fd3001, %fd3002, %fd3002;
	fma.rn.f64 	%fd3004, %fd3002, %fd3003, %fd3003;
	fma.rn.f64 	%fd3005, %fd3003, %fd3004, %fd3004;
	fma.rn.f64 	%fd3006, %fd3004, %fd3005, %fd3005;
	fma.rn.f64 	%fd3007, %fd3005, %fd3006, %fd3006;
	fma.rn.f64 	%fd3008, %fd3006, %fd3007, %fd3007;
	fma.rn.f64 	%fd3009, %fd3007, %fd3008, %fd3008;
	fma.rn.f64 	%fd3010, %fd3008, %fd3009, %fd3009;
	fma.rn.f64 	%fd3011, %fd3009, %fd3010, %fd3010;
	fma.rn.f64 	%fd3012, %fd3010, %fd3011, %fd3011;
	fma.rn.f64 	%fd3013, %fd3011, %fd3012, %fd3012;
	fma.rn.f64 	%fd3014, %fd3012, %fd3013, %fd3013;
	fma.rn.f64 	%fd3015, %fd3013, %fd3014, %fd3014;
	fma.rn.f64 	%fd3016, %fd3014, %fd3015, %fd3015;
	fma.rn.f64 	%fd3017, %fd3015, %fd3016, %fd3016;
	fma.rn.f64 	%fd3018, %fd3016, %fd3017, %fd3017;
	fma.rn.f64 	%fd3019, %fd3017, %fd3018, %fd3018;
	fma.rn.f64 	%fd3020, %fd3018, %fd3019, %fd3019;
	fma.rn.f64 	%fd3021, %fd3019, %fd3020, %fd3020;
	fma.rn.f64 	%fd3022, %fd3020, %fd3021, %fd3021;
	fma.rn.f64 	%fd3023, %fd3021, %fd3022, %fd3022;
	fma.rn.f64 	%fd3024, %fd3022, %fd3023, %fd3023;
	fma.rn.f64 	%fd3025, %fd3023, %fd3024, %fd3024;
	fma.rn.f64 	%fd3026, %fd3024, %fd3025, %fd3025;
	fma.rn.f64 	%fd3027, %fd3025, %fd3026, %fd3026;
	fma.rn.f64 	%fd3028, %fd3026, %fd3027, %fd3027;
	fma.rn.f64 	%fd3029, %fd3027, %fd3028, %fd3028;
	fma.rn.f64 	%fd3030, %fd3028, %fd3029, %fd3029;
	fma.rn.f64 	%fd3031, %fd3029, %fd3030, %fd3030;
	fma.rn.f64 	%fd3032, %fd3030, %fd3031, %fd3031;
	fma.rn.f64 	%fd3033, %fd3031, %fd3032, %fd3032;
	fma.rn.f64 	%fd3034, %fd3032, %fd3033, %fd3033;
	fma.rn.f64 	%fd3035, %fd3033, %fd3034, %fd3034;
	fma.rn.f64 	%fd3036, %fd3034, %fd3035, %fd3035;
	fma.rn.f64 	%fd3037, %fd3035, %fd3036, %fd3036;
	fma.rn.f64 	%fd3038, %fd3036, %fd3037, %fd3037;
	fma.rn.f64 	%fd3039, %fd3037, %fd3038, %fd3038;
	fma.rn.f64 	%fd3040, %fd3038, %fd3039, %fd3039;
	fma.rn.f64 	%fd3041, %fd3039, %fd3040, %fd3040;
	fma.rn.f64 	%fd3042, %fd3040, %fd3041, %fd3041;
	fma.rn.f64 	%fd3043, %fd3041, %fd3042, %fd3042;
	fma.rn.f64 	%fd3044, %fd3042, %fd3043, %fd3043;
	fma.rn.f64 	%fd3045, %fd3043, %fd3044, %fd3044;
	fma.rn.f64 	%fd3046, %fd3044, %fd3045, %fd3045;
	fma.rn.f64 	%fd3047, %fd3045, %fd3046, %fd3046;
	fma.rn.f64 	%fd3048, %fd3046, %fd3047, %fd3047;
	fma.rn.f64 	%fd3049, %fd3047, %fd3048, %fd3048;
	fma.rn.f64 	%fd3050, %fd3048, %fd3049, %fd3049;
	fma.rn.f64 	%fd3051, %fd3049, %fd3050, %fd3050;
	fma.rn.f64 	%fd3052, %fd3050, %fd3051, %fd3051;
	fma.rn.f64 	%fd3053, %fd3051, %fd3052, %fd3052;
	fma.rn.f64 	%fd3054, %fd3052, %fd3053, %fd3053;
	fma.rn.f64 	%fd3055, %fd3053, %fd3054, %fd3054;
	fma.rn.f64 	%fd3056, %fd3054, %fd3055, %fd3055;
	fma.rn.f64 	%fd3057, %fd3055, %fd3056, %fd3056;
	fma.rn.f64 	%fd3058, %fd3056, %fd3057, %fd3057;
	fma.rn.f64 	%fd3059, %fd3057, %fd3058, %fd3058;
	fma.rn.f64 	%fd3060, %fd3058, %fd3059, %fd3059;
	fma.rn.f64 	%fd3061, %fd3059, %fd3060, %fd3060;
	fma.rn.f64 	%fd3062, %fd3060, %fd3061, %fd3061;
	fma.rn.f64 	%fd3063, %fd3061, %fd3062, %fd3062;
	fma.rn.f64 	%fd3064, %fd3062, %fd3063, %fd3063;
	fma.rn.f64 	%fd3065, %fd3063, %fd3064, %fd3064;
	fma.rn.f64 	%fd3066, %fd3064, %fd3065, %fd3065;
	fma.rn.f64 	%fd3067, %fd3065, %fd3066, %fd3066;
	fma.rn.f64 	%fd3068, %fd3066, %fd3067, %fd3067;
	fma.rn.f64 	%fd3069, %fd3067, %fd3068, %fd3068;
	fma.rn.f64 	%fd3070, %fd3068, %fd3069, %fd3069;
	fma.rn.f64 	%fd3071, %fd3069, %fd3070, %fd3070;
	fma.rn.f64 	%fd3072, %fd3070, %fd3071, %fd3071;
	fma.rn.f64 	%fd3073, %fd3071, %fd3072, %fd3072;
	fma.rn.f64 	%fd3074, %fd3072, %fd3073, %fd3073;
	fma.rn.f64 	%fd3075, %fd3073, %fd3074, %fd3074;
	fma.rn.f64 	%fd3076, %fd3074, %fd3075, %fd3075;
	fma.rn.f64 	%fd3077, %fd3075, %fd3076, %fd3076;
	fma.rn.f64 	%fd3078, %fd3076, %fd3077, %fd3077;
	fma.rn.f64 	%fd3079, %fd3077, %fd3078, %fd3078;
	fma.rn.f64 	%fd3080, %fd3078, %fd3079, %fd3079;
	fma.rn.f64 	%fd3081, %fd3079, %fd3080, %fd3080;
	fma.rn.f64 	%fd3082, %fd3080, %fd3081, %fd3081;
	fma.rn.f64 	%fd3083, %fd3081, %fd3082, %fd3082;
	fma.rn.f64 	%fd3084, %fd3082, %fd3083, %fd3083;
	fma.rn.f64 	%fd3085, %fd3083, %fd3084, %fd3084;
	fma.rn.f64 	%fd3086, %fd3084, %fd3085, %fd3085;
	fma.rn.f64 	%fd3087, %fd3085, %fd3086, %fd3086;
	fma.rn.f64 	%fd3088, %fd3086, %fd3087, %fd3087;
	fma.rn.f64 	%fd3089, %fd3087, %fd3088, %fd3088;
	fma.rn.f64 	%fd3090, %fd3088, %fd3089, %fd3089;
	fma.rn.f64 	%fd3091, %fd3089, %fd3090, %fd3090;
	fma.rn.f64 	%fd3092, %fd3090, %fd3091, %fd3091;
	fma.rn.f64 	%fd3093, %fd3091, %fd3092, %fd3092;
	fma.rn.f64 	%fd3094, %fd3092, %fd3093, %fd3093;
	fma.rn.f64 	%fd3095, %fd3093, %fd3094, %fd3094;
	fma.rn.f64 	%fd3096, %fd3094, %fd3095, %fd3095;
	fma.rn.f64 	%fd3097, %fd3095, %fd3096, %fd3096;
	fma.rn.f64 	%fd3098, %fd3096, %fd3097, %fd3097;
	fma.rn.f64 	%fd3099, %fd3097, %fd3098, %fd3098;
	fma.rn.f64 	%fd3100, %fd3098, %fd3099, %fd3099;
	fma.rn.f64 	%fd3101, %fd3099, %fd3100, %fd3100;
	fma.rn.f64 	%fd3102, %fd3100, %fd3101, %fd3101;
	fma.rn.f64 	%fd3103, %fd3101, %fd3102, %fd3102;
	fma.rn.f64 	%fd3104, %fd3102, %fd3103, %fd3103;
	fma.rn.f64 	%fd3105, %fd3103, %fd3104, %fd3104;
	fma.rn.f64 	%fd3106, %fd3104, %fd3105, %fd3105;
	fma.rn.f64 	%fd3107, %fd3105, %fd3106, %fd3106;
	fma.rn.f64 	%fd3108, %fd3106, %fd3107, %fd3107;
	fma.rn.f64 	%fd3109, %fd3107, %fd3108, %fd3108;
	fma.rn.f64 	%fd3110, %fd3108, %fd3109, %fd3109;
	fma.rn.f64 	%fd3111, %fd3109, %fd3110, %fd3110;
	fma.rn.f64 	%fd3112, %fd3110, %fd3111, %fd3111;
	fma.rn.f64 	%fd3113, %fd3111, %fd3112, %fd3112;
	fma.rn.f64 	%fd3114, %fd3112, %fd3113, %fd3113;
	fma.rn.f64 	%fd3115, %fd3113, %fd3114, %fd3114;
	fma.rn.f64 	%fd3116, %fd3114, %fd3115, %fd3115;
	fma.rn.f64 	%fd3117, %fd3115, %fd3116, %fd3116;
	fma.rn.f64 	%fd3118, %fd3116, %fd3117, %fd3117;
	fma.rn.f64 	%fd3119, %fd3117, %fd3118, %fd3118;
	fma.rn.f64 	%fd3120, %fd3118, %fd3119, %fd3119;
	fma.rn.f64 	%fd3121, %fd3119, %fd3120, %fd3120;
	fma.rn.f64 	%fd3122, %fd3120, %fd3121, %fd3121;
	fma.rn.f64 	%fd3123, %fd3121, %fd3122, %fd3122;
	fma.rn.f64 	%fd3124, %fd3122, %fd3123, %fd3123;
	fma.rn.f64 	%fd3125, %fd3123, %fd3124, %fd3124;
	fma.rn.f64 	%fd3126, %fd3124, %fd3125, %fd3125;
	fma.rn.f64 	%fd3127, %fd3125, %fd3126, %fd3126;
	fma.rn.f64 	%fd3128, %fd3126, %fd3127, %fd3127;
	fma.rn.f64 	%fd3129, %fd3127, %fd3128, %fd3128;
	fma.rn.f64 	%fd3130, %fd3128, %fd3129, %fd3129;
	fma.rn.f64 	%fd3131, %fd3129, %fd3130, %fd3130;
	fma.rn.f64 	%fd3132, %fd3130, %fd3131, %fd3131;
	fma.rn.f64 	%fd3133, %fd3131, %fd3132, %fd3132;
	fma.rn.f64 	%fd3134, %fd3132, %fd3133, %fd3133;
	fma.rn.f64 	%fd3135, %fd3133, %fd3134, %fd3134;
	fma.rn.f64 	%fd3136, %fd3134, %fd3135, %fd3135;
	fma.rn.f64 	%fd3137, %fd3135, %fd3136, %fd3136;
	fma.rn.f64 	%fd3138, %fd3136, %fd3137, %fd3137;
	fma.rn.f64 	%fd3139, %fd3137, %fd3138, %fd3138;
	fma.rn.f64 	%fd3140, %fd3138, %fd3139, %fd3139;
	fma.rn.f64 	%fd3141, %fd3139, %fd3140, %fd3140;
	fma.rn.f64 	%fd3142, %fd3140, %fd3141, %fd3141;
	fma.rn.f64 	%fd3143, %fd3141, %fd3142, %fd3142;
	fma.rn.f64 	%fd3144, %fd3142, %fd3143, %fd3143;
	fma.rn.f64 	%fd3145, %fd3143, %fd3144, %fd3144;
	fma.rn.f64 	%fd3146, %fd3144, %fd3145, %fd3145;
	fma.rn.f64 	%fd3147, %fd3145, %fd3146, %fd3146;
	fma.rn.f64 	%fd3148, %fd3146, %fd3147, %fd3147;
	fma.rn.f64 	%fd3149, %fd3147, %fd3148, %fd3148;
	fma.rn.f64 	%fd3150, %fd3148, %fd3149, %fd3149;
	fma.rn.f64 	%fd3151, %fd3149, %fd3150, %fd3150;
	fma.rn.f64 	%fd3152, %fd3150, %fd3151, %fd3151;
	fma.rn.f64 	%fd3153, %fd3151, %fd3152, %fd3152;
	fma.rn.f64 	%fd3154, %fd3152, %fd3153, %fd3153;
	fma.rn.f64 	%fd3155, %fd3153, %fd3154, %fd3154;
	fma.rn.f64 	%fd3156, %fd3154, %fd3155, %fd3155;
	fma.rn.f64 	%fd3157, %fd3155, %fd3156, %fd3156;
	fma.rn.f64 	%fd3158, %fd3156, %fd3157, %fd3157;
	fma.rn.f64 	%fd3159, %fd3157, %fd3158, %fd3158;
	fma.rn.f64 	%fd3160, %fd3158, %fd3159, %fd3159;
	fma.rn.f64 	%fd3161, %fd3159, %fd3160, %fd3160;
	fma.rn.f64 	%fd3162, %fd3160, %fd3161, %fd3161;
	fma.rn.f64 	%fd3163, %fd3161, %fd3162, %fd3162;
	fma.rn.f64 	%fd3164, %fd3162, %fd3163, %fd3163;
	fma.rn.f64 	%fd3165, %fd3163, %fd3164, %fd3164;
	fma.rn.f64 	%fd3166, %fd3164, %fd3165, %fd3165;
	fma.rn.f64 	%fd3167, %fd3165, %fd3166, %fd3166;
	fma.rn.f64 	%fd3168, %fd3166, %fd3167, %fd3167;
	fma.rn.f64 	%fd3169, %fd3167, %fd3168, %fd3168;
	fma.rn.f64 	%fd3170, %fd3168, %fd3169, %fd3169;
	fma.rn.f64 	%fd3171, %fd3169, %fd3170, %fd3170;
	fma.rn.f64 	%fd3172, %fd3170, %fd3171, %fd3171;
	fma.rn.f64 	%fd3173, %fd3171, %fd3172, %fd3172;
	fma.rn.f64 	%fd3174, %fd3172, %fd3173, %fd3173;
	fma.rn.f64 	%fd3175, %fd3173, %fd3174, %fd3174;
	fma.rn.f64 	%fd3176, %fd3174, %fd3175, %fd3175;
	fma.rn.f64 	%fd3177, %fd3175, %fd3176, %fd3176;
	fma.rn.f64 	%fd3178, %fd3176, %fd3177, %fd3177;
	fma.rn.f64 	%fd3179, %fd3177, %fd3178, %fd3178;
	fma.rn.f64 	%fd3180, %fd3178, %fd3179, %fd3179;
	fma.rn.f64 	%fd3181, %fd3179, %fd3180, %fd3180;
	fma.rn.f64 	%fd3182, %fd3180, %fd3181, %fd3181;
	fma.rn.f64 	%fd3183, %fd3181, %fd3182, %fd3182;
	fma.rn.f64 	%fd3184, %fd3182, %fd3183, %fd3183;
	fma.rn.f64 	%fd3185, %fd3183, %fd3184, %fd3184;
	fma.rn.f64 	%fd3186, %fd3184, %fd3185, %fd3185;
	fma.rn.f64 	%fd3187, %fd3185, %fd3186, %fd3186;
	fma.rn.f64 	%fd3188, %fd3186, %fd3187, %fd3187;
	fma.rn.f64 	%fd3189, %fd3187, %fd3188, %fd3188;
	fma.rn.f64 	%fd3190, %fd3188, %fd3189, %fd3189;
	fma.rn.f64 	%fd3191, %fd3189, %fd3190, %fd3190;
	fma.rn.f64 	%fd3192, %fd3190, %fd3191, %fd3191;
	fma.rn.f64 	%fd3193, %fd3191, %fd3192, %fd3192;
	fma.rn.f64 	%fd3194, %fd3192, %fd3193, %fd3193;
	fma.rn.f64 	%fd3195, %fd3193, %fd3194, %fd3194;
	fma.rn.f64 	%fd3196, %fd3194, %fd3195, %fd3195;
	fma.rn.f64 	%fd3197, %fd3195, %fd3196, %fd3196;
	fma.rn.f64 	%fd3198, %fd3196, %fd3197, %fd3197;
	fma.rn.f64 	%fd3199, %fd3197, %fd3198, %fd3198;
	fma.rn.f64 	%fd3200, %fd3198, %fd3199, %fd3199;
	fma.rn.f64 	%fd3201, %fd3199, %fd3200, %fd3200;
	fma.rn.f64 	%fd3202, %fd3200, %fd3201, %fd3201;
	fma.rn.f64 	%fd3203, %fd3201, %fd3202, %fd3202;
	fma.rn.f64 	%fd3204, %fd3202, %fd3203, %fd3203;
	fma.rn.f64 	%fd3205, %fd3203, %fd3204, %fd3204;
	fma.rn.f64 	%fd3206, %fd3204, %fd3205, %fd3205;
	fma.rn.f64 	%fd3207, %fd3205, %fd3206, %fd3206;
	fma.rn.f64 	%fd3208, %fd3206, %fd3207, %fd3207;
	fma.rn.f64 	%fd3209, %fd3207, %fd3208, %fd3208;
	fma.rn.f64 	%fd3210, %fd3208, %fd3209, %fd3209;
	fma.rn.f64 	%fd3211, %fd3209, %fd3210, %fd3210;
	fma.rn.f64 	%fd3212, %fd3210, %fd3211, %fd3211;
	fma.rn.f64 	%fd3213, %fd3211, %fd3212, %fd3212;
	fma.rn.f64 	%fd3214, %fd3212, %fd3213, %fd3213;
	fma.rn.f64 	%fd3215, %fd3213, %fd3214, %fd3214;
	fma.rn.f64 	%fd3216, %fd3214, %fd3215, %fd3215;
	fma.rn.f64 	%fd3217, %fd3215, %fd3216, %fd3216;
	fma.rn.f64 	%fd3218, %fd3216, %fd3217, %fd3217;
	fma.rn.f64 	%fd3219, %fd3217, %fd3218, %fd3218;
	fma.rn.f64 	%fd3220, %fd3218, %fd3219, %fd3219;
	fma.rn.f64 	%fd3221, %fd3219, %fd3220, %fd3220;
	fma.rn.f64 	%fd3222, %fd3220, %fd3221, %fd3221;
	fma.rn.f64 	%fd3223, %fd3221, %fd3222, %fd3222;
	fma.rn.f64 	%fd3224, %fd3222, %fd3223, %fd3223;
	fma.rn.f64 	%fd3225, %fd3223, %fd3224, %fd3224;
	fma.rn.f64 	%fd3226, %fd3224, %fd3225, %fd3225;
	fma.rn.f64 	%fd3227, %fd3225, %fd3226, %fd3226;
	fma.rn.f64 	%fd3228, %fd3226, %fd3227, %fd3227;
	fma.rn.f64 	%fd3229, %fd3227, %fd3228, %fd3228;
	fma.rn.f64 	%fd3230, %fd3228, %fd3229, %fd3229;
	fma.rn.f64 	%fd3231, %fd3229, %fd3230, %fd3230;
	fma.rn.f64 	%fd3232, %fd3230, %fd3231, %fd3231;
	fma.rn.f64 	%fd3233, %fd3231, %fd3232, %fd3232;
	fma.rn.f64 	%fd3234, %fd3232, %fd3233, %fd3233;
	fma.rn.f64 	%fd3235, %fd3233, %fd3234, %fd3234;
	fma.rn.f64 	%fd3236, %fd3234, %fd3235, %fd3235;
	fma.rn.f64 	%fd3237, %fd3235, %fd3236, %fd3236;
	fma.rn.f64 	%fd3238, %fd3236, %fd3237, %fd3237;
	fma.rn.f64 	%fd3239, %fd3237, %fd3238, %fd3238;
	fma.rn.f64 	%fd3240, %fd3238, %fd3239, %fd3239;
	fma.rn.f64 	%fd3241, %fd3239, %fd3240, %fd3240;
	fma.rn.f64 	%fd3242, %fd3240, %fd3241, %fd3241;
	fma.rn.f64 	%fd3243, %fd3241, %fd3242, %fd3242;
	fma.rn.f64 	%fd3244, %fd3242, %fd3243, %fd3243;
	fma.rn.f64 	%fd3245, %fd3243, %fd3244, %fd3244;
	fma.rn.f64 	%fd3246, %fd3244, %fd3245, %fd3245;
	fma.rn.f64 	%fd3247, %fd3245, %fd3246, %fd3246;
	fma.rn.f64 	%fd3248, %fd3246, %fd3247, %fd3247;
	fma.rn.f64 	%fd3249, %fd3247, %fd3248, %fd3248;
	fma.rn.f64 	%fd3250, %fd3248, %fd3249, %fd3249;
	fma.rn.f64 	%fd3251, %fd3249, %fd3250, %fd3250;
	fma.rn.f64 	%fd3252, %fd3250, %fd3251, %fd3251;
	fma.rn.f64 	%fd3253, %fd3251, %fd3252, %fd3252;
	fma.rn.f64 	%fd3254, %fd3252, %fd3253, %fd3253;
	fma.rn.f64 	%fd3255, %fd3253, %fd3254, %fd3254;
	fma.rn.f64 	%fd3256, %fd3254, %fd3255, %fd3255;
	fma.rn.f64 	%fd3257, %fd3255, %fd3256, %fd3256;
	fma.rn.f64 	%fd3258, %fd3256, %fd3257, %fd3257;
	fma.rn.f64 	%fd3259, %fd3257, %fd3258, %fd3258;
	fma.rn.f64 	%fd3260, %fd3258, %fd3259, %fd3259;
	fma.rn.f64 	%fd3261, %fd3259, %fd3260, %fd3260;
	fma.rn.f64 	%fd3262, %fd3260, %fd3261, %fd3261;
	fma.rn.f64 	%fd3263, %fd3261, %fd3262, %fd3262;
	fma.rn.f64 	%fd3264, %fd3262, %fd3263, %fd3263;
	fma.rn.f64 	%fd3265, %fd3263, %fd3264, %fd3264;
	fma.rn.f64 	%fd3266, %fd3264, %fd3265, %fd3265;
	fma.rn.f64 	%fd3267, %fd3265, %fd3266, %fd3266;
	fma.rn.f64 	%fd3268, %fd3266, %fd3267, %fd3267;
	fma.rn.f64 	%fd3269, %fd3267, %fd3268, %fd3268;
	fma.rn.f64 	%fd3270, %fd3268, %fd3269, %fd3269;
	fma.rn.f64 	%fd3271, %fd3269, %fd3270, %fd3270;
	fma.rn.f64 	%fd3272, %fd3270, %fd3271, %fd3271;
	fma.rn.f64 	%fd3273, %fd3271, %fd3272, %fd3272;
	fma.rn.f64 	%fd3274, %fd3272, %fd3273, %fd3273;
	fma.rn.f64 	%fd3275, %fd3273, %fd3274, %fd3274;
	fma.rn.f64 	%fd3276, %fd3274, %fd3275, %fd3275;
	fma.rn.f64 	%fd3277, %fd3275, %fd3276, %fd3276;
	fma.rn.f64 	%fd3278, %fd3276, %fd3277, %fd3277;
	fma.rn.f64 	%fd3279, %fd3277, %fd3278, %fd3278;
	fma.rn.f64 	%fd3280, %fd3278, %fd3279, %fd3279;
	fma.rn.f64 	%fd3281, %fd3279, %fd3280, %fd3280;
	fma.rn.f64 	%fd3282, %fd3280, %fd3281, %fd3281;
	fma.rn.f64 	%fd3283, %fd3281, %fd3282, %fd3282;
	fma.rn.f64 	%fd3284, %fd3282, %fd3283, %fd3283;
	fma.rn.f64 	%fd3285, %fd3283, %fd3284, %fd3284;
	fma.rn.f64 	%fd3286, %fd3284, %fd3285, %fd3285;
	fma.rn.f64 	%fd3287, %fd3285, %fd3286, %fd3286;
	fma.rn.f64 	%fd3288, %fd3286, %fd3287, %fd3287;
	fma.rn.f64 	%fd3289, %fd3287, %fd3288, %fd3288;
	fma.rn.f64 	%fd3290, %fd3288, %fd3289, %fd3289;
	fma.rn.f64 	%fd3291, %fd3289, %fd3290, %fd3290;
	fma.rn.f64 	%fd3292, %fd3290, %fd3291, %fd3291;
	fma.rn.f64 	%fd3293, %fd3291, %fd3292, %fd3292;
	fma.rn.f64 	%fd3294, %fd3292, %fd3293, %fd3293;
	fma.rn.f64 	%fd3295, %fd3293, %fd3294, %fd3294;
	fma.rn.f64 	%fd3296, %fd3294, %fd3295, %fd3295;
	fma.rn.f64 	%fd3297, %fd3295, %fd3296, %fd3296;
	fma.rn.f64 	%fd3298, %fd3296, %fd3297, %fd3297;
	fma.rn.f64 	%fd3299, %fd3297, %fd3298, %fd3298;
	fma.rn.f64 	%fd3300, %fd3298, %fd3299, %fd3299;
	fma.rn.f64 	%fd3301, %fd3299, %fd3300, %fd3300;
	fma.rn.f64 	%fd3302, %fd3300, %fd3301, %fd3301;
	fma.rn.f64 	%fd3303, %fd3301, %fd3302, %fd3302;
	fma.rn.f64 	%fd3304, %fd3302, %fd3303, %fd3303;
	fma.rn.f64 	%fd3305, %fd3303, %fd3304, %fd3304;
	fma.rn.f64 	%fd3306, %fd3304, %fd3305, %fd3305;
	fma.rn.f64 	%fd3307, %fd3305, %fd3306, %fd3306;
	fma.rn.f64 	%fd3308, %fd3306, %fd3307, %fd3307;
	fma.rn.f64 	%fd3309, %fd3307, %fd3308, %fd3308;
	fma.rn.f64 	%fd3310, %fd3308, %fd3309, %fd3309;
	fma.rn.f64 	%fd3311, %fd3309, %fd3310, %fd3310;
	fma.rn.f64 	%fd3312, %fd3310, %fd3311, %fd3311;
	fma.rn.f64 	%fd3313, %fd3311, %fd3312, %fd3312;
	fma.rn.f64 	%fd3314, %fd3312, %fd3313, %fd3313;
	fma.rn.f64 	%fd3315, %fd3313, %fd3314, %fd3314;
	fma.rn.f64 	%fd3316, %fd3314, %fd3315, %fd3315;
	fma.rn.f64 	%fd3317, %fd3315, %fd3316, %fd3316;
	fma.rn.f64 	%fd3318, %fd3316, %fd3317, %fd3317;
	fma.rn.f64 	%fd3319, %fd3317, %fd3318, %fd3318;
	fma.rn.f64 	%fd3320, %fd3318, %fd3319, %fd3319;
	fma.rn.f64 	%fd3321, %fd3319, %fd3320, %fd3320;
	fma.rn.f64 	%fd3322, %fd3320, %fd3321, %fd3321;
	fma.rn.f64 	%fd3323, %fd3321, %fd3322, %fd3322;
	fma.rn.f64 	%fd3324, %fd3322, %fd3323, %fd3323;
	fma.rn.f64 	%fd3325, %fd3323, %fd3324, %fd3324;
	fma.rn.f64 	%fd3326, %fd3324, %fd3325, %fd3325;
	fma.rn.f64 	%fd3327, %fd3325, %fd3326, %fd3326;
	fma.rn.f64 	%fd3328, %fd3326, %fd3327, %fd3327;
	fma.rn.f64 	%fd3329, %fd3327, %fd3328, %fd3328;
	fma.rn.f64 	%fd3330, %fd3328, %fd3329, %fd3329;
	fma.rn.f64 	%fd3331, %fd3329, %fd3330, %fd3330;
	fma.rn.f64 	%fd3332, %fd3330, %fd3331, %fd3331;
	fma.rn.f64 	%fd3333, %fd3331, %fd3332, %fd3332;
	fma.rn.f64 	%fd3334, %fd3332, %fd3333, %fd3333;
	fma.rn.f64 	%fd3335, %fd3333, %fd3334, %fd3334;
	fma.rn.f64 	%fd3336, %fd3334, %fd3335, %fd3335;
	fma.rn.f64 	%fd3337, %fd3335, %fd3336, %fd3336;
	fma.rn.f64 	%fd3338, %fd3336, %fd3337, %fd3337;
	fma.rn.f64 	%fd3339, %fd3337, %fd3338, %fd3338;
	fma.rn.f64 	%fd3340, %fd3338, %fd3339, %fd3339;
	fma.rn.f64 	%fd3341, %fd3339, %fd3340, %fd3340;
	fma.rn.f64 	%fd3342, %fd3340, %fd3341, %fd3341;
	fma.rn.f64 	%fd3343, %fd3341, %fd3342, %fd3342;
	fma.rn.f64 	%fd3344, %fd3342, %fd3343, %fd3343;
	fma.rn.f64 	%fd3345, %fd3343, %fd3344, %fd3344;
	fma.rn.f64 	%fd3346, %fd3344, %fd3345, %fd3345;
	fma.rn.f64 	%fd3347, %fd3345, %fd3346, %fd3346;
	fma.rn.f64 	%fd3348, %fd3346, %fd3347, %fd3347;
	fma.rn.f64 	%fd3349, %fd3347, %fd3348, %fd3348;
	fma.rn.f64 	%fd3350, %fd3348, %fd3349, %fd3349;
	fma.rn.f64 	%fd3351, %fd3349, %fd3350, %fd3350;
	fma.rn.f64 	%fd3352, %fd3350, %fd3351, %fd3351;
	fma.rn.f64 	%fd3353, %fd3351, %fd3352, %fd3352;
	fma.rn.f64 	%fd3354, %fd3352, %fd3353, %fd3353;
	fma.rn.f64 	%fd3355, %fd3353, %fd3354, %fd3354;
	fma.rn.f64 	%fd3356, %fd3354, %fd3355, %fd3355;
	fma.rn.f64 	%fd3357, %fd3355, %fd3356, %fd3356;
	fma.rn.f64 	%fd3358, %fd3356, %fd3357, %fd3357;
	fma.rn.f64 	%fd3359, %fd3357, %fd3358, %fd3358;
	fma.rn.f64 	%fd3360, %fd3358, %fd3359, %fd3359;
	fma.rn.f64 	%fd3361, %fd3359, %fd3360, %fd3360;
	fma.rn.f64 	%fd3362, %fd3360, %fd3361, %fd3361;
	fma.rn.f64 	%fd3363, %fd3361, %fd3362, %fd3362;
	fma.rn.f64 	%fd3364, %fd3362, %fd3363, %fd3363;
	fma.rn.f64 	%fd3365, %fd3363, %fd3364, %fd3364;
	fma.rn.f64 	%fd3366, %fd3364, %fd3365, %fd3365;
	fma.rn.f64 	%fd3367, %fd3365, %fd3366, %fd3366;
	fma.rn.f64 	%fd3368, %fd3366, %fd3367, %fd3367;
	fma.rn.f64 	%fd3369, %fd3367, %fd3368, %fd3368;
	fma.rn.f64 	%fd3370, %fd3368, %fd3369, %fd3369;
	fma.rn.f64 	%fd3371, %fd3369, %fd3370, %fd3370;
	fma.rn.f64 	%fd3372, %fd3370, %fd3371, %fd3371;
	fma.rn.f64 	%fd3373, %fd3371, %fd3372, %fd3372;
	fma.rn.f64 	%fd3374, %fd3372, %fd3373, %fd3373;
	fma.rn.f64 	%fd3375, %fd3373, %fd3374, %fd3374;
	fma.rn.f64 	%fd3376, %fd3374, %fd3375, %fd3375;
	fma.rn.f64 	%fd3377, %fd3375, %fd3376, %fd3376;
	fma.rn.f64 	%fd3378, %fd3376, %fd3377, %fd3377;
	fma.rn.f64 	%fd3379, %fd3377, %fd3378, %fd3378;
	fma.rn.f64 	%fd3380, %fd3378, %fd3379, %fd3379;
	fma.rn.f64 	%fd3381, %fd3379, %fd3380, %fd3380;
	fma.rn.f64 	%fd3382, %fd3380, %fd3381, %fd3381;
	fma.rn.f64 	%fd3383, %fd3381, %fd3382, %fd3382;
	fma.rn.f64 	%fd3384, %fd3382, %fd3383, %fd3383;
	fma.rn.f64 	%fd3385, %fd3383, %fd3384, %fd3384;
	fma.rn.f64 	%fd3386, %fd3384, %fd3385, %fd3385;
	fma.rn.f64 	%fd3387, %fd3385, %fd3386, %fd3386;
	fma.rn.f64 	%fd3388, %fd3386, %fd3387, %fd3387;
	fma.rn.f64 	%fd3389, %fd3387, %fd3388, %fd3388;
	fma.rn.f64 	%fd3390, %fd3388, %fd3389, %fd3389;
	fma.rn.f64 	%fd3391, %fd3389, %fd3390, %fd3390;
	fma.rn.f64 	%fd3392, %fd3390, %fd3391, %fd3391;
	fma.rn.f64 	%fd3393, %fd3391, %fd3392, %fd3392;
	fma.rn.f64 	%fd3394, %fd3392, %fd3393, %fd3393;
	fma.rn.f64 	%fd3395, %fd3393, %fd3394, %fd3394;
	fma.rn.f64 	%fd3396, %fd3394, %fd3395, %fd3395;
	fma.rn.f64 	%fd3397, %fd3395, %fd3396, %fd3396;
	fma.rn.f64 	%fd3398, %fd3396, %fd3397, %fd3397;
	fma.rn.f64 	%fd3399, %fd3397, %fd3398, %fd3398;
	fma.rn.f64 	%fd3400, %fd3398, %fd3399, %fd3399;
	fma.rn.f64 	%fd3401, %fd3399, %fd3400, %fd3400;
	fma.rn.f64 	%fd3402, %fd3400, %fd3401, %fd3401;
	fma.rn.f64 	%fd3403, %fd3401, %fd3402, %fd3402;
	fma.rn.f64 	%fd3404, %fd3402, %fd3403, %fd3403;
	fma.rn.f64 	%fd3405, %fd3403, %fd3404, %fd3404;
	fma.rn.f64 	%fd3406, %fd3404, %fd3405, %fd3405;
	fma.rn.f64 	%fd3407, %fd3405, %fd3406, %fd3406;
	fma.rn.f64 	%fd3408, %fd3406, %fd3407, %fd3407;
	fma.rn.f64 	%fd3409, %fd3407, %fd3408, %fd3408;
	fma.rn.f64 	%fd3410, %fd3408, %fd3409, %fd3409;
	fma.rn.f64 	%fd3411, %fd3409, %fd3410, %fd3410;
	fma.rn.f64 	%fd3412, %fd3410, %fd3411, %fd3411;
	fma.rn.f64 	%fd3413, %fd3411, %fd3412, %fd3412;
	fma.rn.f64 	%fd3414, %fd3412, %fd3413, %fd3413;
	fma.rn.f64 	%fd3415, %fd3413, %fd3414, %fd3414;
	fma.rn.f64 	%fd3416, %fd3414, %fd3415, %fd3415;
	fma.rn.f64 	%fd3417, %fd3415, %fd3416, %fd3416;
	fma.rn.f64 	%fd3418, %fd3416, %fd3417, %fd3417;
	fma.rn.f64 	%fd3419, %fd3417, %fd3418, %fd3418;
	fma.rn.f64 	%fd3420, %fd3418, %fd3419, %fd3419;
	fma.rn.f64 	%fd3421, %fd3419, %fd3420, %fd3420;
	fma.rn.f64 	%fd3422, %fd3420, %fd3421, %fd3421;
	fma.rn.f64 	%fd3423, %fd3421, %fd3422, %fd3422;
	fma.rn.f64 	%fd3424, %fd3422, %fd3423, %fd3423;
	fma.rn.f64 	%fd3425, %fd3423, %fd3424, %fd3424;
	fma.rn.f64 	%fd3426, %fd3424, %fd3425, %fd3425;
	fma.rn.f64 	%fd3427, %fd3425, %fd3426, %fd3426;
	fma.rn.f64 	%fd3428, %fd3426, %fd3427, %fd3427;
	fma.rn.f64 	%fd3429, %fd3427, %fd3428, %fd3428;
	fma.rn.f64 	%fd3430, %fd3428, %fd3429, %fd3429;
	fma.rn.f64 	%fd3431, %fd3429, %fd3430, %fd3430;
	fma.rn.f64 	%fd3432, %fd3430, %fd3431, %fd3431;
	fma.rn.f64 	%fd3433, %fd3431, %fd3432, %fd3432;
	fma.rn.f64 	%fd3434, %fd3432, %fd3433, %fd3433;
	fma.rn.f64 	%fd3435, %fd3433, %fd3434, %fd3434;
	fma.rn.f64 	%fd3436, %fd3434, %fd3435, %fd3435;
	fma.rn.f64 	%fd3437, %fd3435, %fd3436, %fd3436;
	fma.rn.f64 	%fd3438, %fd3436, %fd3437, %fd3437;
	fma.rn.f64 	%fd3439, %fd3437, %fd3438, %fd3438;
	fma.rn.f64 	%fd3440, %fd3438, %fd3439, %fd3439;
	fma.rn.f64 	%fd3441, %fd3439, %fd3440, %fd3440;
	fma.rn.f64 	%fd3442, %fd3440, %fd3441, %fd3441;
	fma.rn.f64 	%fd3443, %fd3441, %fd3442, %fd3442;
	fma.rn.f64 	%fd3444, %fd3442, %fd3443, %fd3443;
	fma.rn.f64 	%fd3445, %fd3443, %fd3444, %fd3444;
	fma.rn.f64 	%fd3446, %fd3444, %fd3445, %fd3445;
	fma.rn.f64 	%fd3447, %fd3445, %fd3446, %fd3446;
	fma.rn.f64 	%fd3448, %fd3446, %fd3447, %fd3447;
	fma.rn.f64 	%fd3449, %fd3447, %fd3448, %fd3448;
	fma.rn.f64 	%fd3450, %fd3448, %fd3449, %fd3449;
	fma.rn.f64 	%fd3451, %fd3449, %fd3450, %fd3450;
	fma.rn.f64 	%fd3452, %fd3450, %fd3451, %fd3451;
	fma.rn.f64 	%fd3453, %fd3451, %fd3452, %fd3452;
	fma.rn.f64 	%fd3454, %fd3452, %fd3453, %fd3453;
	fma.rn.f64 	%fd3455, %fd3453, %fd3454, %fd3454;
	fma.rn.f64 	%fd3456, %fd3454, %fd3455, %fd3455;
	fma.rn.f64 	%fd3457, %fd3455, %fd3456, %fd3456;
	fma.rn.f64 	%fd3458, %fd3456, %fd3457, %fd3457;
	fma.rn.f64 	%fd3459, %fd3457, %fd3458, %fd3458;
	fma.rn.f64 	%fd3460, %fd3458, %fd3459, %fd3459;
	fma.rn.f64 	%fd3461, %fd3459, %fd3460, %fd3460;
	fma.rn.f64 	%fd3462, %fd3460, %fd3461, %fd3461;
	fma.rn.f64 	%fd3463, %fd3461, %fd3462, %fd3462;
	fma.rn.f64 	%fd3464, %fd3462, %fd3463, %fd3463;
	fma.rn.f64 	%fd3465, %fd3463, %fd3464, %fd3464;
	fma.rn.f64 	%fd3466, %fd3464, %fd3465, %fd3465;
	fma.rn.f64 	%fd3467, %fd3465, %fd3466, %fd3466;
	fma.rn.f64 	%fd3468, %fd3466, %fd3467, %fd3467;
	fma.rn.f64 	%fd3469, %fd3467, %fd3468, %fd3468;
	fma.rn.f64 	%fd3470, %fd3468, %fd3469, %fd3469;
	fma.rn.f64 	%fd3471, %fd3469, %fd3470, %fd3470;
	fma.rn.f64 	%fd3472, %fd3470, %fd3471, %fd3471;
	fma.rn.f64 	%fd3473, %fd3471, %fd3472, %fd3472;
	fma.rn.f64 	%fd3474, %fd3472, %fd3473, %fd3473;
	fma.rn.f64 	%fd3475, %fd3473, %fd3474, %fd3474;
	fma.rn.f64 	%fd3476, %fd3474, %fd3475, %fd3475;
	fma.rn.f64 	%fd3477, %fd3475, %fd3476, %fd3476;
	fma.rn.f64 	%fd3478, %fd3476, %fd3477, %fd3477;
	fma.rn.f64 	%fd3479, %fd3477, %fd3478, %fd3478;
	fma.rn.f64 	%fd3480, %fd3478, %fd3479, %fd3479;
	fma.rn.f64 	%fd3481, %fd3479, %fd3480, %fd3480;
	fma.rn.f64 	%fd3482, %fd3480, %fd3481, %fd3481;
	fma.rn.f64 	%fd3483, %fd3481, %fd3482, %fd3482;
	fma.rn.f64 	%fd3484, %fd3482, %fd3483, %fd3483;
	fma.rn.f64 	%fd3485, %fd3483, %fd3484, %fd3484;
	fma.rn.f64 	%fd3486, %fd3484, %fd3485, %fd3485;
	fma.rn.f64 	%fd3487, %fd3485, %fd3486, %fd3486;
	fma.rn.f64 	%fd3488, %fd3486, %fd3487, %fd3487;
	fma.rn.f64 	%fd3489, %fd3487, %fd3488, %fd3488;
	fma.rn.f64 	%fd3490, %fd3488, %fd3489, %fd3489;
	fma.rn.f64 	%fd3491, %fd3489, %fd3490, %fd3490;
	fma.rn.f64 	%fd3492, %fd3490, %fd3491, %fd3491;
	fma.rn.f64 	%fd3493, %fd3491, %fd3492, %fd3492;
	fma.rn.f64 	%fd3494, %fd3492, %fd3493, %fd3493;
	fma.rn.f64 	%fd3495, %fd3493, %fd3494, %fd3494;
	fma.rn.f64 	%fd3496, %fd3494, %fd3495, %fd3495;
	fma.rn.f64 	%fd3497, %fd3495, %fd3496, %fd3496;
	fma.rn.f64 	%fd3498, %fd3496, %fd3497, %fd3497;
	fma.rn.f64 	%fd3499, %fd3497, %fd3498, %fd3498;
	fma.rn.f64 	%fd3500, %fd3498, %fd3499, %fd3499;
	fma.rn.f64 	%fd3501, %fd3499, %fd3500, %fd3500;
	fma.rn.f64 	%fd3502, %fd3500, %fd3501, %fd3501;
	fma.rn.f64 	%fd3503, %fd3501, %fd3502, %fd3502;
	fma.rn.f64 	%fd3504, %fd3502, %fd3503, %fd3503;
	fma.rn.f64 	%fd3505, %fd3503, %fd3504, %fd3504;
	fma.rn.f64 	%fd3506, %fd3504, %fd3505, %fd3505;
	fma.rn.f64 	%fd3507, %fd3505, %fd3506, %fd3506;
	fma.rn.f64 	%fd3508, %fd3506, %fd3507, %fd3507;
	fma.rn.f64 	%fd3509, %fd3507, %fd3508, %fd3508;
	fma.rn.f64 	%fd3510, %fd3508, %fd3509, %fd3509;
	fma.rn.f64 	%fd3511, %fd3509, %fd3510, %fd3510;
	fma.rn.f64 	%fd3512, %fd3510, %fd3511, %fd3511;
	fma.rn.f64 	%fd3513, %fd3511, %fd3512, %fd3512;
	fma.rn.f64 	%fd3514, %fd3512, %fd3513, %fd3513;
	fma.rn.f64 	%fd3515, %fd3513, %fd3514, %fd3514;
	fma.rn.f64 	%fd3516, %fd3514, %fd3515, %fd3515;
	fma.rn.f64 	%fd3517, %fd3515, %fd3516, %fd3516;
	fma.rn.f64 	%fd3518, %fd3516, %fd3517, %fd3517;
	fma.rn.f64 	%fd3519, %fd3517, %fd3518, %fd3518;
	fma.rn.f64 	%fd3520, %fd3518, %fd3519, %fd3519;
	fma.rn.f64 	%fd3521, %fd3519, %fd3520, %fd3520;
	fma.rn.f64 	%fd3522, %fd3520, %fd3521, %fd3521;
	fma.rn.f64 	%fd3523, %fd3521, %fd3522, %fd3522;
	fma.rn.f64 	%fd3524, %fd3522, %fd3523, %fd3523;
	fma.rn.f64 	%fd3525, %fd3523, %fd3524, %fd3524;
	fma.rn.f64 	%fd3526, %fd3524, %fd3525, %fd3525;
	fma.rn.f64 	%fd3527, %fd3525, %fd3526, %fd3526;
	fma.rn.f64 	%fd3528, %fd3526, %fd3527, %fd3527;
	fma.rn.f64 	%fd3529, %fd3527, %fd3528, %fd3528;
	fma.rn.f64 	%fd3530, %fd3528, %fd3529, %fd3529;
	fma.rn.f64 	%fd3531, %fd3529, %fd3530, %fd3530;
	fma.rn.f64 	%fd3532, %fd3530, %fd3531, %fd3531;
	fma.rn.f64 	%fd3533, %fd3531, %fd3532, %fd3532;
	fma.rn.f64 	%fd3534, %fd3532, %fd3533, %fd3533;
	fma.rn.f64 	%fd3535, %fd3533, %fd3534, %fd3534;
	fma.rn.f64 	%fd3536, %fd3534, %fd3535, %fd3535;
	fma.rn.f64 	%fd3537, %fd3535, %fd3536, %fd3536;
	fma.rn.f64 	%fd3538, %fd3536, %fd3537, %fd3537;
	fma.rn.f64 	%fd3539, %fd3537, %fd3538, %fd3538;
	fma.rn.f64 	%fd3540, %fd3538, %fd3539, %fd3539;
	fma.rn.f64 	%fd3541, %fd3539, %fd3540, %fd3540;
	fma.rn.f64 	%fd3542, %fd3540, %fd3541, %fd3541;
	fma.rn.f64 	%fd3543, %fd3541, %fd3542, %fd3542;
	fma.rn.f64 	%fd3544, %fd3542, %fd3543, %fd3543;
	fma.rn.f64 	%fd3545, %fd3543, %fd3544, %fd3544;
	fma.rn.f64 	%fd3546, %fd3544, %fd3545, %fd3545;
	fma.rn.f64 	%fd3547, %fd3545, %fd3546, %fd3546;
	fma.rn.f64 	%fd3548, %fd3546, %fd3547, %fd3547;
	fma.rn.f64 	%fd3549, %fd3547, %fd3548, %fd3548;
	fma.rn.f64 	%fd3550, %fd3548, %fd3549, %fd3549;
	fma.rn.f64 	%fd3551, %fd3549, %fd3550, %fd3550;
	fma.rn.f64 	%fd3552, %fd3550, %fd3551, %fd3551;
	fma.rn.f64 	%fd3553, %fd3551, %fd3552, %fd3552;
	fma.rn.f64 	%fd3554, %fd3552, %fd3553, %fd3553;
	fma.rn.f64 	%fd3555, %fd3553, %fd3554, %fd3554;
	fma.rn.f64 	%fd3556, %fd3554, %fd3555, %fd3555;
	fma.rn.f64 	%fd3557, %fd3555, %fd3556, %fd3556;
	fma.rn.f64 	%fd3558, %fd3556, %fd3557, %fd3557;
	fma.rn.f64 	%fd3559, %fd3557, %fd3558, %fd3558;
	fma.rn.f64 	%fd3560, %fd3558, %fd3559, %fd3559;
	fma.rn.f64 	%fd3561, %fd3559, %fd3560, %fd3560;
	fma.rn.f64 	%fd3562, %fd3560, %fd3561, %fd3561;
	fma.rn.f64 	%fd3563, %fd3561, %fd3562, %fd3562;
	fma.rn.f64 	%fd3564, %fd3562, %fd3563, %fd3563;
	fma.rn.f64 	%fd3565, %fd3563, %fd3564, %fd3564;
	fma.rn.f64 	%fd3566, %fd3564, %fd3565, %fd3565;
	fma.rn.f64 	%fd3567, %fd3565, %fd3566, %fd3566;
	fma.rn.f64 	%fd3568, %fd3566, %fd3567, %fd3567;
	fma.rn.f64 	%fd3569, %fd3567, %fd3568, %fd3568;
	fma.rn.f64 	%fd3570, %fd3568, %fd3569, %fd3569;
	fma.rn.f64 	%fd3571, %fd3569, %fd3570, %fd3570;
	fma.rn.f64 	%fd3572, %fd3570, %fd3571, %fd3571;
	fma.rn.f64 	%fd3573, %fd3571, %fd3572, %fd3572;
	fma.rn.f64 	%fd3574, %fd3572, %fd3573, %fd3573;
	fma.rn.f64 	%fd3575, %fd3573, %fd3574, %fd3574;
	fma.rn.f64 	%fd3576, %fd3574, %fd3575, %fd3575;
	fma.rn.f64 	%fd3577, %fd3575, %fd3576, %fd3576;
	fma.rn.f64 	%fd3578, %fd3576, %fd3577, %fd3577;
	fma.rn.f64 	%fd3579, %fd3577, %fd3578, %fd3578;
	fma.rn.f64 	%fd3580, %fd3578, %fd3579, %fd3579;
	fma.rn.f64 	%fd3581, %fd3579, %fd3580, %fd3580;
	fma.rn.f64 	%fd3582, %fd3580, %fd3581, %fd3581;
	fma.rn.f64 	%fd3583, %fd3581, %fd3582, %fd3582;
	fma.rn.f64 	%fd3584, %fd3582, %fd3583, %fd3583;
	fma.rn.f64 	%fd3585, %fd3583, %fd3584, %fd3584;
	fma.rn.f64 	%fd3586, %fd3584, %fd3585, %fd3585;
	fma.rn.f64 	%fd3587, %fd3585, %fd3586, %fd3586;
	fma.rn.f64 	%fd3588, %fd3586, %fd3587, %fd3587;
	fma.rn.f64 	%fd3589, %fd3587, %fd3588, %fd3588;
	fma.rn.f64 	%fd3590, %fd3588, %fd3589, %fd3589;
	fma.rn.f64 	%fd3591, %fd3589, %fd3590, %fd3590;
	fma.rn.f64 	%fd3592, %fd3590, %fd3591, %fd3591;
	fma.rn.f64 	%fd3593, %fd3591, %fd3592, %fd3592;
	fma.rn.f64 	%fd3594, %fd3592, %fd3593, %fd3593;
	fma.rn.f64 	%fd3595, %fd3593, %fd3594, %fd3594;
	fma.rn.f64 	%fd3596, %fd3594, %fd3595, %fd3595;
	fma.rn.f64 	%fd3597, %fd3595, %fd3596, %fd3596;
	fma.rn.f64 	%fd3598, %fd3596, %fd3597, %fd3597;
	fma.rn.f64 	%fd3599, %fd3597, %fd3598, %fd3598;
	fma.rn.f64 	%fd3600, %fd3598, %fd3599, %fd3599;
	fma.rn.f64 	%fd3601, %fd3599, %fd3600, %fd3600;
	fma.rn.f64 	%fd3602, %fd3600, %fd3601, %fd3601;
	fma.rn.f64 	%fd3603, %fd3601, %fd3602, %fd3602;
	fma.rn.f64 	%fd3604, %fd3602, %fd3603, %fd3603;
	fma.rn.f64 	%fd3605, %fd3603, %fd3604, %fd3604;
	fma.rn.f64 	%fd3606, %fd3604, %fd3605, %fd3605;
	fma.rn.f64 	%fd3607, %fd3605, %fd3606, %fd3606;
	fma.rn.f64 	%fd3608, %fd3606, %fd3607, %fd3607;
	fma.rn.f64 	%fd3609, %fd3607, %fd3608, %fd3608;
	fma.rn.f64 	%fd3610, %fd3608, %fd3609, %fd3609;
	fma.rn.f64 	%fd3611, %fd3609, %fd3610, %fd3610;
	fma.rn.f64 	%fd3612, %fd3610, %fd3611, %fd3611;
	fma.rn.f64 	%fd3613, %fd3611, %fd3612, %fd3612;
	fma.rn.f64 	%fd3614, %fd3612, %fd3613, %fd3613;
	fma.rn.f64 	%fd3615, %fd3613, %fd3614, %fd3614;
	fma.rn.f64 	%fd3616, %fd3614, %fd3615, %fd3615;
	fma.rn.f64 	%fd3617, %fd3615, %fd3616, %fd3616;
	fma.rn.f64 	%fd3618, %fd3616, %fd3617, %fd3617;
	fma.rn.f64 	%fd3619, %fd3617, %fd3618, %fd3618;
	fma.rn.f64 	%fd3620, %fd3618, %fd3619, %fd3619;
	fma.rn.f64 	%fd3621, %fd3619, %fd3620, %fd3620;
	fma.rn.f64 	%fd3622, %fd3620, %fd3621, %fd3621;
	fma.rn.f64 	%fd3623, %fd3621, %fd3622, %fd3622;
	fma.rn.f64 	%fd3624, %fd3622, %fd3623, %fd3623;
	fma.rn.f64 	%fd3625, %fd3623, %fd3624, %fd3624;
	fma.rn.f64 	%fd3626, %fd3624, %fd3625, %fd3625;
	fma.rn.f64 	%fd3627, %fd3625, %fd3626, %fd3626;
	fma.rn.f64 	%fd3628, %fd3626, %fd3627, %fd3627;
	fma.rn.f64 	%fd3629, %fd3627, %fd3628, %fd3628;
	fma.rn.f64 	%fd3630, %fd3628, %fd3629, %fd3629;
	fma.rn.f64 	%fd3631, %fd3629, %fd3630, %fd3630;
	fma.rn.f64 	%fd3632, %fd3630, %fd3631, %fd3631;
	fma.rn.f64 	%fd3633, %fd3631, %fd3632, %fd3632;
	fma.rn.f64 	%fd3634, %fd3632, %fd3633, %fd3633;
	fma.rn.f64 	%fd3635, %fd3633, %fd3634, %fd3634;
	fma.rn.f64 	%fd3636, %fd3634, %fd3635, %fd3635;
	fma.rn.f64 	%fd3637, %fd3635, %fd3636, %fd3636;
	fma.rn.f64 	%fd3638, %fd3636, %fd3637, %fd3637;
	fma.rn.f64 	%fd3639, %fd3637, %fd3638, %fd3638;
	fma.rn.f64 	%fd3640, %fd3638, %fd3639, %fd3639;
	fma.rn.f64 	%fd3641, %fd3639, %fd3640, %fd3640;
	fma.rn.f64 	%fd3642, %fd3640, %fd3641, %fd3641;
	fma.rn.f64 	%fd3643, %fd3641, %fd3642, %fd3642;
	fma.rn.f64 	%fd3644, %fd3642, %fd3643, %fd3643;
	fma.rn.f64 	%fd3645, %fd3643, %fd3644, %fd3644;
	fma.rn.f64 	%fd3646, %fd3644, %fd3645, %fd3645;
	fma.rn.f64 	%fd3647, %fd3645, %fd3646, %fd3646;
	fma.rn.f64 	%fd3648, %fd3646, %fd3647, %fd3647;
	fma.rn.f64 	%fd3649, %fd3647, %fd3648, %fd3648;
	fma.rn.f64 	%fd3650, %fd3648, %fd3649, %fd3649;
	fma.rn.f64 	%fd3651, %fd3649, %fd3650, %fd3650;
	fma.rn.f64 	%fd3652, %fd3650, %fd3651, %fd3651;
	fma.rn.f64 	%fd3653, %fd3651, %fd3652, %fd3652;
	fma.rn.f64 	%fd3654, %fd3652, %fd3653, %fd3653;
	fma.rn.f64 	%fd3655, %fd3653, %fd3654, %fd3654;
	fma.rn.f64 	%fd3656, %fd3654, %fd3655, %fd3655;
	fma.rn.f64 	%fd3657, %fd3655, %fd3656, %fd3656;
	fma.rn.f64 	%fd3658, %fd3656, %fd3657, %fd3657;
	fma.rn.f64 	%fd3659, %fd3657, %fd3658, %fd3658;
	fma.rn.f64 	%fd3660, %fd3658, %fd3659, %fd3659;
	fma.rn.f64 	%fd3661, %fd3659, %fd3660, %fd3660;
	fma.rn.f64 	%fd3662, %fd3660, %fd3661, %fd3661;
	fma.rn.f64 	%fd3663, %fd3661, %fd3662, %fd3662;
	fma.rn.f64 	%fd3664, %fd3662, %fd3663, %fd3663;
	fma.rn.f64 	%fd3665, %fd3663, %fd3664, %fd3664;
	fma.rn.f64 	%fd3666, %fd3664, %fd3665, %fd3665;
	fma.rn.f64 	%fd3667, %fd3665, %fd3666, %fd3666;
	fma.rn.f64 	%fd3668, %fd3666, %fd3667, %fd3667;
	fma.rn.f64 	%fd3669, %fd3667, %fd3668, %fd3668;
	fma.rn.f64 	%fd3670, %fd3668, %fd3669, %fd3669;
	fma.rn.f64 	%fd3671, %fd3669, %fd3670, %fd3670;
	fma.rn.f64 	%fd3672, %fd3670, %fd3671, %fd3671;
	fma.rn.f64 	%fd3673, %fd3671, %fd3672, %fd3672;
	fma.rn.f64 	%fd3674, %fd3672, %fd3673, %fd3673;
	fma.rn.f64 	%fd3675, %fd3673, %fd3674, %fd3674;
	fma.rn.f64 	%fd3676, %fd3674, %fd3675, %fd3675;
	fma.rn.f64 	%fd3677, %fd3675, %fd3676, %fd3676;
	fma.rn.f64 	%fd3678, %fd3676, %fd3677, %fd3677;
	fma.rn.f64 	%fd3679, %fd3677, %fd3678, %fd3678;
	fma.rn.f64 	%fd3680, %fd3678, %fd3679, %fd3679;
	fma.rn.f64 	%fd3681, %fd3679, %fd3680, %fd3680;
	fma.rn.f64 	%fd3682, %fd3680, %fd3681, %fd3681;
	fma.rn.f64 	%fd3683, %fd3681, %fd3682, %fd3682;
	fma.rn.f64 	%fd3684, %fd3682, %fd3683, %fd3683;
	fma.rn.f64 	%fd3685, %fd3683, %fd3684, %fd3684;
	fma.rn.f64 	%fd3686, %fd3684, %fd3685, %fd3685;
	fma.rn.f64 	%fd3687, %fd3685, %fd3686, %fd3686;
	fma.rn.f64 	%fd3688, %fd3686, %fd3687, %fd3687;
	fma.rn.f64 	%fd3689, %fd3687, %fd3688, %fd3688;
	fma.rn.f64 	%fd3690, %fd3688, %fd3689, %fd3689;
	fma.rn.f64 	%fd3691, %fd3689, %fd3690, %fd3690;
	fma.rn.f64 	%fd3692, %fd3690, %fd3691, %fd3691;
	fma.rn.f64 	%fd3693, %fd3691, %fd3692, %fd3692;
	fma.rn.f64 	%fd3694, %fd3692, %fd3693, %fd3693;
	fma.rn.f64 	%fd3695, %fd3693, %fd3694, %fd3694;
	fma.rn.f64 	%fd3696, %fd3694, %fd3695, %fd3695;
	fma.rn.f64 	%fd3697, %fd3695, %fd3696, %fd3696;
	fma.rn.f64 	%fd3698, %fd3696, %fd3697, %fd3697;
	fma.rn.f64 	%fd3699, %fd3697, %fd3698, %fd3698;
	fma.rn.f64 	%fd3700, %fd3698, %fd3699, %fd3699;
	fma.rn.f64 	%fd3701, %fd3699, %fd3700, %fd3700;
	fma.rn.f64 	%fd3702, %fd3700, %fd3701, %fd3701;
	fma.rn.f64 	%fd3703, %fd3701, %fd3702, %fd3702;
	fma.rn.f64 	%fd3704, %fd3702, %fd3703, %fd3703;
	fma.rn.f64 	%fd3705, %fd3703, %fd3704, %fd3704;
	fma.rn.f64 	%fd3706, %fd3704, %fd3705, %fd3705;
	fma.rn.f64 	%fd3707, %fd3705, %fd3706, %fd3706;
	fma.rn.f64 	%fd3708, %fd3706, %fd3707, %fd3707;
	fma.rn.f64 	%fd3709, %fd3707, %fd3708, %fd3708;
	fma.rn.f64 	%fd3710, %fd3708, %fd3709, %fd3709;
	fma.rn.f64 	%fd3711, %fd3709, %fd3710, %fd3710;
	fma.rn.f64 	%fd3712, %fd3710, %fd3711, %fd3711;
	fma.rn.f64 	%fd3713, %fd3711, %fd3712, %fd3712;
	fma.rn.f64 	%fd3714, %fd3712, %fd3713, %fd3713;
	fma.rn.f64 	%fd3715, %fd3713, %fd3714, %fd3714;
	fma.rn.f64 	%fd3716, %fd3714, %fd3715, %fd3715;
	fma.rn.f64 	%fd3717, %fd3715, %fd3716, %fd3716;
	fma.rn.f64 	%fd3718, %fd3716, %fd3717, %fd3717;
	fma.rn.f64 	%fd3719, %fd3717, %fd3718, %fd3718;
	fma.rn.f64 	%fd3720, %fd3718, %fd3719, %fd3719;
	fma.rn.f64 	%fd3721, %fd3719, %fd3720, %fd3720;
	fma.rn.f64 	%fd3722, %fd3720, %fd3721, %fd3721;
	fma.rn.f64 	%fd3723, %fd3721, %fd3722, %fd3722;
	fma.rn.f64 	%fd3724, %fd3722, %fd3723, %fd3723;
	fma.rn.f64 	%fd3725, %fd3723, %fd3724, %fd3724;
	fma.rn.f64 	%fd3726, %fd3724, %fd3725, %fd3725;
	fma.rn.f64 	%fd3727, %fd3725, %fd3726, %fd3726;
	fma.rn.f64 	%fd3728, %fd3726, %fd3727, %fd3727;
	fma.rn.f64 	%fd3729, %fd3727, %fd3728, %fd3728;
	fma.rn.f64 	%fd3730, %fd3728, %fd3729, %fd3729;
	fma.rn.f64 	%fd3731, %fd3729, %fd3730, %fd3730;
	fma.rn.f64 	%fd3732, %fd3730, %fd3731, %fd3731;
	fma.rn.f64 	%fd3733, %fd3731, %fd3732, %fd3732;
	fma.rn.f64 	%fd3734, %fd3732, %fd3733, %fd3733;
	fma.rn.f64 	%fd3735, %fd3733, %fd3734, %fd3734;
	fma.rn.f64 	%fd3736, %fd3734, %fd3735, %fd3735;
	fma.rn.f64 	%fd3737, %fd3735, %fd3736, %fd3736;
	fma.rn.f64 	%fd3738, %fd3736, %fd3737, %fd3737;
	fma.rn.f64 	%fd3739, %fd3737, %fd3738, %fd3738;
	fma.rn.f64 	%fd3740, %fd3738, %fd3739, %fd3739;
	fma.rn.f64 	%fd3741, %fd3739, %fd3740, %fd3740;
	fma.rn.f64 	%fd3742, %fd3740, %fd3741, %fd3741;
	fma.rn.f64 	%fd3743, %fd3741, %fd3742, %fd3742;
	fma.rn.f64 	%fd3744, %fd3742, %fd3743, %fd3743;
	fma.rn.f64 	%fd3745, %fd3743, %fd3744, %fd3744;
	fma.rn.f64 	%fd3746, %fd3744, %fd3745, %fd3745;
	fma.rn.f64 	%fd3747, %fd3745, %fd3746, %fd3746;
	fma.rn.f64 	%fd3748, %fd3746, %fd3747, %fd3747;
	fma.rn.f64 	%fd3749, %fd3747, %fd3748, %fd3748;
	fma.rn.f64 	%fd3750, %fd3748, %fd3749, %fd3749;
	fma.rn.f64 	%fd3751, %fd3749, %fd3750, %fd3750;
	fma.rn.f64 	%fd3752, %fd3750, %fd3751, %fd3751;
	fma.rn.f64 	%fd3753, %fd3751, %fd3752, %fd3752;
	fma.rn.f64 	%fd3754, %fd3752, %fd3753, %fd3753;
	fma.rn.f64 	%fd3755, %fd3753, %fd3754, %fd3754;
	fma.rn.f64 	%fd3756, %fd3754, %fd3755, %fd3755;
	fma.rn.f64 	%fd3757, %fd3755, %fd3756, %fd3756;
	fma.rn.f64 	%fd3758, %fd3756, %fd3757, %fd3757;
	fma.rn.f64 	%fd3759, %fd3757, %fd3758, %fd3758;
	fma.rn.f64 	%fd3760, %fd3758, %fd3759, %fd3759;
	fma.rn.f64 	%fd3761, %fd3759, %fd3760, %fd3760;
	fma.rn.f64 	%fd3762, %fd3760, %fd3761, %fd3761;
	fma.rn.f64 	%fd3763, %fd3761, %fd3762, %fd3762;
	fma.rn.f64 	%fd3764, %fd3762, %fd3763, %fd3763;
	fma.rn.f64 	%fd3765, %fd3763, %fd3764, %fd3764;
	fma.rn.f64 	%fd3766, %fd3764, %fd3765, %fd3765;
	fma.rn.f64 	%fd3767, %fd3765, %fd3766, %fd3766;
	fma.rn.f64 	%fd3768, %fd3766, %fd3767, %fd3767;
	fma.rn.f64 	%fd3769, %fd3767, %fd3768, %fd3768;
	fma.rn.f64 	%fd3770, %fd3768, %fd3769, %fd3769;
	fma.rn.f64 	%fd3771, %fd3769, %fd3770, %fd3770;
	fma.rn.f64 	%fd3772, %fd3770, %fd3771, %fd3771;
	fma.rn.f64 	%fd3773, %fd3771, %fd3772, %fd3772;
	fma.rn.f64 	%fd3774, %fd3772, %fd3773, %fd3773;
	fma.rn.f64 	%fd3775, %fd3773, %fd3774, %fd3774;
	fma.rn.f64 	%fd3776, %fd3774, %fd3775, %fd3775;
	fma.rn.f64 	%fd3777, %fd3775, %fd3776, %fd3776;
	fma.rn.f64 	%fd3778, %fd3776, %fd3777, %fd3777;
	fma.rn.f64 	%fd3779, %fd3777, %fd3778, %fd3778;
	fma.rn.f64 	%fd3780, %fd3778, %fd3779, %fd3779;
	fma.rn.f64 	%fd3781, %fd3779, %fd3780, %fd3780;
	fma.rn.f64 	%fd3782, %fd3780, %fd3781, %fd3781;
	fma.rn.f64 	%fd3783, %fd3781, %fd3782, %fd3782;
	fma.rn.f64 	%fd3784, %fd3782, %fd3783, %fd3783;
	fma.rn.f64 	%fd3785, %fd3783, %fd3784, %fd3784;
	fma.rn.f64 	%fd3786, %fd3784, %fd3785, %fd3785;
	fma.rn.f64 	%fd3787, %fd3785, %fd3786, %fd3786;
	fma.rn.f64 	%fd3788, %fd3786, %fd3787, %fd3787;
	fma.rn.f64 	%fd3789, %fd3787, %fd3788, %fd3788;
	fma.rn.f64 	%fd3790, %fd3788, %fd3789, %fd3789;
	fma.rn.f64 	%fd3791, %fd3789, %fd3790, %fd3790;
	fma.rn.f64 	%fd3792, %fd3790, %fd3791, %fd3791;
	fma.rn.f64 	%fd3793, %fd3791, %fd3792, %fd3792;
	fma.rn.f64 	%fd3794, %fd3792, %fd3793, %fd3793;
	fma.rn.f64 	%fd3795, %fd3793, %fd3794, %fd3794;
	fma.rn.f64 	%fd3796, %fd3794, %fd3795, %fd3795;
	fma.rn.f64 	%fd3797, %fd3795, %fd3796, %fd3796;
	fma.rn.f64 	%fd3798, %fd3796, %fd3797, %fd3797;
	fma.rn.f64 	%fd3799, %fd3797, %fd3798, %fd3798;
	fma.rn.f64 	%fd3800, %fd3798, %fd3799, %fd3799;
	fma.rn.f64 	%fd3801, %fd3799, %fd3800, %fd3800;
	fma.rn.f64 	%fd3802, %fd3800, %fd3801, %fd3801;
	fma.rn.f64 	%fd3803, %fd3801, %fd3802, %fd3802;
	fma.rn.f64 	%fd3804, %fd3802, %fd3803, %fd3803;
	fma.rn.f64 	%fd3805, %fd3803, %fd3804, %fd3804;
	fma.rn.f64 	%fd3806, %fd3804, %fd3805, %fd3805;
	fma.rn.f64 	%fd3807, %fd3805, %fd3806, %fd3806;
	fma.rn.f64 	%fd3808, %fd3806, %fd3807, %fd3807;
	fma.rn.f64 	%fd3809, %fd3807, %fd3808, %fd3808;
	fma.rn.f64 	%fd3810, %fd3808, %fd3809, %fd3809;
	fma.rn.f64 	%fd3811, %fd3809, %fd3810, %fd3810;
	fma.rn.f64 	%fd3812, %fd3810, %fd3811, %fd3811;
	fma.rn.f64 	%fd3813, %fd3811, %fd3812, %fd3812;
	fma.rn.f64 	%fd3814, %fd3812, %fd3813, %fd3813;
	fma.rn.f64 	%fd3815, %fd3813, %fd3814, %fd3814;
	fma.rn.f64 	%fd3816, %fd3814, %fd3815, %fd3815;
	fma.rn.f64 	%fd3817, %fd3815, %fd3816, %fd3816;
	fma.rn.f64 	%fd3818, %fd3816, %fd3817, %fd3817;
	fma.rn.f64 	%fd3819, %fd3817, %fd3818, %fd3818;
	fma.rn.f64 	%fd3820, %fd3818, %fd3819, %fd3819;
	fma.rn.f64 	%fd3821, %fd3819, %fd3820, %fd3820;
	fma.rn.f64 	%fd3822, %fd3820, %fd3821, %fd3821;
	fma.rn.f64 	%fd3823, %fd3821, %fd3822, %fd3822;
	fma.rn.f64 	%fd3824, %fd3822, %fd3823, %fd3823;
	fma.rn.f64 	%fd3825, %fd3823, %fd3824, %fd3824;
	fma.rn.f64 	%fd3826, %fd3824, %fd3825, %fd3825;
	fma.rn.f64 	%fd3827, %fd3825, %fd3826, %fd3826;
	fma.rn.f64 	%fd3828, %fd3826, %fd3827, %fd3827;
	fma.rn.f64 	%fd3829, %fd3827, %fd3828, %fd3828;
	fma.rn.f64 	%fd3830, %fd3828, %fd3829, %fd3829;
	fma.rn.f64 	%fd3831, %fd3829, %fd3830, %fd3830;
	fma.rn.f64 	%fd3832, %fd3830, %fd3831, %fd3831;
	fma.rn.f64 	%fd3833, %fd3831, %fd3832, %fd3832;
	fma.rn.f64 	%fd3834, %fd3832, %fd3833, %fd3833;
	fma.rn.f64 	%fd3835, %fd3833, %fd3834, %fd3834;
	fma.rn.f64 	%fd3836, %fd3834, %fd3835, %fd3835;
	fma.rn.f64 	%fd3837, %fd3835, %fd3836, %fd3836;
	fma.rn.f64 	%fd3838, %fd3836, %fd3837, %fd3837;
	fma.rn.f64 	%fd3839, %fd3837, %fd3838, %fd3838;
	fma.rn.f64 	%fd3840, %fd3838, %fd3839, %fd3839;
	fma.rn.f64 	%fd3841, %fd3839, %fd3840, %fd3840;
	fma.rn.f64 	%fd3842, %fd3840, %fd3841, %fd3841;
	fma.rn.f64 	%fd3843, %fd3841, %fd3842, %fd3842;
	fma.rn.f64 	%fd3844, %fd3842, %fd3843, %fd3843;
	fma.rn.f64 	%fd3845, %fd3843, %fd3844, %fd3844;
	fma.rn.f64 	%fd3846, %fd3844, %fd3845, %fd3845;
	fma.rn.f64 	%fd3847, %fd3845, %fd3846, %fd3846;
	fma.rn.f64 	%fd3848, %fd3846, %fd3847, %fd3847;
	fma.rn.f64 	%fd3849, %fd3847, %fd3848, %fd3848;
	fma.rn.f64 	%fd3850, %fd3848, %fd3849, %fd3849;
	fma.rn.f64 	%fd3851, %fd3849, %fd3850, %fd3850;
	fma.rn.f64 	%fd3852, %fd3850, %fd3851, %fd3851;
	fma.rn.f64 	%fd3853, %fd3851, %fd3852, %fd3852;
	fma.rn.f64 	%fd3854, %fd3852, %fd3853, %fd3853;
	fma.rn.f64 	%fd3855, %fd3853, %fd3854, %fd3854;
	fma.rn.f64 	%fd3856, %fd3854, %fd3855, %fd3855;
	fma.rn.f64 	%fd3857, %fd3855, %fd3856, %fd3856;
	fma.rn.f64 	%fd3858, %fd3856, %fd3857, %fd3857;
	fma.rn.f64 	%fd3859, %fd3857, %fd3858, %fd3858;
	fma.rn.f64 	%fd3860, %fd3858, %fd3859, %fd3859;
	fma.rn.f64 	%fd3861, %fd3859, %fd3860, %fd3860;
	fma.rn.f64 	%fd3862, %fd3860, %fd3861, %fd3861;
	fma.rn.f64 	%fd3863, %fd3861, %fd3862, %fd3862;
	fma.rn.f64 	%fd3864, %fd3862, %fd3863, %fd3863;
	fma.rn.f64 	%fd3865, %fd3863, %fd3864, %fd3864;
	fma.rn.f64 	%fd3866, %fd3864, %fd3865, %fd3865;
	fma.rn.f64 	%fd3867, %fd3865, %fd3866, %fd3866;
	fma.rn.f64 	%fd3868, %fd3866, %fd3867, %fd3867;
	fma.rn.f64 	%fd3869, %fd3867, %fd3868, %fd3868;
	fma.rn.f64 	%fd3870, %fd3868, %fd3869, %fd3869;
	fma.rn.f64 	%fd3871, %fd3869, %fd3870, %fd3870;
	fma.rn.f64 	%fd3872, %fd3870, %fd3871, %fd3871;
	fma.rn.f64 	%fd3873, %fd3871, %fd3872, %fd3872;
	fma.rn.f64 	%fd3874, %fd3872, %fd3873, %fd3873;
	fma.rn.f64 	%fd3875, %fd3873, %fd3874, %fd3874;
	fma.rn.f64 	%fd3876, %fd3874, %fd3875, %fd3875;
	fma.rn.f64 	%fd3877, %fd3875, %fd3876, %fd3876;
	fma.rn.f64 	%fd3878, %fd3876, %fd3877, %fd3877;
	fma.rn.f64 	%fd3879, %fd3877, %fd3878, %fd3878;
	fma.rn.f64 	%fd3880, %fd3878, %fd3879, %fd3879;
	fma.rn.f64 	%fd3881, %fd3879, %fd3880, %fd3880;
	fma.rn.f64 	%fd3882, %fd3880, %fd3881, %fd3881;
	fma.rn.f64 	%fd3883, %fd3881, %fd3882, %fd3882;
	fma.rn.f64 	%fd3884, %fd3882, %fd3883, %fd3883;
	fma.rn.f64 	%fd3885, %fd3883, %fd3884, %fd3884;
	fma.rn.f64 	%fd3886, %fd3884, %fd3885, %fd3885;
	fma.rn.f64 	%fd3887, %fd3885, %fd3886, %fd3886;
	fma.rn.f64 	%fd3888, %fd3886, %fd3887, %fd3887;
	fma.rn.f64 	%fd3889, %fd3887, %fd3888, %fd3888;
	fma.rn.f64 	%fd3890, %fd3888, %fd3889, %fd3889;
	fma.rn.f64 	%fd3891, %fd3889, %fd3890, %fd3890;
	fma.rn.f64 	%fd3892, %fd3890, %fd3891, %fd3891;
	fma.rn.f64 	%fd3893, %fd3891, %fd3892, %fd3892;
	fma.rn.f64 	%fd3894, %fd3892, %fd3893, %fd3893;
	fma.rn.f64 	%fd3895, %fd3893, %fd3894, %fd3894;
	fma.rn.f64 	%fd3896, %fd3894, %fd3895, %fd3895;
	fma.rn.f64 	%fd3897, %fd3895, %fd3896, %fd3896;
	fma.rn.f64 	%fd3898, %fd3896, %fd3897, %fd3897;
	fma.rn.f64 	%fd3899, %fd3897, %fd3898, %fd3898;
	fma.rn.f64 	%fd3900, %fd3898, %fd3899, %fd3899;
	fma.rn.f64 	%fd3901, %fd3899, %fd3900, %fd3900;
	fma.rn.f64 	%fd3902, %fd3900, %fd3901, %fd3901;
	fma.rn.f64 	%fd3903, %fd3901, %fd3902, %fd3902;
	fma.rn.f64 	%fd3904, %fd3902, %fd3903, %fd3903;
	fma.rn.f64 	%fd3905, %fd3903, %fd3904, %fd3904;
	fma.rn.f64 	%fd3906, %fd3904, %fd3905, %fd3905;
	fma.rn.f64 	%fd3907, %fd3905, %fd3906, %fd3906;
	fma.rn.f64 	%fd3908, %fd3906, %fd3907, %fd3907;
	fma.rn.f64 	%fd3909, %fd3907, %fd3908, %fd3908;
	fma.rn.f64 	%fd3910, %fd3908, %fd3909, %fd3909;
	fma.rn.f64 	%fd3911, %fd3909, %fd3910, %fd3910;
	fma.rn.f64 	%fd3912, %fd3910, %fd3911, %fd3911;
	fma.rn.f64 	%fd3913, %fd3911, %fd3912, %fd3912;
	fma.rn.f64 	%fd3914, %fd3912, %fd3913, %fd3913;
	fma.rn.f64 	%fd3915, %fd3913, %fd3914, %fd3914;
	fma.rn.f64 	%fd3916, %fd3914, %fd3915, %fd3915;
	fma.rn.f64 	%fd3917, %fd3915, %fd3916, %fd3916;
	fma.rn.f64 	%fd3918, %fd3916, %fd3917, %fd3917;
	fma.rn.f64 	%fd3919, %fd3917, %fd3918, %fd3918;
	fma.rn.f64 	%fd3920, %fd3918, %fd3919, %fd3919;
	fma.rn.f64 	%fd3921, %fd3919, %fd3920, %fd3920;
	fma.rn.f64 	%fd3922, %fd3920, %fd3921, %fd3921;
	fma.rn.f64 	%fd3923, %fd3921, %fd3922, %fd3922;
	fma.rn.f64 	%fd3924, %fd3922, %fd3923, %fd3923;
	fma.rn.f64 	%fd3925, %fd3923, %fd3924, %fd3924;
	fma.rn.f64 	%fd3926, %fd3924, %fd3925, %fd3925;
	fma.rn.f64 	%fd3927, %fd3925, %fd3926, %fd3926;
	fma.rn.f64 	%fd3928, %fd3926, %fd3927, %fd3927;
	fma.rn.f64 	%fd3929, %fd3927, %fd3928, %fd3928;
	fma.rn.f64 	%fd3930, %fd3928, %fd3929, %fd3929;
	fma.rn.f64 	%fd3931, %fd3929, %fd3930, %fd3930;
	fma.rn.f64 	%fd3932, %fd3930, %fd3931, %fd3931;
	fma.rn.f64 	%fd3933, %fd3931, %fd3932, %fd3932;
	fma.rn.f64 	%fd3934, %fd3932, %fd3933, %fd3933;
	fma.rn.f64 	%fd3935, %fd3933, %fd3934, %fd3934;
	fma.rn.f64 	%fd3936, %fd3934, %fd3935, %fd3935;
	fma.rn.f64 	%fd3937, %fd3935, %fd3936, %fd3936;
	fma.rn.f64 	%fd3938, %fd3936, %fd3937, %fd3937;
	fma.rn.f64 	%fd3939, %fd3937, %fd3938, %fd3938;
	fma.rn.f64 	%fd3940, %fd3938, %fd3939, %fd3939;
	fma.rn.f64 	%fd3941, %fd3939, %fd3940, %fd3940;
	fma.rn.f64 	%fd3942, %fd3940, %fd3941, %fd3941;
	fma.rn.f64 	%fd3943, %fd3941, %fd3942, %fd3942;
	fma.rn.f64 	%fd3944, %fd3942, %fd3943, %fd3943;
	fma.rn.f64 	%fd3945, %fd3943, %fd3944, %fd3944;
	fma.rn.f64 	%fd3946, %fd3944, %fd3945, %fd3945;
	fma.rn.f64 	%fd3947, %fd3945, %fd3946, %fd3946;
	fma.rn.f64 	%fd3948, %fd3946, %fd3947, %fd3947;
	fma.rn.f64 	%fd3949, %fd3947, %fd3948, %fd3948;
	fma.rn.f64 	%fd3950, %fd3948, %fd3949, %fd3949;
	fma.rn.f64 	%fd3951, %fd3949, %fd3950, %fd3950;
	fma.rn.f64 	%fd3952, %fd3950, %fd3951, %fd3951;
	fma.rn.f64 	%fd3953, %fd3951, %fd3952, %fd3952;
	fma.rn.f64 	%fd3954, %fd3952, %fd3953, %fd3953;
	fma.rn.f64 	%fd3955, %fd3953, %fd3954, %fd3954;
	fma.rn.f64 	%fd3956, %fd3954, %fd3955, %fd3955;
	fma.rn.f64 	%fd3957, %fd3955, %fd3956, %fd3956;
	fma.rn.f64 	%fd3958, %fd3956, %fd3957, %fd3957;
	fma.rn.f64 	%fd3959, %fd3957, %fd3958, %fd3958;
	fma.rn.f64 	%fd3960, %fd3958, %fd3959, %fd3959;
	fma.rn.f64 	%fd3961, %fd3959, %fd3960, %fd3960;
	fma.rn.f64 	%fd3962, %fd3960, %fd3961, %fd3961;
	fma.rn.f64 	%fd3963, %fd3961, %fd3962, %fd3962;
	fma.rn.f64 	%fd3964, %fd3962, %fd3963, %fd3963;
	fma.rn.f64 	%fd3965, %fd3963, %fd3964, %fd3964;
	fma.rn.f64 	%fd3966, %fd3964, %fd3965, %fd3965;
	fma.rn.f64 	%fd3967, %fd3965, %fd3966, %fd3966;
	fma.rn.f64 	%fd3968, %fd3966, %fd3967, %fd3967;
	fma.rn.f64 	%fd3969, %fd3967, %fd3968, %fd3968;
	fma.rn.f64 	%fd3970, %fd3968, %fd3969, %fd3969;
	fma.rn.f64 	%fd3971, %fd3969, %fd3970, %fd3970;
	fma.rn.f64 	%fd3972, %fd3970, %fd3971, %fd3971;
	fma.rn.f64 	%fd3973, %fd3971, %fd3972, %fd3972;
	fma.rn.f64 	%fd3974, %fd3972, %fd3973, %fd3973;
	fma.rn.f64 	%fd3975, %fd3973, %fd3974, %fd3974;
	fma.rn.f64 	%fd3976, %fd3974, %fd3975, %fd3975;
	fma.rn.f64 	%fd3977, %fd3975, %fd3976, %fd3976;
	fma.rn.f64 	%fd3978, %fd3976, %fd3977, %fd3977;
	fma.rn.f64 	%fd3979, %fd3977, %fd3978, %fd3978;
	fma.rn.f64 	%fd3980, %fd3978, %fd3979, %fd3979;
	fma.rn.f64 	%fd3981, %fd3979, %fd3980, %fd3980;
	fma.rn.f64 	%fd3982, %fd3980, %fd3981, %fd3981;
	fma.rn.f64 	%fd3983, %fd3981, %fd3982, %fd3982;
	fma.rn.f64 	%fd3984, %fd3982, %fd3983, %fd3983;
	fma.rn.f64 	%fd3985, %fd3983, %fd3984, %fd3984;
	fma.rn.f64 	%fd3986, %fd3984, %fd3985, %fd3985;
	fma.rn.f64 	%fd3987, %fd3985, %fd3986, %fd3986;
	fma.rn.f64 	%fd3988, %fd3986, %fd3987, %fd3987;
	fma.rn.f64 	%fd3989, %fd3987, %fd3988, %fd3988;
	fma.rn.f64 	%fd3990, %fd3988, %fd3989, %fd3989;
	fma.rn.f64 	%fd3991, %fd3989, %fd3990, %fd3990;
	fma.rn.f64 	%fd3992, %fd3990, %fd3991, %fd3991;
	fma.rn.f64 	%fd3993, %fd3991, %fd3992, %fd3992;
	fma.rn.f64 	%fd3994, %fd3992, %fd3993, %fd3993;
	fma.rn.f64 	%fd3995, %fd3993, %fd3994, %fd3994;
	fma.rn.f64 	%fd3996, %fd3994, %fd3995, %fd3995;
	fma.rn.f64 	%fd3997, %fd3995, %fd3996, %fd3996;
	fma.rn.f64 	%fd3998, %fd3996, %fd3997, %fd3997;
	fma.rn.f64 	%fd3999, %fd3997, %fd3998, %fd3998;
	fma.rn.f64 	%fd4000, %fd3998, %fd3999, %fd3999;
	fma.rn.f64 	%fd4001, %fd3999, %fd4000, %fd4000;
	fma.rn.f64 	%fd4002, %fd4000, %fd4001, %fd4001;
	fma.rn.f64 	%fd4003, %fd4001, %fd4002, %fd4002;
	fma.rn.f64 	%fd4004, %fd4002, %fd4003, %fd4003;
	fma.rn.f64 	%fd4005, %fd4003, %fd4004, %fd4004;
	fma.rn.f64 	%fd4006, %fd4004, %fd4005, %fd4005;
	fma.rn.f64 	%fd4007, %fd4005, %fd4006, %fd4006;
	fma.rn.f64 	%fd4008, %fd4006, %fd4007, %fd4007;
	fma.rn.f64 	%fd4009, %fd4007, %fd4008, %fd4008;
	fma.rn.f64 	%fd4010, %fd4008, %fd4009, %fd4009;
	fma.rn.f64 	%fd4011, %fd4009, %fd4010, %fd4010;
	fma.rn.f64 	%fd4012, %fd4010, %fd4011, %fd4011;
	fma.rn.f64 	%fd4013, %fd4011, %fd4012, %fd4012;
	fma.rn.f64 	%fd4014, %fd4012, %fd4013, %fd4013;
	fma.rn.f64 	%fd4015, %fd4013, %fd4014, %fd4014;
	fma.rn.f64 	%fd4016, %fd4014, %fd4015, %fd4015;
	fma.rn.f64 	%fd4017, %fd4015, %fd4016, %fd4016;
	fma.rn.f64 	%fd4018, %fd4016, %fd4017, %fd4017;
	fma.rn.f64 	%fd4019, %fd4017, %fd4018, %fd4018;
	fma.rn.f64 	%fd4020, %fd4018, %fd4019, %fd4019;
	fma.rn.f64 	%fd4021, %fd4019, %fd4020, %fd4020;
	fma.rn.f64 	%fd4022, %fd4020, %fd4021, %fd4021;
	fma.rn.f64 	%fd4023, %fd4021, %fd4022, %fd4022;
	fma.rn.f64 	%fd4024, %fd4022, %fd4023, %fd4023;
	fma.rn.f64 	%fd4025, %fd4023, %fd4024, %fd4024;
	fma.rn.f64 	%fd4026, %fd4024, %fd4025, %fd4025;
	fma.rn.f64 	%fd4027, %fd4025, %fd4026, %fd4026;
	fma.rn.f64 	%fd4028, %fd4026, %fd4027, %fd4027;
	fma.rn.f64 	%fd4029, %fd4027, %fd4028, %fd4028;
	fma.rn.f64 	%fd4030, %fd4028, %fd4029, %fd4029;
	fma.rn.f64 	%fd4031, %fd4029, %fd4030, %fd4030;
	fma.rn.f64 	%fd4032, %fd4030, %fd4031, %fd4031;
	fma.rn.f64 	%fd4033, %fd4031, %fd4032, %fd4032;
	fma.rn.f64 	%fd4034, %fd4032, %fd4033, %fd4033;
	fma.rn.f64 	%fd4035, %fd4033, %fd4034, %fd4034;
	fma.rn.f64 	%fd4036, %fd4034, %fd4035, %fd4035;
	fma.rn.f64 	%fd4037, %fd4035, %fd4036, %fd4036;
	fma.rn.f64 	%fd4038, %fd4036, %fd4037, %fd4037;
	fma.rn.f64 	%fd4039, %fd4037, %fd4038, %fd4038;
	fma.rn.f64 	%fd4040, %fd4038, %fd4039, %fd4039;
	fma.rn.f64 	%fd4041, %fd4039, %fd4040, %fd4040;
	fma.rn.f64 	%fd4042, %fd4040, %fd4041, %fd4041;
	fma.rn.f64 	%fd4043, %fd4041, %fd4042, %fd4042;
	fma.rn.f64 	%fd4044, %fd4042, %fd4043, %fd4043;
	fma.rn.f64 	%fd4045, %fd4043, %fd4044, %fd4044;
	fma.rn.f64 	%fd4046, %fd4044, %fd4045, %fd4045;
	fma.rn.f64 	%fd4047, %fd4045, %fd4046, %fd4046;
	fma.rn.f64 	%fd4048, %fd4046, %fd4047, %fd4047;
	fma.rn.f64 	%fd4049, %fd4047, %fd4048, %fd4048;
	fma.rn.f64 	%fd4050, %fd4048, %fd4049, %fd4049;
	fma.rn.f64 	%fd4051, %fd4049, %fd4050, %fd4050;
	fma.rn.f64 	%fd4052, %fd4050, %fd4051, %fd4051;
	fma.rn.f64 	%fd4053, %fd4051, %fd4052, %fd4052;
	fma.rn.f64 	%fd4054, %fd4052, %fd4053, %fd4053;
	fma.rn.f64 	%fd4055, %fd4053, %fd4054, %fd4054;
	fma.rn.f64 	%fd4056, %fd4054, %fd4055, %fd4055;
	fma.rn.f64 	%fd4057, %fd4055, %fd4056, %fd4056;
	fma.rn.f64 	%fd4058, %fd4056, %fd4057, %fd4057;
	fma.rn.f64 	%fd4059, %fd4057, %fd4058, %fd4058;
	fma.rn.f64 	%fd4060, %fd4058, %fd4059, %fd4059;
	fma.rn.f64 	%fd4061, %fd4059, %fd4060, %fd4060;
	fma.rn.f64 	%fd4062, %fd4060, %fd4061, %fd4061;
	fma.rn.f64 	%fd4063, %fd4061, %fd4062, %fd4062;
	fma.rn.f64 	%fd4064, %fd4062, %fd4063, %fd4063;
	fma.rn.f64 	%fd4065, %fd4063, %fd4064, %fd4064;
	fma.rn.f64 	%fd4066, %fd4064, %fd4065, %fd4065;
	fma.rn.f64 	%fd4067, %fd4065, %fd4066, %fd4066;
	fma.rn.f64 	%fd4068, %fd4066, %fd4067, %fd4067;
	fma.rn.f64 	%fd4069, %fd4067, %fd4068, %fd4068;
	fma.rn.f64 	%fd4070, %fd4068, %fd4069, %fd4069;
	fma.rn.f64 	%fd4071, %fd4069, %fd4070, %fd4070;
	fma.rn.f64 	%fd4072, %fd4070, %fd4071, %fd4071;
	fma.rn.f64 	%fd4073, %fd4071, %fd4072, %fd4072;
	fma.rn.f64 	%fd4074, %fd4072, %fd4073, %fd4073;
	fma.rn.f64 	%fd4075, %fd4073, %fd4074, %fd4074;
	fma.rn.f64 	%fd4076, %fd4074, %fd4075, %fd4075;
	fma.rn.f64 	%fd4077, %fd4075, %fd4076, %fd4076;
	fma.rn.f64 	%fd4078, %fd4076, %fd4077, %fd4077;
	fma.rn.f64 	%fd4079, %fd4077, %fd4078, %fd4078;
	fma.rn.f64 	%fd4080, %fd4078, %fd4079, %fd4079;
	fma.rn.f64 	%fd4081, %fd4079, %fd4080, %fd4080;
	fma.rn.f64 	%fd4082, %fd4080, %fd4081, %fd4081;
	fma.rn.f64 	%fd4083, %fd4081, %fd4082, %fd4082;
	fma.rn.f64 	%fd4084, %fd4082, %fd4083, %fd4083;
	fma.rn.f64 	%fd4085, %fd4083, %fd4084, %fd4084;
	fma.rn.f64 	%fd4086, %fd4084, %fd4085, %fd4085;
	fma.rn.f64 	%fd4087, %fd4085, %fd4086, %fd4086;
	fma.rn.f64 	%fd4088, %fd4086, %fd4087, %fd4087;
	fma.rn.f64 	%fd4089, %fd4087, %fd4088, %fd4088;
	fma.rn.f64 	%fd4090, %fd4088, %fd4089, %fd4089;
	fma.rn.f64 	%fd4091, %fd4089, %fd4090, %fd4090;
	fma.rn.f64 	%fd4092, %fd4090, %fd4091, %fd4091;
	fma.rn.f64 	%fd4093, %fd4091, %fd4092, %fd4092;
	fma.rn.f64 	%fd4094, %fd4092, %fd4093, %fd4093;
	fma.rn.f64 	%fd4095, %fd4093, %fd4094, %fd4094;
	fma.rn.f64 	%fd4096, %fd4094, %fd4095, %fd4095;
	fma.rn.f64 	%fd4097, %fd4095, %fd4096, %fd4096;
	fma.rn.f64 	%fd4098, %fd4096, %fd4097, %fd4097;
	fma.rn.f64 	%fd4099, %fd4097, %fd4098, %fd4098;
	fma.rn.f64 	%fd4100, %fd4098, %fd4099, %fd4099;
	fma.rn.f64 	%fd4103, %fd4099, %fd4100, %fd4100;
	fma.rn.f64 	%fd4102, %fd4100, %fd4103, %fd4103;
	add.s32 	%r8, %r8, 1;
	setp.ne.s32 	%p1, %r8, 16;
	@%p1 bra 	$L__BB2_1;
	add.f64 	%fd4101, %fd4103, %fd4102;
	st.global.f64 	[%rd1], %fd4101;
	ret;

}


// ===== COMPILED SASS (sm_100) =====

	.target	sm_100

	.elftype	@"ET_EXEC"


//--------------------- .note.nv.tkinfo           --------------------------
	.section	.note.nv.tkinfo,"",@"SHT_NOTE"
	.sectionflags	@"SHF_NOTE_NV_TKINFO"
	.tkinfo
        /*0018*/ 	.word	0x00000002
        /*0030*/ 	.string	""
        /*0030*/ 	.string	"ptxas"
        /*0030*/ 	.string	"Cuda compilation tools, release 13.0, V13.0.88"
        /*0030*/ 	.string	"Build cuda_13.0.r13.0/compiler.36424714_0"
        /*0030*/ 	.string	"-arch sm_100 -m 64 "



//--------------------- .note.nv.cuinfo           --------------------------
	.section	.note.nv.cuinfo,"",@"SHT_NOTE"
	.sectionflags	@"SHF_NOTE_NV_CUINFO"
        /*0018*/ 	.short	0x0002
        /*001a*/ 	.short	0x0064
        /*001c*/ 	.short	0x0082
	.zero		2


//--------------------- .nv.info                  --------------------------
	.section	.nv.info,"",@"SHT_CUDA_INFO"
	.align	4


	//----- nvinfo : EIATTR_REGCOUNT
	.align		4
        /*0000*/ 	.byte	0x04, 0x2f
        /*0002*/ 	.short	(.L_1 - .L_0)
	.align		4
.L_0:
        /*0004*/ 	.word	index@(fmad)
        /*0008*/ 	.word	0x00000008


	//----- nvinfo : EIATTR_FRAME_SIZE
	.align		4
.L_1:
        /*000c*/ 	.byte	0x04, 0x11
        /*000e*/ 	.short	(.L_3 - .L_2)
	.align		4
.L_2:
        /*0010*/ 	.word	index@(fmad)
        /*0014*/ 	.word	0x00000000


	//----- nvinfo : EIATTR_REGCOUNT
	.align		4
.L_3:
        /*0018*/ 	.byte	0x04, 0x2f
        /*001a*/ 	.short	(.L_5 - .L_4)
	.align		4
.L_4:
        /*001c*/ 	.word	index@(fmadmul)
        /*0020*/ 	.word	0x00000008


	//----- nvinfo : EIATTR_FRAME_SIZE
	.align		4
.L_5:
        /*0024*/ 	.byte	0x04, 0x11
        /*0026*/ 	.short	(.L_7 - .L_6)
	.align		4
.L_6:
        /*0028*/ 	.word	index@(fmadmul)
        /*002c*/ 	.word	0x00000000


	//----- nvinfo : EIATTR_REGCOUNT
	.align		4
.L_7:
        /*0030*/ 	.byte	0x04, 0x2f
        /*0032*/ 	.short	(.L_9 - .L_8)
	.align		4
.L_8:
        /*0034*/ 	.word	index@(dmad)
        /*0038*/ 	.word	0x0000000a


	//----- nvinfo : EIATTR_FRAME_SIZE
	.align		4
.L_9:
        /*003c*/ 	.byte	0x04, 0x11
        /*003e*/ 	.short	(.L_11 - .L_10)
	.align		4
.L_10:
        /*0040*/ 	.word	index@(dmad)
        /*0044*/ 	.word	0x00000000


	//----- nvinfo : EIATTR_MIN_STACK_SIZE
	.align		4
.L_11:
        /*0048*/ 	.byte	0x04, 0x12
        /*004a*/ 	.short	(.L_13 - .L_12)
	.align		4
.L_12:
        /*004c*/ 	.word	index@(dmad)
        /*0050*/ 	.word	0x00000000


	//----- nvinfo : EIATTR_MIN_STACK_SIZE
	.align		4
.L_13:
        /*0054*/ 	.byte	0x04, 0x12
        /*0056*/ 	.short	(.L_15 - .L_14)
	.align		4
.L_14:
        /*0058*/ 	.word	index@(fmadmul)
        /*005c*/ 	.word	0x00000000


	//----- nvinfo : EIATTR_MIN_STACK_SIZE
	.align		4
.L_15:
        /*0060*/ 	.byte	0x04, 0x12
        /*0062*/ 	.short	(.L_17 - .L_16)
	.align		4
.L_16:
        /*0064*/ 	.word	index@(fmad)
        /*0068*/ 	.word	0x00000000
.L_17:


//--------------------- .nv.compat                --------------------------
	.section	.nv.compat,"",@"SHT_CUDA_COMPAT_INFO"
	.align	4
        /*0000*/ 	.byte	0x02, 0x09, 0x00, 0x00, 0x02, 0x02, 0x01, 0x00, 0x02, 0x05, 0x05, 0x00, 0x03, 0x07, 0x01, 0x01
        /*0010*/ 	.byte	0x02, 0x03, 0x00, 0x00, 0x02, 0x06, 0x01, 0x00, 0x04, 0x0b, 0x08, 0x00, 0x01, 0x00, 0x00, 0x00
        /*0020*/ 	.byte	0x00, 0x00, 0x00, 0x00


//--------------------- .nv.info.dmad             --------------------------
	.section	.nv.info.dmad,"",@"SHT_CUDA_INFO"
	.sectionflags	@""
	.align	4


	//----- nvinfo : EIATTR_CUDA_API_VERSION
	.align		4
        /*0000*/ 	.byte	0x04, 0x37
        /*0002*/ 	.short	(.L_19 - .L_18)
.L_18:
        /*0004*/ 	.word	0x00000082


	//----- nvinfo : EIATTR_KPARAM_INFO
	.align		4
.L_19:
        /*0008*/ 	.byte	0x04, 0x17
        /*000a*/ 	.short	(.L_21 - .L_20)
.L_20:
        /*000c*/ 	.word	0x00000000
        /*0010*/ 	.short	0x0000
        /*0012*/ 	.short	0x0000
        /*0014*/ 	.byte	0x00, 0xf5, 0x21, 0x00


	//----- nvinfo : EIATTR_SPARSE_MMA_MASK
	.align		4
.L_21:
        /*0018*/ 	.byte	0x03, 0x50
        /*001a*/ 	.short	0x0000


	//----- nvinfo : EIATTR_MAXREG_COUNT
	.align		4
        /*001c*/ 	.byte	0x03, 0x1b
        /*001e*/ 	.short	0x00ff


	//----- nvinfo : EIATTR_MERCURY_ISA_VERSION
	.align		4
        /*0020*/ 	.byte	0x03, 0x5f
        /*0022*/ 	.short	0x0101


	//----- nvinfo : EIATTR_VRC_CTA_INIT_COUNT
	.align		4
        /*0024*/ 	.byte	0x02, 0x4a
	.zero		1
	.zero		1


	//----- nvinfo : EIATTR_EXIT_INSTR_OFFSETS
	.align		4
        /*0028*/ 	.byte	0x04, 0x1c
        /*002a*/ 	.short	(.L_23 - .L_22)


	//   ....[0]....
.L_22:
        /*002c*/ 	.word	0x00010100


	//----- nvinfo : EIATTR_CBANK_PARAM_SIZE
	.align		4
.L_23:
        /*0030*/ 	.byte	0x03, 0x19
        /*0032*/ 	.short	0x0008


	//----- nvinfo : EIATTR_PARAM_CBANK
	.align		4
        /*0034*/ 	.byte	0x04, 0x0a
        /*0036*/ 	.short	(.L_25 - .L_24)
	.align		4
.L_24:
        /*0038*/ 	.word	index@(.nv.constant0.dmad)
        /*003c*/ 	.short	0x0380
        /*003e*/ 	.short	0x0008


	//----- nvinfo : EIATTR_SW_WAR
	.align		4
.L_25:
        /*0040*/ 	.byte	0x04, 0x36
        /*0042*/ 	.short	(.L_27 - .L_26)
.L_26:
        /*0044*/ 	.word	0x00000008
.L_27:


//--------------------- .nv.info.fmadmul          --------------------------
	.section	.nv.info.fmadmul,"",@"SHT_CUDA_INFO"
	.sectionflags	@""
	.align	4


	//----- nvinfo : EIATTR_CUDA_API_VERSION
	.align		4
        /*0000*/ 	.byte	0x04, 0x37
        /*0002*/ 	.short	(.L_29 - .L_28)
.L_28:
        /*0004*/ 	.word	0x00000082


	//----- nvinfo : EIATTR_KPARAM_INFO
	.align		4
.L_29:
        /*0008*/ 	.byte	0x04, 0x17
        /*000a*/ 	.short	(.L_31 - .L_30)
.L_30:
        /*000c*/ 	.word	0x00000000
        /*0010*/ 	.short	0x0000
        /*0012*/ 	.short	0x0000
        /*0014*/ 	.byte	0x00, 0xf5, 0x21, 0x00


	//----- nvinfo : EIATTR_SPARSE_MMA_MASK
	.align		4
.L_31:
        /*0018*/ 	.byte	0x03, 0x50
        /*001a*/ 	.short	0x0000


	//----- nvinfo : EIATTR_MAXREG_COUNT
	.align		4
        /*001c*/ 	.byte	0x03, 0x1b
        /*001e*/ 	.short	0x00ff


	//----- nvinfo : EIATTR_MERCURY_ISA_VERSION
	.align		4
        /*0020*/ 	.byte	0x03, 0x5f
        /*0022*/ 	.short	0x0101


	//----- nvinfo : EIATTR_VRC_CTA_INIT_COUNT
	.align		4
        /*0024*/ 	.byte	0x02, 0x4a
	.zero		1
	.zero		1


	//----- nvinfo : EIATTR_EXIT_INSTR_OFFSETS
	.align		4
        /*0028*/ 	.byte	0x04, 0x1c
        /*002a*/ 	.short	(.L_33 - .L_32)


	//   ....[0]....
.L_32:
        /*002c*/ 	.word	0x00010100


	//----- nvinfo : EIATTR_CBANK_PARAM_SIZE
	.align		4
.L_33:
        /*0030*/ 	.byte	0x03, 0x19
        /*0032*/ 	.short	0x0008


	//----- nvinfo : EIATTR_PARAM_CBANK
	.align		4
        /*0034*/ 	.byte	0x04, 0x0a
        /*0036*/ 	.short	(.L_35 - .L_34)
	.align		4
.L_34:
        /*0038*/ 	.word	index@(.nv.constant0.fmadmul)
        /*003c*/ 	.short	0x0380
        /*003e*/ 	.short	0x0008


	//----- nvinfo : EIATTR_SW_WAR
	.align		4
.L_35:
        /*0040*/ 	.byte	0x04, 0x36
        /*0042*/ 	.short	(.L_37 - .L_36)
.L_36:
        /*0044*/ 	.word	0x00000008
.L_37:


//--------------------- .nv.info.fmad             --------------------------
	.section	.nv.info.fmad,"",@"SHT_CUDA_INFO"
	.sectionflags	@""
	.align	4


	//----- nvinfo : EIATTR_CUDA_API_VERSION
	.align		4
        /*0000*/ 	.byte	0x04, 0x37
        /*0002*/ 	.short	(.L_39 - .L_38)
.L_38:
        /*0004*/ 	.word	0x00000082


	//----- nvinfo : EIATTR_KPARAM_INFO
	.align		4
.L_39:
        /*0008*/ 	.byte	0x04, 0x17
        /*000a*/ 	.short	(.L_41 - .L_40)
.L_40:
        /*000c*/ 	.word	0x00000000
        /*0010*/ 	.short	0x0000
        /*0012*/ 	.short	0x0000
        /*0014*/ 	.byte	0x00, 0xf5, 0x21, 0x00


	//----- nvinfo : EIATTR_SPARSE_MMA_MASK
	.align		4
.L_41:
        /*0018*/ 	.byte	0x03, 0x50
        /*001a*/ 	.short	0x0000


	//----- nvinfo : EIATTR_MAXREG_COUNT
	.align		4
        /*001c*/ 	.byte	0x03, 0x1b
        /*001e*/ 	.short	0x00ff


	//----- nvinfo : EIATTR_MERCURY_ISA_VERSION
	.align		4
        /*0020*/ 	.byte	0x03, 0x5f
        /*0022*/ 	.short	0x0101


	//----- nvinfo : EIATTR_VRC_CTA_INIT_COUNT
	.align		4
        /*0024*/ 	.byte	0x02, 0x4a
	.zero		1
	.zero		1


	//----- nvinfo : EIATTR_EXIT_INSTR_OFFSETS
	.align		4
        /*0028*/ 	.byte	0x04, 0x1c
        /*002a*/ 	.short	(.L_43 - .L_42)


	//   ....[0]....
.L_42:
        /*002c*/ 	.word	0x00010100


	//----- nvinfo : EIATTR_CBANK_PARAM_SIZE
	.align		4
.L_43:
        /*0030*/ 	.byte	0x03, 0x19
        /*0032*/ 	.short	0x0008


	//----- nvinfo : EIATTR_PARAM_CBANK
	.align		4
        /*0034*/ 	.byte	0x04, 0x0a
        /*0036*/ 	.short	(.L_45 - .L_44)
	.align		4
.L_44:
        /*0038*/ 	.word	index@(.nv.constant0.fmad)
        /*003c*/ 	.short	0x0380
        /*003e*/ 	.short	0x0008


	//----- nvinfo : EIATTR_SW_WAR
	.align		4
.L_45:
        /*0040*/ 	.byte	0x04, 0x36
        /*0042*/ 	.short	(.L_47 - .L_46)
.L_46:
        /*0044*/ 	.word	0x00000008
.L_47:


//--------------------- .nv.callgraph             --------------------------
	.section	.nv.callgraph,"",@"SHT_CUDA_CALLGRAPH"
	.align	4
	.sectionentsize	8
	.align		4
        /*0000*/ 	.word	0x00000000
	.align		4
        /*0004*/ 	.word	0xffffffff
	.align		4
        /*0008*/ 	.word	0x00000000
	.align		4
        /*000c*/ 	.word	0xfffffffe
	.align		4
        /*0010*/ 	.word	0x00000000
	.align		4
        /*0014*/ 	.word	0xfffffffd
	.align		4
        /*0018*/ 	.word	0x00000000
	.align		4
        /*001c*/ 	.word	0xfffffffc


//--------------------- .text.dmad                --------------------------
	.section	.text.dmad,"ax",@progbits
	.align	128
        .global         dmad
        .type           dmad,@function
        .size           dmad,(.L_x_6 - dmad)
        .other          dmad,@"STO_CUDA_ENTRY STV_DEFAULT"
dmad:
.text.dmad:
[----:B------:R-:W-:Y:S01]  /*0000*/  LDC R1, c[0x0][0x37c] ;  /* 0x0000df00ff017b82 */ /* 0x000fe20000000800 */
[----:B------:R-:W0:Y:S07]  /*0010*/  S2R R7, SR_CTAID.X ;  /* 0x0000000000077919 */ /* 0x000e2e0000002500 */
[----:B------:R-:W1:Y:S01]  /*0020*/  LDC.64 R2, c[0x0][0x380] ;  /* 0x0000e000ff027b82 */ /* 0x000e620000000a00 */
[----:B------:R-:W0:Y:S01]  /*0030*/  LDCU UR4, c[0x0][0x360] ;  /* 0x00006c00ff0477ac */ /* 0x000e220008000800 */
[----:B------:R-:W0:Y:S01]  /*0040*/  S2R R0, SR_TID.X ;  /* 0x0000000000007919 */ /* 0x000e220000002100 */
[----:B------:R-:W2:Y:S01]  /*0050*/  LDCU.64 UR6, c[0x0][0x358] ;  /* 0x00006b00ff0677ac */ /* 0x000ea20008000a00 */
[----:B0-----:R-:W-:-:S04]  /*0060*/  IMAD R7, R7, UR4, R0 ;  /* 0x0000000407077c24 */ /* 0x001fc8000f8e0200 */
[----:B-1----:R-:W-:-:S05]  /*0070*/  IMAD.WIDE.U32 R2, R7, 0x8, R2 ;  /* 0x0000000807027825 */ /* 0x002fca00078e0002 */
[----:B--2---:R0:W5:Y:S01]  /*0080*/  LDG.E.64 R4, desc[UR6][R2.64] ;  /* 0x0000000602047981 */ /* 0x004162000c1e1b00 */
[----:B------:R-:W1:Y:S01]  /*0090*/  I2F.F64.U32 R6, R7 ;  /* 0x0000000700067312 */ /* 0x000e620000201800 */
[----:B------:R-:W-:-:S05]  /*00a0*/  UMOV UR4, URZ ;  /* 0x000000ff00047c82 */ /* 0x000fca0008000000 */
.L_x_0:
[----:B-1---5:R-:W-:Y:S01]  /*00b0*/  DFMA R6, R6, R4, R4 ;  /* 0x000000040606722b */ /* 0x022fe20000000004 */
[----:B------:R-:W-:-:S04]  /*00c0*/  UIADD3 UR4, UPT, UPT, UR4, 0x1, URZ ;  /* 0x0000000104047890 */ /* 0x000fc8000fffe0ff */
[----:B------:R-:W-:-:S03]  /*00d0*/  UISETP.NE.AND UP0, UPT, UR4, 0x10, UPT ;  /* 0x000000100400788c */ /* 0x000fc6000bf05270 */
[----:B------:R-:W-:-:S08]  /*00e0*/  DFMA R4, R6, R4, R6 ;  /* 0x000000040604722b */ /* 0x000fd00000000006 */
        /* <DEDUP_REMOVED lines=4093> */
[----:B------:R-:W-:Y:S01]  /*100c0*/  DFMA R4, R4, R6, R6 ;  /* 0x000000060404722b */ /* 0x000fe20000000006 */
[----:B------:R-:W-:Y:S10]  /*100d0*/  BRA.U UP0, `(.L_x_0) ;  /* 0xfffffefd00f47547 */ /* 0x000ff4000b83ffff */
[----:B------:R-:W-:-:S07]  /*100e0*/  DADD R4, R4, R6 ;  /* 0x0000000004047229 */ /* 0x000fce0000000006 */
[----:B------:R-:W-:Y:S01]  /*100f0*/  STG.E.64 desc[UR6][R2.64], R4 ;  /* 0x0000000402007986 */ /* 0x000fe2000c101b06 */
[----:B------:R-:W-:Y:S05]  /*10100*/  EXIT ;  /* 0x000000000000794d */ /* 0x000fea0003800000 */
.L_x_1:
[----:B------:R-:W-:-:S00]  /*10110*/  BRA `(.L_x_1) ;  /* 0xfffffffc00fc7947 */ /* 0x000fc0000383ffff */
[----:B------:R-:W-:-:S00]  /*10120*/  NOP ;  /* 0x0000000000007918 */ /* 0x000fc00000000000 */
        /* <DEDUP_REMOVED lines=13> */
.L_x_6:


//--------------------- .text.fmadmul             --------------------------
	.section	.text.fmadmul,"ax",@progbits
	.align	128
        .global         fmadmul
        .type           fmadmul,@function
        .size           fmadmul,(.L_x_7 - fmadmul)
        .other          fmadmul,@"STO_CUDA_ENTRY STV_DEFAULT"
fmadmul:
.text.fmadmul:
        /* <DEDUP_REMOVED lines=8> */
[----:B--2---:R0:W5:Y:S01]  /*0080*/  LDG.E R0, desc[UR6][R2.64] ;  /* 0x0000000602007981 */ /* 0x004162000c1e1900 */
[----:B------:R-:W-:Y:S01]  /*0090*/  I2FP.F32.U32 R5, R5 ;  /* 0x0000000500057245 */ /* 0x000fe20000201000 */
[----:B------:R-:W-:-:S06]  /*00a0*/  UMOV UR4, URZ ;  /* 0x000000ff00047c82 */ /* 0x000fcc0008000000 */
.L_x_2:
[----:B-----5:R-:W-:Y:S01]  /*00b0*/  FFMA R5, R5, R0, R0 ;  /* 0x0000000005057223 */ /* 0x020fe20000000000 */
[----:B------:R-:W-:-:S03]  /*00c0*/  UIADD3 UR4, UPT, UPT, UR4, 0x1, URZ ;  /* 0x0000000104047890 */ /* 0x000fc6000fffe0ff */
[----:B------:R-:W-:Y:S01]  /*00d0*/  FFMA R0, R5, R0, R5 ;  /* 0x0000000005007223 */ /* 0x000fe20000000005 */
[----:B------:R-:W-:-:S03]  /*00e0*/  UISETP.NE.AND UP0, UPT, UR4, 0x10, UPT ;  /* 0x000000100400788c */ /* 0x000fc6000bf05270 */
[----:B------:R-:W-:-:S04]  /*00f0*/  FFMA R5, R5, R0, R0 ;  /* 0x0000000005057223 */ /* 0x000fc80000000000 */
        /* <DEDUP_REMOVED lines=4092> */
[----:B------:R-:W-:Y:S01]  /*100c0*/  FFMA R0, R0, R5, R5 ;  /* 0x0000000500007223 */ /* 0x000fe20000000005 */
[----:B------:R-:W-:Y:S06]  /*100d0*/  BRA.U UP0, `(.L_x_2) ;  /* 0xfffffefd00f47547 */ /* 0x000fec000b83ffff */
[----:B------:R-:W-:-:S05]  /*100e0*/  FADD R5, R0, R5 ;  /* 0x0000000500057221 */ /* 0x000fca0000000000 */
[----:B------:R-:W-:Y:S01]  /*100f0*/  STG.E desc[UR6][R2.64], R5 ;  /* 0x0000000502007986 */ /* 0x000fe2000c101906 */
[----:B------:R-:W-:Y:S05]  /*10100*/  EXIT ;  /* 0x000000000000794d */ /* 0x000fea0003800000 */
.L_x_3:
        /* <DEDUP_REMOVED lines=15> */
.L_x_7:


//--------------------- .text.fmad                --------------------------
	.section	.text.fmad,"ax",@progbits
	.align	128
        .global         fmad
        .type           fmad,@function
        .size           fmad,(.L_x_8 - fmad)
        .other          fmad,@"STO_CUDA_ENTRY STV_DEFAULT"
fmad:
.text.fmad:
        /* <DEDUP_REMOVED lines=11> */
.L_x_4:
        /* <DEDUP_REMOVED lines=4102> */
.L_x_5:
        /* <DEDUP_REMOVED lines=15> */
.L_x_8:


//--------------------- .nv.shared.reserved.0     --------------------------
	.section	.nv.shared.reserved.0,"aw",@nobits
	.weak		__nv_reservedSMEM_offset_0_alias
	.size		__nv_reservedSMEM_offset_0_alias, 0, 64
	.other		__nv_reservedSMEM_offset_0_alias,@"STO_CUDA_RESERVED_SHARED STV_DEFAULT"
__nv_reservedSMEM_offset_0_alias:
	.zero		0
	.zero		64


//--------------------- .nv.constant0.dmad        --------------------------
	.section	.nv.constant0.dmad,"a",@progbits
	.sectionflags	@""
	.align	4
.nv.constant0.dmad:
	.zero		904


//--------------------- .nv.constant0.fmadmul     --------------------------
	.section	.nv.constant0.fmadmul,"a",@progbits
	.sectionflags	@""
	.align	4
.nv.constant0.fmadmul:
	.zero		904


//--------------------- .nv.constant0.fmad        --------------------------
	.section	.nv.constant0.fmad,"a",@progbits
	.sectionflags	@""
	.align	4
.nv.constant0.fmad:
	.zero		904


//--------------------- SYMBOLS --------------------------

	.type		.nv.reservedSmem.offset0,@object
	.size		.nv.reservedSmem.offset0,0x4
